def attn_fwd(
    Q,
    K,
    V,
    Out,
    Lse,
    sm_scale,
    stride_qz,
    stride_qh,
    stride_qm,
    stride_qk,
    stride_kz,
    stride_kh,
    stride_kn,
    stride_kk,
    stride_vz,
    stride_vh,
    stride_vn,
    stride_vk,
    stride_oz,
    stride_oh,
    stride_om,
    stride_ok,
    seqlen_q,
    seqlen_k,
    BLOCK_M: tl.constexpr,
    BLOCK_N: tl.constexpr,
    HEAD_DIM: tl.constexpr,
    CAUSAL: tl.constexpr,
):
    start_m = tl.program_id(0)
    off_hz = tl.program_id(1)
    q_off = off_hz * stride_qh
    k_off = off_hz * stride_kh
    v_off = off_hz * stride_vh
    offs_m = start_m * BLOCK_M + tl.arange(0, BLOCK_M)
    offs_d = tl.arange(0, HEAD_DIM)
    offs_n = tl.arange(0, BLOCK_N)
    q_ptrs = Q + q_off + offs_m[:, None] * stride_qm + offs_d[None, :] * stride_qk
    k_ptrs = K + k_off + offs_d[:, None] * stride_kk + offs_n[None, :] * stride_kn
    v_ptrs = V + v_off + offs_n[:, None] * stride_vn + offs_d[None, :] * stride_vk
    m_i = tl.full([BLOCK_M], float("-inf"), dtype=tl.float32)
    l_i = tl.zeros([BLOCK_M], dtype=tl.float32) + 1.0
    acc = tl.zeros([BLOCK_M, HEAD_DIM], dtype=tl.float32)
    q = tl.load(q_ptrs)
    acc, l_i, m_i = _attn_fwd_inner(
        acc,
        l_i,
        m_i,
        q,
        k_ptrs,
        v_ptrs,
        sm_scale,
        stride_kn,
        stride_vn,
        start_m,
        seqlen_k,
        BLOCK_M,
        BLOCK_N,
        HEAD_DIM,
        CAUSAL,
    )
    acc = acc / l_i[:, None]
    lse = m_i + tl.math.log2(l_i) / 1.4426950408889634
    o_ptrs = (
        Out
        + off_hz * stride_oh
        + offs_m[:, None] * stride_om
        + offs_d[None, :] * stride_ok
    )
    tl.store(o_ptrs, acc.to(Out.dtype.element_ty))
    tl.store(Lse + off_hz * seqlen_q + offs_m, lse)

# config = {"BLOCK_M": 256, "BLOCK_N": 128, "HEAD_DIM": 512, "arch": "sm_100", "causal": true, "dtype": "fp8e4m3", "num_stages": 2, "num_warps": 16}
# arch = sm_100


// ===== COMPILED SASS (sm_100a) =====

	.target	sm_100a

	.elftype	@"ET_EXEC"


//--------------------- .note.nv.tkinfo           --------------------------
	.section	.note.nv.tkinfo,"",@"SHT_NOTE"
	.sectionflags	@"SHF_NOTE_NV_TKINFO"
	.tkinfo
        /*0018*/ 	.word	0x00000081
        /*0030*/ 	.string	""
        /*0030*/ 	.string	"ptxas-blackwell"
        /*0030*/ 	.string	"Cuda compilation tools, release 12.9, V12.9.86"
        /*0030*/ 	.string	"Build cuda_12.9.r12.9/compiler.36037853_0"
        /*0030*/ 	.string	"-v  -suppress-debug-info  -lineinfo  -arch sm_100a "



//--------------------- .note.nv.cuver            --------------------------
	.section	.note.nv.cuver,"",@"SHT_NOTE"
	.sectionflags	@"SHF_NOTE_NV_CUVER"
        /*0018*/ 	.short	0x0001
        /*001a*/ 	.short	0x0064
        /*001c*/ 	.short	0x0001
        /*001e*/ 	.short	0x0000
        /*0020*/ 	.short	0x0001
        /*0022*/ 	.short	0x0000


//--------------------- .nv.info                  --------------------------
	.section	.nv.info,"",@"SHT_CUDA_INFO"
	.align	4


	//----- nvinfo : EIATTR_REGCOUNT
	.align		4
        /*0000*/ 	.byte	0x04, 0x2f
        /*0002*/ 	.short	(.L_2 - .L_1)
	.align		4
.L_1:
        /*0004*/ 	.word	index@(attn_fwd)
        /*0008*/ 	.word	0x00000020


	//----- nvinfo : EIATTR_FRAME_SIZE
	.align		4
.L_2:
        /*000c*/ 	.byte	0x04, 0x11
        /*000e*/ 	.short	(.L_4 - .L_3)
	.align		4
.L_3:
        /*0010*/ 	.word	index@(attn_fwd)
        /*0014*/ 	.word	0x00002660


	//----- nvinfo : EIATTR_MIN_STACK_SIZE
	.align		4
.L_4:
        /*0018*/ 	.byte	0x04, 0x12
        /*001a*/ 	.short	(.L_6 - .L_5)
	.align		4
.L_5:
        /*001c*/ 	.word	index@(attn_fwd)
        /*0020*/ 	.word	0x00002660
.L_6:


//--------------------- .nv.info.attn_fwd         --------------------------
	.section	.nv.info.attn_fwd,"",@"SHT_CUDA_INFO"
	.sectionflags	@""
	.align	4


	//----- nvinfo : EIATTR_CUDA_API_VERSION
	.align		4
        /*0000*/ 	.byte	0x04, 0x37
        /*0002*/ 	.short	(.L_8 - .L_7)
.L_7:
        /*0004*/ 	.word	0x00000081


	//----- nvinfo : EIATTR_KPARAM_INFO
	.align		4
.L_8:
        /*0008*/ 	.byte	0x04, 0x17
        /*000a*/ 	.short	(.L_10 - .L_9)
.L_9:
        /*000c*/ 	.word	0x00000000
        /*0010*/ 	.short	0x0019
        /*0012*/ 	.short	0x0080
        /*0014*/ 	.byte	0x00, 0xf4, 0x21, 0x00


	//----- nvinfo : EIATTR_KPARAM_INFO
	.align		4
.L_10:
        /*0018*/ 	.byte	0x04, 0x17
        /*001a*/ 	.short	(.L_12 - .L_11)
.L_11:
        /*001c*/ 	.word	0x00000000
        /*0020*/ 	.short	0x0018
        /*0022*/ 	.short	0x0078
        /*0024*/ 	.byte	0x00, 0xf4, 0x21, 0x00


	//----- nvinfo : EIATTR_KPARAM_INFO
	.align		4
.L_12:
        /*0028*/ 	.byte	0x04, 0x17
        /*002a*/ 	.short	(.L_14 - .L_13)
.L_13:
        /*002c*/ 	.word	0x00000000
        /*0030*/ 	.short	0x0017
        /*0032*/ 	.short	0x0070
        /*0034*/ 	.byte	0x00, 0xf0, 0x11, 0x00


	//----- nvinfo : EIATTR_KPARAM_INFO
	.align		4
.L_14:
        /*0038*/ 	.byte	0x04, 0x17
        /*003a*/ 	.short	(.L_16 - .L_15)
.L_15:
        /*003c*/ 	.word	0x00000000
        /*0040*/ 	.short	0x0016
        /*0042*/ 	.short	0x006c
        /*0044*/ 	.byte	0x00, 0xf0, 0x11, 0x00


	//----- nvinfo : EIATTR_KPARAM_INFO
	.align		4
.L_16:
        /*0048*/ 	.byte	0x04, 0x17
        /*004a*/ 	.short	(.L_18 - .L_17)
.L_17:
        /*004c*/ 	.word	0x00000000
        /*0050*/ 	.short	0x0015
        /*0052*/ 	.short	0x0068
        /*0054*/ 	.byte	0x00, 0xf0, 0x11, 0x00


	//----- nvinfo : EIATTR_KPARAM_INFO
	.align		4
.L_18:
        /*0058*/ 	.byte	0x04, 0x17
        /*005a*/ 	.short	(.L_20 - .L_19)
.L_19:
        /*005c*/ 	.word	0x00000000
        /*0060*/ 	.short	0x0014
        /*0062*/ 	.short	0x0064
        /*0064*/ 	.byte	0x00, 0xf0, 0x11, 0x00


	//----- nvinfo : EIATTR_KPARAM_INFO
	.align		4
.L_20:
        /*0068*/ 	.byte	0x04, 0x17
        /*006a*/ 	.short	(.L_22 - .L_21)
.L_21:
        /*006c*/ 	.word	0x00000000
        /*0070*/ 	.short	0x0013
        /*0072*/ 	.short	0x0060
        /*0074*/ 	.byte	0x00, 0xf0, 0x11, 0x00


	//----- nvinfo : EIATTR_KPARAM_INFO
	.align		4
.L_22:
        /*0078*/ 	.byte	0x04, 0x17
        /*007a*/ 	.short	(.L_24 - .L_23)
.L_23:
        /*007c*/ 	.word	0x00000000
        /*0080*/ 	.short	0x0012
        /*0082*/ 	.short	0x005c
        /*0084*/ 	.byte	0x00, 0xf0, 0x11, 0x00


	//----- nvinfo : EIATTR_KPARAM_INFO
	.align		4
.L_24:
        /*0088*/ 	.byte	0x04, 0x17
        /*008a*/ 	.short	(.L_26 - .L_25)
.L_25:
        /*008c*/ 	.word	0x00000000
        /*0090*/ 	.short	0x0011
        /*0092*/ 	.short	0x0058
        /*0094*/ 	.byte	0x00, 0xf0, 0x11, 0x00


	//----- nvinfo : EIATTR_KPARAM_INFO
	.align		4
.L_26:
        /*0098*/ 	.byte	0x04, 0x17
        /*009a*/ 	.short	(.L_28 - .L_27)
.L_27:
        /*009c*/ 	.word	0x00000000
        /*00a0*/ 	.short	0x0010
        /*00a2*/ 	.short	0x0054
        /*00a4*/ 	.byte	0x00, 0xf0, 0x11, 0x00


	//----- nvinfo : EIATTR_KPARAM_INFO
	.align		4
.L_28:
        /*00a8*/ 	.byte	0x04, 0x17
        /*00aa*/ 	.short	(.L_30 - .L_29)
.L_29:
        /*00ac*/ 	.word	0x00000000
        /*00b0*/ 	.short	0x000f
        /*00b2*/ 	.short	0x0050
        /*00b4*/ 	.byte	0x00, 0xf0, 0x11, 0x00


	//----- nvinfo : EIATTR_KPARAM_INFO
	.align		4
.L_30:
        /*00b8*/ 	.byte	0x04, 0x17
        /*00ba*/ 	.short	(.L_32 - .L_31)
.L_31:
        /*00bc*/ 	.word	0x00000000
        /*00c0*/ 	.short	0x000e
        /*00c2*/ 	.short	0x004c
        /*00c4*/ 	.byte	0x00, 0xf0, 0x11, 0x00


	//----- nvinfo : EIATTR_KPARAM_INFO
	.align		4
.L_32:
        /*00c8*/ 	.byte	0x04, 0x17
        /*00ca*/ 	.short	(.L_34 - .L_33)
.L_33:
        /*00cc*/ 	.word	0x00000000
        /*00d0*/ 	.short	0x000d
        /*00d2*/ 	.short	0x0048
        /*00d4*/ 	.byte	0x00, 0xf0, 0x11, 0x00


	//----- nvinfo : EIATTR_KPARAM_INFO
	.align		4
.L_34:
        /*00d8*/ 	.byte	0x04, 0x17
        /*00da*/ 	.short	(.L_36 - .L_35)
.L_35:
        /*00dc*/ 	.word	0x00000000
        /*00e0*/ 	.short	0x000c
        /*00e2*/ 	.short	0x0044
        /*00e4*/ 	.byte	0x00, 0xf0, 0x11, 0x00


	//----- nvinfo : EIATTR_KPARAM_INFO
	.align		4
.L_36:
        /*00e8*/ 	.byte	0x04, 0x17
        /*00ea*/ 	.short	(.L_38 - .L_37)
.L_37:
        /*00ec*/ 	.word	0x00000000
        /*00f0*/ 	.short	0x000b
        /*00f2*/ 	.short	0x0040
        /*00f4*/ 	.byte	0x00, 0xf0, 0x11, 0x00


	//----- nvinfo : EIATTR_KPARAM_INFO
	.align		4
.L_38:
        /*00f8*/ 	.byte	0x04, 0x17
        /*00fa*/ 	.short	(.L_40 - .L_39)
.L_39:
        /*00fc*/ 	.word	0x00000000
        /*0100*/ 	.short	0x000a
        /*0102*/ 	.short	0x003c
        /*0104*/ 	.byte	0x00, 0xf0, 0x11, 0x00


	//----- nvinfo : EIATTR_KPARAM_INFO
	.align		4
.L_40:
        /*0108*/ 	.byte	0x04, 0x17
        /*010a*/ 	.short	(.L_42 - .L_41)
.L_41:
        /*010c*/ 	.word	0x00000000
        /*0110*/ 	.short	0x0009
        /*0112*/ 	.short	0x0038
        /*0114*/ 	.byte	0x00, 0xf0, 0x11, 0x00


	//----- nvinfo : EIATTR_KPARAM_INFO
	.align		4
.L_42:
        /*0118*/ 	.byte	0x04, 0x17
        /*011a*/ 	.short	(.L_44 - .L_43)
.L_43:
        /*011c*/ 	.word	0x00000000
        /*0120*/ 	.short	0x0008
        /*0122*/ 	.short	0x0034
        /*0124*/ 	.byte	0x00, 0xf0, 0x11, 0x00


	//----- nvinfo : EIATTR_KPARAM_INFO
	.align		4
.L_44:
        /*0128*/ 	.byte	0x04, 0x17
        /*012a*/ 	.short	(.L_46 - .L_45)
.L_45:
        /*012c*/ 	.word	0x00000000
        /*0130*/ 	.short	0x0007
        /*0132*/ 	.short	0x0030
        /*0134*/ 	.byte	0x00, 0xf0, 0x11, 0x00


	//----- nvinfo : EIATTR_KPARAM_INFO
	.align		4
.L_46:
        /*0138*/ 	.byte	0x04, 0x17
        /*013a*/ 	.short	(.L_48 - .L_47)
.L_47:
        /*013c*/ 	.word	0x00000000
        /*0140*/ 	.short	0x0006
        /*0142*/ 	.short	0x002c
        /*0144*/ 	.byte	0x00, 0xf0, 0x11, 0x00


	//----- nvinfo : EIATTR_KPARAM_INFO
	.align		4
.L_48:
        /*0148*/ 	.byte	0x04, 0x17
        /*014a*/ 	.short	(.L_50 - .L_49)
.L_49:
        /*014c*/ 	.word	0x00000000
        /*0150*/ 	.short	0x0005
        /*0152*/ 	.short	0x0028
        /*0154*/ 	.byte	0x00, 0xf0, 0x11, 0x00


	//----- nvinfo : EIATTR_KPARAM_INFO
	.align		4
.L_50:
        /*0158*/ 	.byte	0x04, 0x17
        /*015a*/ 	.short	(.L_52 - .L_51)
.L_51:
        /*015c*/ 	.word	0x00000000
        /*0160*/ 	.short	0x0004
        /*0162*/ 	.short	0x0020
        /*0164*/ 	.byte	0x00, 0xf4, 0x21, 0x00


	//----- nvinfo : EIATTR_KPARAM_INFO
	.align		4
.L_52:
        /*0168*/ 	.byte	0x04, 0x17
        /*016a*/ 	.short	(.L_54 - .L_53)
.L_53:
        /*016c*/ 	.word	0x00000000
        /*0170*/ 	.short	0x0003
        /*0172*/ 	.short	0x0018
        /*0174*/ 	.byte	0x00, 0xf4, 0x21, 0x00


	//----- nvinfo : EIATTR_KPARAM_INFO
	.align		4
.L_54:
        /*0178*/ 	.byte	0x04, 0x17
        /*017a*/ 	.short	(.L_56 - .L_55)
.L_55:
        /*017c*/ 	.word	0x00000000
        /*0180*/ 	.short	0x0002
        /*0182*/ 	.short	0x0010
        /*0184*/ 	.byte	0x00, 0xf4, 0x21, 0x00


	//----- nvinfo : EIATTR_KPARAM_INFO
	.align		4
.L_56:
        /*0188*/ 	.byte	0x04, 0x17
        /*018a*/ 	.short	(.L_58 - .L_57)
.L_57:
        /*018c*/ 	.word	0x00000000
        /*0190*/ 	.short	0x0001
        /*0192*/ 	.short	0x0008
        /*0194*/ 	.byte	0x00, 0xf4, 0x21, 0x00


	//----- nvinfo : EIATTR_KPARAM_INFO
	.align		4
.L_58:
        /*0198*/ 	.byte	0x04, 0x17
        /*019a*/ 	.short	(.L_60 - .L_59)
.L_59:
        /*019c*/ 	.word	0x00000000
        /*01a0*/ 	.short	0x0000
        /*01a2*/ 	.short	0x0000
        /*01a4*/ 	.byte	0x00, 0xf4, 0x21, 0x00


	//----- nvinfo : EIATTR_SPARSE_MMA_MASK
	.align		4
.L_60:
        /*01a8*/ 	.byte	0x03, 0x50
        /*01aa*/ 	.short	0x0000


	//----- nvinfo : EIATTR_MAXREG_COUNT
	.align		4
        /*01ac*/ 	.byte	0x03, 0x1b
        /*01ae*/ 	.short	0x0080


	//----- nvinfo : EIATTR_NUM_BARRIERS
	.align		4
        /*01b0*/ 	.byte	0x02, 0x4c
        /*01b2*/ 	.byte	0x01
	.zero		1


	//----- nvinfo : EIATTR_ANNOTATIONS
	.align		4
        /*01b4*/ 	.byte	0x04, 0x55
        /*01b6*/ 	.short	(.L_62 - .L_61)


	//   ....[0]....
.L_61:
        /*01b8*/ 	.word	0x00000001
        /*01bc*/ 	.byte	0xb0, 0x04, 0x00, 0x00, 0x01, 0x00, 0x00, 0x00, 0xd0, 0x04, 0x00, 0x00, 0x01, 0x00, 0x00, 0x00
        /* <DEDUP_REMOVED lines=1799> */
        /*723c*/ 	.byte	0xd0, 0xce, 0x01, 0x00, 0x01, 0x00, 0x00, 0x00, 0xf0, 0xce, 0x01, 0x00


	//----- nvinfo : EIATTR_COOP_GROUP_MASK_REGIDS
	.align		4
.L_62:
        /*7248*/ 	.byte	0x04, 0x29
        /*724a*/ 	.short	(.L_64 - .L_63)


	//   ....[0]....
.L_63:
        /*724c*/ 	.word	0xffffffff


	//   ....[1]....
        /*7250*/ 	.word	0xffffffff


	//   ....[2]....
        /*7254*/ 	.word	0xffffffff


	//   ....[3]....
        /*7258*/ 	.word	0xffffffff


	//   ....[4]....
        /*725c*/ 	.word	0xffffffff


	//   ....[5]....
        /*7260*/ 	.word	0xffffffff


	//   ....[6]....
        /*7264*/ 	.word	0xffffffff


	//   ....[7]....
        /*7268*/ 	.word	0xffffffff


	//   ....[8]....
        /*726c*/ 	.word	0xffffffff


	//   ....[9]....
        /*7270*/ 	.word	0xffffffff


	//   ....[10]....
        /*7274*/ 	.word	0xffffffff


	//   ....[11]....
        /*7278*/ 	.word	0xffffffff


	//   ....[12]....
        /*727c*/ 	.word	0xffffffff


	//   ....[13]....
        /*7280*/ 	.word	0xffffffff


	//   ....[14]....
        /*7284*/ 	.word	0xffffffff


	//   ....[15]....
        /*7288*/ 	.word	0xffffffff


	//   ....[16]....
        /*728c*/ 	.word	0xffffffff


	//   ....[17]....
        /*7290*/ 	.word	0xffffffff


	//   ....[18]....
        /*7294*/ 	.word	0xffffffff


	//   ....[19]....
        /*7298*/ 	.word	0xffffffff


	//   ....[20]....
        /*729c*/ 	.word	0xffffffff


	//   ....[21]....
        /*72a0*/ 	.word	0xffffffff


	//   ....[22]....
        /*72a4*/ 	.word	0xffffffff


	//   ....[23]....
        /*72a8*/ 	.word	0xffffffff


	//   ....[24]....
        /*72ac*/ 	.word	0xffffffff


	//   ....[25]....
        /*72b0*/ 	.word	0xffffffff


	//   ....[26]....
        /*72b4*/ 	.word	0xffffffff


	//   ....[27]....
        /*72b8*/ 	.word	0xffffffff


	//   ....[28]....
        /*72bc*/ 	.word	0xffffffff


	//   ....[29]....
        /*72c0*/ 	.word	0xffffffff


	//   ....[30]....
        /*72c4*/ 	.word	0xffffffff


	//   ....[31]....
        /*72c8*/ 	.word	0xffffffff


	//   ....[32]....
        /*72cc*/ 	.word	0xffffffff


	//   ....[33]....
        /*72d0*/ 	.word	0xffffffff


	//   ....[34]....
        /*72d4*/ 	.word	0xffffffff


	//   ....[35]....
        /*72d8*/ 	.word	0xffffffff


	//   ....[36]....
        /*72dc*/ 	.word	0xffffffff


	//   ....[37]....
        /*72e0*/ 	.word	0xffffffff


	//   ....[38]....
        /*72e4*/ 	.word	0xffffffff


	//   ....[39]....
        /*72e8*/ 	.word	0xffffffff


	//   ....[40]....
        /*72ec*/ 	.word	0xffffffff


	//   ....[41]....
        /*72f0*/ 	.word	0xffffffff


	//   ....[42]....
        /*72f4*/ 	.word	0xffffffff


	//   ....[43]....
        /*72f8*/ 	.word	0xffffffff


	//   ....[44]....
        /*72fc*/ 	.word	0xffffffff


	//   ....[45]....
        /*7300*/ 	.word	0xffffffff


	//   ....[46]....
        /*7304*/ 	.word	0xffffffff


	//   ....[47]....
        /*7308*/ 	.word	0xffffffff


	//   ....[48]....
        /*730c*/ 	.word	0xffffffff


	//   ....[49]....
        /*7310*/ 	.word	0xffffffff


	//   ....[50]....
        /*7314*/ 	.word	0xffffffff


	//   ....[51]....
        /*7318*/ 	.word	0xffffffff


	//   ....[52]....
        /*731c*/ 	.word	0xffffffff


	//   ....[53]....
        /*7320*/ 	.word	0xffffffff


	//   ....[54]....
        /*7324*/ 	.word	0xffffffff


	//   ....[55]....
        /*7328*/ 	.word	0xffffffff


	//   ....[56]....
        /*732c*/ 	.word	0xffffffff


	//   ....[57]....
        /*7330*/ 	.word	0xffffffff


	//   ....[58]....
        /*7334*/ 	.word	0xffffffff


	//   ....[59]....
        /*7338*/ 	.word	0xffffffff


	//   ....[60]....
        /*733c*/ 	.word	0xffffffff


	//   ....[61]....
        /*7340*/ 	.word	0xffffffff


	//   ....[62]....
        /*7344*/ 	.word	0xffffffff


	//   ....[63]....
        /*7348*/ 	.word	0xffffffff


	//   ....[64]....
        /*734c*/ 	.word	0xffffffff


	//   ....[65]....
        /*7350*/ 	.word	0xffffffff


	//   ....[66]....
        /*7354*/ 	.word	0xffffffff


	//   ....[67]....
        /*7358*/ 	.word	0xffffffff


	//   ....[68]....
        /*735c*/ 	.word	0xffffffff


	//   ....[69]....
        /*7360*/ 	.word	0xffffffff


	//   ....[70]....
        /*7364*/ 	.word	0xffffffff


	//   ....[71]....
        /*7368*/ 	.word	0xffffffff


	//   ....[72]....
        /*736c*/ 	.word	0xffffffff


	//   ....[73]....
        /*7370*/ 	.word	0xffffffff


	//   ....[74]....
        /*7374*/ 	.word	0xffffffff


	//   ....[75]....
        /*7378*/ 	.word	0xffffffff


	//   ....[76]....
        /*737c*/ 	.word	0xffffffff


	//   ....[77]....
        /*7380*/ 	.word	0xffffffff


	//   ....[78]....
        /*7384*/ 	.word	0xffffffff


	//   ....[79]....
        /*7388*/ 	.word	0xffffffff


	//   ....[80]....
        /*738c*/ 	.word	0xffffffff


	//   ....[81]....
        /*7390*/ 	.word	0xffffffff


	//   ....[82]....
        /*7394*/ 	.word	0xffffffff


	//   ....[83]....
        /*7398*/ 	.word	0xffffffff


	//   ....[84]....
        /*739c*/ 	.word	0xffffffff


	//   ....[85]....
        /*73a0*/ 	.word	0xffffffff


	//   ....[86]....
        /*73a4*/ 	.word	0xffffffff


	//   ....[87]....
        /*73a8*/ 	.word	0xffffffff


	//   ....[88]....
        /*73ac*/ 	.word	0xffffffff


	//   ....[89]....
        /*73b0*/ 	.word	0xffffffff


	//   ....[90]....
        /*73b4*/ 	.word	0xffffffff


	//   ....[91]....
        /*73b8*/ 	.word	0xffffffff


	//   ....[92]....
        /*73bc*/ 	.word	0xffffffff


	//   ....[93]....
        /*73c0*/ 	.word	0xffffffff


	//   ....[94]....
        /*73c4*/ 	.word	0xffffffff


	//   ....[95]....
        /*73c8*/ 	.word	0xffffffff


	//   ....[96]....
        /*73cc*/ 	.word	0xffffffff


	//   ....[97]....
        /*73d0*/ 	.word	0xffffffff


	//   ....[98]....
        /*73d4*/ 	.word	0xffffffff


	//   ....[99]....
        /*73d8*/ 	.word	0xffffffff


	//   ....[100]....
        /*73dc*/ 	.word	0xffffffff


	//   ....[101]....
        /*73e0*/ 	.word	0xffffffff


	//   ....[102]....
        /*73e4*/ 	.word	0xffffffff


	//   ....[103]....
        /*73e8*/ 	.word	0xffffffff


	//   ....[104]....
        /*73ec*/ 	.word	0xffffffff


	//   ....[105]....
        /*73f0*/ 	.word	0xffffffff


	//   ....[106]....
        /*73f4*/ 	.word	0xffffffff


	//   ....[107]....
        /*73f8*/ 	.word	0xffffffff


	//   ....[108]....
        /*73fc*/ 	.word	0xffffffff


	//   ....[109]....
        /*7400*/ 	.word	0xffffffff


	//   ....[110]....
        /*7404*/ 	.word	0xffffffff


	//   ....[111]....
        /*7408*/ 	.word	0xffffffff


	//   ....[112]....
        /*740c*/ 	.word	0xffffffff


	//   ....[113]....
        /*7410*/ 	.word	0xffffffff


	//   ....[114]....
        /*7414*/ 	.word	0xffffffff


	//   ....[115]....
        /*7418*/ 	.word	0xffffffff


	//   ....[116]....
        /*741c*/ 	.word	0xffffffff


	//   ....[117]....
        /*7420*/ 	.word	0xffffffff


	//   ....[118]....
        /*7424*/ 	.word	0xffffffff


	//   ....[119]....
        /*7428*/ 	.word	0xffffffff


	//   ....[120]....
        /*742c*/ 	.word	0xffffffff


	//   ....[121]....
        /*7430*/ 	.word	0xffffffff


	//   ....[122]....
        /*7434*/ 	.word	0xffffffff


	//   ....[123]....
        /*7438*/ 	.word	0xffffffff


	//   ....[124]....
        /*743c*/ 	.word	0xffffffff


	//   ....[125]....
        /*7440*/ 	.word	0xffffffff


	//   ....[126]....
        /*7444*/ 	.word	0xffffffff


	//   ....[127]....
        /*7448*/ 	.word	0xffffffff


	//   ....[128]....
        /*744c*/ 	.word	0xffffffff


	//   ....[129]....
        /*7450*/ 	.word	0xffffffff


	//   ....[130]....
        /*7454*/ 	.word	0xffffffff


	//   ....[131]....
        /*7458*/ 	.word	0xffffffff


	//   ....[132]....
        /*745c*/ 	.word	0xffffffff


	//   ....[133]....
        /*7460*/ 	.word	0xffffffff


	//   ....[134]....
        /*7464*/ 	.word	0xffffffff


	//   ....[135]....
        /*7468*/ 	.word	0xffffffff


	//   ....[136]....
        /*746c*/ 	.word	0xffffffff


	//   ....[137]....
        /*7470*/ 	.word	0xffffffff


	//   ....[138]....
        /*7474*/ 	.word	0xffffffff


	//   ....[139]....
        /*7478*/ 	.word	0xffffffff


	//   ....[140]....
        /*747c*/ 	.word	0xffffffff


	//   ....[141]....
        /*7480*/ 	.word	0xffffffff


	//   ....[142]....
        /*7484*/ 	.word	0xffffffff


	//   ....[143]....
        /*7488*/ 	.word	0xffffffff


	//   ....[144]....
        /*748c*/ 	.word	0xffffffff


	//   ....[145]....
        /*7490*/ 	.word	0xffffffff


	//   ....[146]....
        /*7494*/ 	.word	0xffffffff


	//   ....[147]....
        /*7498*/ 	.word	0xffffffff


	//   ....[148]....
        /*749c*/ 	.word	0xffffffff


	//   ....[149]....
        /*74a0*/ 	.word	0xffffffff


	//   ....[150]....
        /*74a4*/ 	.word	0xffffffff


	//   ....[151]....
        /*74a8*/ 	.word	0xffffffff


	//   ....[152]....
        /*74ac*/ 	.word	0xffffffff


	//   ....[153]....
        /*74b0*/ 	.word	0xffffffff


	//   ....[154]....
        /*74b4*/ 	.word	0xffffffff


	//   ....[155]....
        /*74b8*/ 	.word	0xffffffff


	//   ....[156]....
        /*74bc*/ 	.word	0xffffffff


	//   ....[157]....
        /*74c0*/ 	.word	0xffffffff


	//   ....[158]....
        /*74c4*/ 	.word	0xffffffff


	//   ....[159]....
        /*74c8*/ 	.word	0xffffffff


	//   ....[160]....
        /*74cc*/ 	.word	0xffffffff


	//   ....[161]....
        /*74d0*/ 	.word	0xffffffff


	//   ....[162]....
        /*74d4*/ 	.word	0xffffffff


	//   ....[163]....
        /*74d8*/ 	.word	0xffffffff


	//   ....[164]....
        /*74dc*/ 	.word	0xffffffff


	//   ....[165]....
        /*74e0*/ 	.word	0xffffffff


	//   ....[166]....
        /*74e4*/ 	.word	0xffffffff


	//   ....[167]....
        /*74e8*/ 	.word	0xffffffff


	//   ....[168]....
        /*74ec*/ 	.word	0xffffffff


	//   ....[169]....
        /*74f0*/ 	.word	0xffffffff


	//   ....[170]....
        /*74f4*/ 	.word	0xffffffff


	//   ....[171]....
        /*74f8*/ 	.word	0xffffffff


	//   ....[172]....
        /*74fc*/ 	.word	0xffffffff


	//   ....[173]....
        /*7500*/ 	.word	0xffffffff


	//   ....[174]....
        /*7504*/ 	.word	0xffffffff


	//   ....[175]....
        /*7508*/ 	.word	0xffffffff


	//   ....[176]....
        /*750c*/ 	.word	0xffffffff


	//   ....[177]....
        /*7510*/ 	.word	0xffffffff


	//   ....[178]....
        /*7514*/ 	.word	0xffffffff


	//   ....[179]....
        /*7518*/ 	.word	0xffffffff


	//   ....[180]....
        /*751c*/ 	.word	0xffffffff


	//   ....[181]....
        /*7520*/ 	.word	0xffffffff


	//   ....[182]....
        /*7524*/ 	.word	0xffffffff


	//   ....[183]....
        /*7528*/ 	.word	0xffffffff


	//   ....[184]....
        /*752c*/ 	.word	0xffffffff


	//   ....[185]....
        /*7530*/ 	.word	0xffffffff


	//   ....[186]....
        /*7534*/ 	.word	0xffffffff


	//   ....[187]....
        /*7538*/ 	.word	0xffffffff


	//   ....[188]....
        /*753c*/ 	.word	0xffffffff


	//   ....[189]....
        /*7540*/ 	.word	0xffffffff


	//   ....[190]....
        /*7544*/ 	.word	0xffffffff


	//   ....[191]....
        /*7548*/ 	.word	0xffffffff


	//----- nvinfo : EIATTR_COOP_GROUP_INSTR_OFFSETS
	.align		4
.L_64:
        /*754c*/ 	.byte	0x04, 0x28
        /*754e*/ 	.short	(.L_66 - .L_65)


	//   ....[0]....
.L_65:
        /*7550*/ 	.word	0x0003f2f0


	//   ....[1]....
        /*7554*/ 	.word	0x0003f340


	//   ....[2]....
        /*7558*/ 	.word	0x0003f360


	//   ....[3]....
        /*755c*/ 	.word	0x0003f380


	//   ....[4]....
        /*7560*/ 	.word	0x0003f3b0


	//   ....[5]....
        /*7564*/ 	.word	0x0003f3f0


	//   ....[6]....
        /*7568*/ 	.word	0x0003f430


	//   ....[7]....
        /*756c*/ 	.word	0x0003f470


	//   ....[8]....
        /*7570*/ 	.word	0x0003f490


	//   ....[9]....
        /*7574*/ 	.word	0x0003f4b0


	//   ....[10]....
        /*7578*/ 	.word	0x0003f6c0


	//   ....[11]....
        /*757c*/ 	.word	0x0003f6d0


	//   ....[12]....
        /*7580*/ 	.word	0x0003f6e0


	//   ....[13]....
        /*7584*/ 	.word	0x0003f6f0


	//   ....[14]....
        /*7588*/ 	.word	0x0003f880


	//   ....[15]....
        /*758c*/ 	.word	0x0003f890


	//   ....[16]....
        /*7590*/ 	.word	0x0003f9f0


	//   ....[17]....
        /*7594*/ 	.word	0x0003fbd0


	//   ....[18]....
        /*7598*/ 	.word	0x0003fc00


	//   ....[19]....
        /*759c*/ 	.word	0x0003fc40


	//   ....[20]....
        /*75a0*/ 	.word	0x0003fca0


	//   ....[21]....
        /*75a4*/ 	.word	0x0003fcc0


	//   ....[22]....
        /*75a8*/ 	.word	0x0003fcd0


	//   ....[23]....
        /*75ac*/ 	.word	0x0003fcf0


	//   ....[24]....
        /*75b0*/ 	.word	0x0003fd80


	//   ....[25]....
        /*75b4*/ 	.word	0x0003fdb0


	//   ....[26]....
        /*75b8*/ 	.word	0x0003fde0


	//   ....[27]....
        /*75bc*/ 	.word	0x0003fe00


	//   ....[28]....
        /*75c0*/ 	.word	0x0003fe10


	//   ....[29]....
        /*75c4*/ 	.word	0x0003fe20


	//   ....[30]....
        /*75c8*/ 	.word	0x0003fe30


	//   ....[31]....
        /*75cc*/ 	.word	0x0003fe40


	//   ....[32]....
        /*75d0*/ 	.word	0x00040130


	//   ....[33]....
        /*75d4*/ 	.word	0x00040140


	//   ....[34]....
        /*75d8*/ 	.word	0x00040150


	//   ....[35]....
        /*75dc*/ 	.word	0x00040170


	//   ....[36]....
        /*75e0*/ 	.word	0x000401a0


	//   ....[37]....
        /*75e4*/ 	.word	0x000401b0


	//   ....[38]....
        /*75e8*/ 	.word	0x000401e0


	//   ....[39]....
        /*75ec*/ 	.word	0x000401f0


	//   ....[40]....
        /*75f0*/ 	.word	0x00040210


	//   ....[41]....
        /*75f4*/ 	.word	0x00040220


	//   ....[42]....
        /*75f8*/ 	.word	0x00040340


	//   ....[43]....
        /*75fc*/ 	.word	0x00040360


	//   ....[44]....
        /*7600*/ 	.word	0x00040380


	//   ....[45]....
        /*7604*/ 	.word	0x000403a0


	//   ....[46]....
        /*7608*/ 	.word	0x000403c0


	//   ....[47]....
        /*760c*/ 	.word	0x000403f0


	//   ....[48]....
        /*7610*/ 	.word	0x00040400


	//   ....[49]....
        /*7614*/ 	.word	0x00040410


	//   ....[50]....
        /*7618*/ 	.word	0x00040420


	//   ....[51]....
        /*761c*/ 	.word	0x00040430


	//   ....[52]....
        /*7620*/ 	.word	0x00040440


	//   ....[53]....
        /*7624*/ 	.word	0x00040540


	//   ....[54]....
        /*7628*/ 	.word	0x00040550


	//   ....[55]....
        /*762c*/ 	.word	0x00040560


	//   ....[56]....
        /*7630*/ 	.word	0x00040580


	//   ....[57]....
        /*7634*/ 	.word	0x00040590


	//   ....[58]....
        /*7638*/ 	.word	0x00040720


	//   ....[59]....
        /*763c*/ 	.word	0x00040730


	//   ....[60]....
        /*7640*/ 	.word	0x00040740


	//   ....[61]....
        /*7644*/ 	.word	0x00040950


	//   ....[62]....
        /*7648*/ 	.word	0x00040960


	//   ....[63]....
        /*764c*/ 	.word	0x00040970


	//   ....[64]....
        /*7650*/ 	.word	0x00041560


	//   ....[65]....
        /*7654*/ 	.word	0x00041580


	//   ....[66]....
        /*7658*/ 	.word	0x000415a0


	//   ....[67]....
        /*765c*/ 	.word	0x000415c0


	//   ....[68]....
        /*7660*/ 	.word	0x000416d0


	//   ....[69]....
        /*7664*/ 	.word	0x000416e0


	//   ....[70]....
        /*7668*/ 	.word	0x000416f0


	//   ....[71]....
        /*766c*/ 	.word	0x00041700


	//   ....[72]....
        /*7670*/ 	.word	0x00041710


	//   ....[73]....
        /*7674*/ 	.word	0x00041720


	//   ....[74]....
        /*7678*/ 	.word	0x00041730


	//   ....[75]....
        /*767c*/ 	.word	0x000417b0


	//   ....[76]....
        /*7680*/ 	.word	0x000417c0


	//   ....[77]....
        /*7684*/ 	.word	0x000417d0


	//   ....[78]....
        /*7688*/ 	.word	0x000417e0


	//   ....[79]....
        /*768c*/ 	.word	0x000417f0


	//   ....[80]....
        /*7690*/ 	.word	0x00041800


	//   ....[81]....
        /*7694*/ 	.word	0x00041810


	//   ....[82]....
        /*7698*/ 	.word	0x00041890


	//   ....[83]....
        /*769c*/ 	.word	0x000418a0


	//   ....[84]....
        /*76a0*/ 	.word	0x000418b0


	//   ....[85]....
        /*76a4*/ 	.word	0x000418c0


	//   ....[86]....
        /*76a8*/ 	.word	0x000418d0


	//   ....[87]....
        /*76ac*/ 	.word	0x000418e0


	//   ....[88]....
        /*76b0*/ 	.word	0x000418f0


	//   ....[89]....
        /*76b4*/ 	.word	0x00041970


	//   ....[90]....
        /*76b8*/ 	.word	0x00041980


	//   ....[91]....
        /*76bc*/ 	.word	0x00041990


	//   ....[92]....
        /*76c0*/ 	.word	0x000419a0


	//   ....[93]....
        /*76c4*/ 	.word	0x000419b0


	//   ....[94]....
        /*76c8*/ 	.word	0x000419c0


	//   ....[95]....
        /*76cc*/ 	.word	0x000419d0


	//   ....[96]....
        /*76d0*/ 	.word	0x000430a0


	//   ....[97]....
        /*76d4*/ 	.word	0x000430b0


	//   ....[98]....
        /*76d8*/ 	.word	0x000432c0


	//   ....[99]....
        /*76dc*/ 	.word	0x00043310


	//   ....[100]....
        /*76e0*/ 	.word	0x00043450


	//   ....[101]....
        /*76e4*/ 	.word	0x00043480


	//   ....[102]....
        /*76e8*/ 	.word	0x000434a0


	//   ....[103]....
        /*76ec*/ 	.word	0x000434c0


	//   ....[104]....
        /*76f0*/ 	.word	0x00043880


	//   ....[105]....
        /*76f4*/ 	.word	0x00043890


	//   ....[106]....
        /*76f8*/ 	.word	0x000438d0


	//   ....[107]....
        /*76fc*/ 	.word	0x00043a80


	//   ....[108]....
        /*7700*/ 	.word	0x00043a90


	//   ....[109]....
        /*7704*/ 	.word	0x00043ab0


	//   ....[110]....
        /*7708*/ 	.word	0x00043c10


	//   ....[111]....
        /*770c*/ 	.word	0x00043da0


	//   ....[112]....
        /*7710*/ 	.word	0x00043df0


	//   ....[113]....
        /*7714*/ 	.word	0x00043fa0


	//   ....[114]....
        /*7718*/ 	.word	0x00043fb0


	//   ....[115]....
        /*771c*/ 	.word	0x00043fd0


	//   ....[116]....
        /*7720*/ 	.word	0x00044000


	//   ....[117]....
        /*7724*/ 	.word	0x00044020


	//   ....[118]....
        /*7728*/ 	.word	0x00044030


	//   ....[119]....
        /*772c*/ 	.word	0x00044050


	//   ....[120]....
        /*7730*/ 	.word	0x000442e0


	//   ....[121]....
        /*7734*/ 	.word	0x000442f0


	//   ....[122]....
        /*7738*/ 	.word	0x000447f0


	//   ....[123]....
        /*773c*/ 	.word	0x00044800


	//   ....[124]....
        /*7740*/ 	.word	0x00044810


	//   ....[125]....
        /*7744*/ 	.word	0x00044850


	//   ....[126]....
        /*7748*/ 	.word	0x00044880


	//   ....[127]....
        /*774c*/ 	.word	0x000448a0


	//   ....[128]....
        /*7750*/ 	.word	0x000448c0


	//   ....[129]....
        /*7754*/ 	.word	0x000448e0


	//   ....[130]....
        /*7758*/ 	.word	0x00044910


	//   ....[131]....
        /*775c*/ 	.word	0x00044930


	//   ....[132]....
        /*7760*/ 	.word	0x00044960


	//   ....[133]....
        /*7764*/ 	.word	0x00044970


	//   ....[134]....
        /*7768*/ 	.word	0x00044990


	//   ....[135]....
        /*776c*/ 	.word	0x000449b0


	//   ....[136]....
        /*7770*/ 	.word	0x000449c0


	//   ....[137]....
        /*7774*/ 	.word	0x000449d0


	//   ....[138]....
        /*7778*/ 	.word	0x000449e0


	//   ....[139]....
        /*777c*/ 	.word	0x00044b50


	//   ....[140]....
        /*7780*/ 	.word	0x00044be0


	//   ....[141]....
        /*7784*/ 	.word	0x00044bf0


	//   ....[142]....
        /*7788*/ 	.word	0x00044c10


	//   ....[143]....
        /*778c*/ 	.word	0x00044c30


	//   ....[144]....
        /*7790*/ 	.word	0x00044c60


	//   ....[145]....
        /*7794*/ 	.word	0x00044c90


	//   ....[146]....
        /*7798*/ 	.word	0x00044cc0


	//   ....[147]....
        /*779c*/ 	.word	0x00044cf0


	//   ....[148]....
        /*77a0*/ 	.word	0x00044d00


	//   ....[149]....
        /*77a4*/ 	.word	0x00044dc0


	//   ....[150]....
        /*77a8*/ 	.word	0x00044e10


	//   ....[151]....
        /*77ac*/ 	.word	0x00044e20


	//   ....[152]....
        /*77b0*/ 	.word	0x00044e30


	//   ....[153]....
        /*77b4*/ 	.word	0x00044ea0


	//   ....[154]....
        /*77b8*/ 	.word	0x00044eb0


	//   ....[155]....
        /*77bc*/ 	.word	0x00044ec0


	//   ....[156]....
        /*77c0*/ 	.word	0x00044ed0


	//   ....[157]....
        /*77c4*/ 	.word	0x00045080


	//   ....[158]....
        /*77c8*/ 	.word	0x00045090


	//   ....[159]....
        /*77cc*/ 	.word	0x000450a0


	//   ....[160]....
        /*77d0*/ 	.word	0x000453a0


	//   ....[161]....
        /*77d4*/ 	.word	0x000453c0


	//   ....[162]....
        /*77d8*/ 	.word	0x000453e0


	//   ....[163]....
        /*77dc*/ 	.word	0x00045400


	//   ....[164]....
        /*77e0*/ 	.word	0x000454b0


	//   ....[165]....
        /*77e4*/ 	.word	0x000454c0


	//   ....[166]....
        /*77e8*/ 	.word	0x000454d0


	//   ....[167]....
        /*77ec*/ 	.word	0x000454e0


	//   ....[168]....
        /*77f0*/ 	.word	0x00045510


	//   ....[169]....
        /*77f4*/ 	.word	0x00045540


	//   ....[170]....
        /*77f8*/ 	.word	0x00045550


	//   ....[171]....
        /*77fc*/ 	.word	0x00045560


	//   ....[172]....
        /*7800*/ 	.word	0x00045570


	//   ....[173]....
        /*7804*/ 	.word	0x000455b0


	//   ....[174]....
        /*7808*/ 	.word	0x000455d0


	//   ....[175]....
        /*780c*/ 	.word	0x000455f0


	//   ....[176]....
        /*7810*/ 	.word	0x00045600


	//   ....[177]....
        /*7814*/ 	.word	0x00045650


	//   ....[178]....
        /*7818*/ 	.word	0x00045830


	//   ....[179]....
        /*781c*/ 	.word	0x00045840


	//   ....[180]....
        /*7820*/ 	.word	0x00045850


	//   ....[181]....
        /*7824*/ 	.word	0x00045860


	//   ....[182]....
        /*7828*/ 	.word	0x00045870


	//   ....[183]....
        /*782c*/ 	.word	0x000458b0


	//   ....[184]....
        /*7830*/ 	.word	0x000458c0


	//   ....[185]....
        /*7834*/ 	.word	0x000458f0


	//   ....[186]....
        /*7838*/ 	.word	0x00045900


	//   ....[187]....
        /*783c*/ 	.word	0x00045930


	//   ....[188]....
        /*7840*/ 	.word	0x00045940


	//   ....[189]....
        /*7844*/ 	.word	0x00045970


	//   ....[190]....
        /*7848*/ 	.word	0x00045980


	//   ....[191]....
        /*784c*/ 	.word	0x00045990


	//----- nvinfo : EIATTR_VRC_CTA_INIT_COUNT
	.align		4
.L_66:
        /*7850*/ 	.byte	0x02, 0x4a
	.zero		1
	.zero		1


	//----- nvinfo : EIATTR_EXIT_INSTR_OFFSETS
	.align		4
        /*7854*/ 	.byte	0x04, 0x1c
        /*7856*/ 	.short	(.L_68 - .L_67)


	//   ....[0]....
.L_67:
        /*7858*/ 	.word	0x0008f1e0


	//   ....[1]....
        /*785c*/ 	.word	0x0008f220


	//----- nvinfo : EIATTR_REQNTID
	.align		4
.L_68:
        /*7860*/ 	.byte	0x04, 0x10
        /*7862*/ 	.short	(.L_70 - .L_69)
.L_69:
        /*7864*/ 	.word	0x00000200
        /*7868*/ 	.word	0x00000001
        /*786c*/ 	.word	0x00000001


	//----- nvinfo : EIATTR_CBANK_PARAM_SIZE
	.align		4
.L_70:
        /*7870*/ 	.byte	0x03, 0x19
        /*7872*/ 	.short	0x0088


	//----- nvinfo : EIATTR_PARAM_CBANK
	.align		4
        /*7874*/ 	.byte	0x04, 0x0a
        /*7876*/ 	.short	(.L_72 - .L_71)
	.align		4
.L_71:
        /*7878*/ 	.word	index@(.nv.constant0.attn_fwd)
        /*787c*/ 	.short	0x0380
        /*787e*/ 	.short	0x0088


	//----- nvinfo : EIATTR_SW_WAR
	.align		4
.L_72:
        /*7880*/ 	.byte	0x04, 0x36
        /*7882*/ 	.short	(.L_74 - .L_73)
.L_73:
        /*7884*/ 	.word	0x00000008
.L_74:


//--------------------- .nv.compat                --------------------------
	.section	.nv.compat,"",@"SHT_CUDA_COMPAT_INFO"
	.align	4
        /*0000*/ 	.byte	0x02, 0x02, 0x02, 0x00, 0x02, 0x05, 0x05, 0x00, 0x02, 0x03, 0x00, 0x00, 0x02, 0x06, 0x01, 0x00


//--------------------- .nv.callgraph             --------------------------
	.section	.nv.callgraph,"",@"SHT_CUDA_CALLGRAPH"
	.align	4
	.sectionentsize	8
	.align		4
        /*0000*/ 	.word	0x00000000
	.align		4
        /*0004*/ 	.word	0xffffffff
	.align		4
        /*0008*/ 	.word	0x00000000
	.align		4
        /*000c*/ 	.word	0xfffffffe
	.align		4
        /*0010*/ 	.word	0x00000000
	.align		4
        /*0014*/ 	.word	0xfffffffd
	.align		4
        /*0018*/ 	.word	0x00000000
	.align		4
        /*001c*/ 	.word	0xfffffffc


//--------------------- .nv.constant4             --------------------------
	.section	.nv.constant4,"a",@progbits
	.align	8
	.align		8
.nv.constant4:
        /*0000*/ 	.dword	_$_str


//--------------------- .text.attn_fwd            --------------------------
	.section	.text.attn_fwd,"ax",@progbits
	.align	128
        .global         attn_fwd
        .type           attn_fwd,@function
        .size           attn_fwd,(.L_x_3 - attn_fwd)
        .other          attn_fwd,@"STO_CUDA_ENTRY STV_DEFAULT"
attn_fwd:
.text.attn_fwd:
[----:B------:R-:W0:Y:S01]  /*0000*/  LDC R1, c[0x0][0x37c] ;  /* 0x0000df00ff017b82 */ /* 0x000e220000000800 */
[----:B------:R-:W1:Y:S07]  /*0010*/  S2R R2, SR_CTAID.X ;  /* 0x0000000000027919 */ /* 0x000e6e0000002500 */
[----:B------:R-:W2:Y:S01]  /*0020*/  S2UR UR8, SR_CTAID.Y ;  /* 0x00000000000879c3 */ /* 0x000ea20000002600 */
[----:B------:R-:W2:Y:S01]  /*0030*/  LDCU.64 UR4, c[0x0][0x3b0] ;  /* 0x00007600ff0477ac */ /* 0x000ea20008000a00 */
[----:B0-----:R-:W-:Y:S01]  /*0040*/  VIADD R1, R1, 0xffffd9a0 ;  /* 0xffffd9a001017836 */ /* 0x001fe20000000000 */
[----:B------:R-:W1:Y:S01]  /*0050*/  S2R R0, SR_TID.X ;  /* 0x0000000000007919 */ /* 0x000e620000002100 */
[----:B------:R-:W0:Y:S04]  /*0060*/  LDCU.64 UR12, c[0x0][0x358] ;  /* 0x00006b00ff0c77ac */ /* 0x000e280008000a00 */
[----:B------:R-:W3:Y:S08]  /*0070*/  LDC.64 R16, c[0x0][0x380] ;  /* 0x0000e000ff107b82 */ /* 0x000ef00000000a00 */
[----:B------:R-:W4:Y:S01]  /*0080*/  LDC R6, c[0x0][0x3b8] ;  /* 0x0000ee00ff067b82 */ /* 0x000f220000000800 */
[----:B--2---:R-:W-:Y:S01]  /*0090*/  UIMAD UR4, UR8, UR4, URZ ;  /* 0x00000004080472a4 */ /* 0x004fe2000f8e02ff */
[----:B-1----:R-:W-:-:S02]  /*00a0*/  PRMT R2, R0, 0x6540, R2 ;  /* 0x0000654000027816 */ /* 0x002fc40000000002 */
[--C-:B------:R-:W-:Y:S02]  /*00b0*/  SHF.R.U32.HI R5, RZ, 0x8, R0.reuse ;  /* 0x00000008ff057819 */ /* 0x100fe40000011600 */
[----:B------:R-:W-:Y:S01]  /*00c0*/  SHF.R.S32.HI R29, RZ, 0x8, R0 ;  /* 0x00000008ff1d7819 */ /* 0x000fe20000011400 */
[----:B------:R-:W-:Y:S01]  /*00d0*/  IMAD R3, R2, UR5, RZ ;  /* 0x0000000502037c24 */ /* 0x000fe2000f8e02ff */
[----:B------:R-:W-:Y:S01]  /*00e0*/  SGXT.U32 R5, R5, 0x1 ;  /* 0x000000010505781a */ /* 0x000fe20000000000 */
[----:B------:R-:W-:Y:S01]  /*00f0*/  USHF.R.S32.HI UR5, URZ, 0x1f, UR4 ;  /* 0x0000001fff057899 */ /* 0x000fe20008011404 */
[----:B------:R-:W-:Y:S02]  /*0100*/  LOP3.LUT R0, R0, 0xff, RZ, 0xc0, !PT ;  /* 0x000000ff00007812 */ /* 0x000fe400078ec0ff */
[----:B---3--:R-:W-:Y:S01]  /*0110*/  IADD3 R16, P0, P1, R3, UR4, R16 ;  /* 0x0000000403107c10 */ /* 0x008fe2000f91e010 */
[----:B----4-:R-:W-:Y:S01]  /*0120*/  IMAD R5, R5, R6, RZ ;  /* 0x0000000605057224 */ /* 0x010fe200078e02ff */
[----:B------:R-:W-:Y:S01]  /*0130*/  SHF.R.S32.HI R8, RZ, 0x1f, R3 ;  /* 0x0000001fff087819 */ /* 0x000fe20000011403 */
[----:B------:R-:W-:Y:S01]  /*0140*/  IMAD.SHL.U32 R0, R0, 0x2, RZ ;  /* 0x0000000200007824 */ /* 0x000fe200078e00ff */
[----:B------:R-:W-:Y:S01]  /*0150*/  SGXT R29, R29, 0x1 ;  /* 0x000000011d1d781a */ /* 0x000fe20000000200 */
[----:B------:R-:W-:Y:S01]  /*0160*/  IMAD R7, R6, 0x2, R5 ;  /* 0x0000000206077824 */ /* 0x000fe200078e0205 */
[----:B------:R-:W-:-:S02]  /*0170*/  IADD3.X R8, PT, PT, R8, UR5, R17, P0, P1 ;  /* 0x0000000508087c10 */ /* 0x000fc400087e2411 */
[C---:B------:R-:W-:Y:S02]  /*0180*/  IADD3 R2, P0, PT, R5.reuse, R16, RZ ;  /* 0x0000001005027210 */ /* 0x040fe40007f1e0ff */
[----:B------:R-:W-:Y:S02]  /*0190*/  LOP3.LUT R29, R0, 0x210, R29, 0x78, !PT ;  /* 0x00000210001d7812 */ /* 0x000fe400078e781d */
[----:B------:R-:W-:Y:S01]  /*01a0*/  LEA.HI.X.SX32 R3, R5, R8, 0x1, P0 ;  /* 0x0000000805037211 */ /* 0x000fe200000f0eff */
[----:B------:R-:W-:Y:S01]  /*01b0*/  IMAD R5, R6, 0x2, R7 ;  /* 0x0000000206057824 */ /* 0x000fe200078e0207 */
[----:B------:R-:W-:-:S04]  /*01c0*/  IADD3 R10, P0, PT, R7, R16, RZ ;  /* 0x00000010070a7210 */ /* 0x000fc80007f1e0ff */
[----:B------:R-:W-:Y:S02]  /*01d0*/  IADD3 R18, P1, PT, R5, R16, RZ ;  /* 0x0000001005127210 */ /* 0x000fe40007f3e0ff */
[C---:B------:R-:W-:Y:S02]  /*01e0*/  LEA R13, R6.reuse, R5, 0x1 ;  /* 0x00000005060d7211 */ /* 0x040fe400078e08ff */
[-C--:B------:R-:W-:Y:S02]  /*01f0*/  LEA.HI.X.SX32 R11, R7, R8.reuse, 0x1, P0 ;  /* 0x00000008070b7211 */ /* 0x080fe400000f0eff */
[----:B------:R-:W-:Y:S01]  /*0200*/  LEA.HI.X.SX32 R19, R5, R8, 0x1, P1 ;  /* 0x0000000805137211 */ /* 0x000fe200008f0eff */
[----:B0-----:R-:W2:Y:S01]  /*0210*/  LDG.E.U8 R7, desc[UR12][R2.64] ;  /* 0x0000000c02077981 */ /* 0x001ea2000c1e1100 */
[C---:B------:R-:W-:Y:S01]  /*0220*/  IADD3 R20, P0, PT, R13.reuse, R16, RZ ;  /* 0x000000100d147210 */ /* 0x040fe20007f1e0ff */
[C---:B------:R-:W-:Y:S02]  /*0230*/  IMAD R5, R6.reuse, 0x2, R13 ;  /* 0x0000000206057824 */ /* 0x040fe400078e020d */
[----:B------:R-:W3:Y:S01]  /*0240*/  LDG.E.U8 R0, desc[UR12][R18.64] ;  /* 0x0000000c12007981 */ /* 0x000ee2000c1e1100 */
[----:B------:R-:W-:Y:S01]  /*0250*/  LEA.HI.X.SX32 R21, R13, R8, 0x1, P0 ;  /* 0x000000080d157211 */ /* 0x000fe200000f0eff */
[C---:B------:R-:W-:Y:S01]  /*0260*/  IMAD R13, R6.reuse, 0x2, R5 ;  /* 0x00000002060d7824 */ /* 0x040fe200078e0205 */
[----:B------:R-:W-:Y:S01]  /*0270*/  IADD3 R14, P0, PT, R5, R16, RZ ;  /* 0x00000010050e7210 */ /* 0x000fe20007f1e0ff */
[----:B------:R0:W2:Y:S02]  /*0280*/  LDG.E.U8 R9, desc[UR12][R10.64] ;  /* 0x0000000c0a097981 */ /* 0x0000a4000c1e1100 */
[----:B------:R-:W-:-:S02]  /*0290*/  IMAD R17, R6, 0x2, R13 ;  /* 0x0000000206117824 */ /* 0x000fc400078e020d */
[----:B------:R-:W4:Y:S01]  /*02a0*/  LDG.E.U8 R18, desc[UR12][R20.64] ;  /* 0x0000000c14127981 */ /* 0x000f22000c1e1100 */
[----:B------:R-:W-:Y:S01]  /*02b0*/  LEA.HI.X.SX32 R15, R5, R8, 0x1, P0 ;  /* 0x00000008050f7211 */ /* 0x000fe200000f0eff */
[C---:B------:R-:W-:Y:S01]  /*02c0*/  IMAD R23, R6.reuse, 0x2, R17 ;  /* 0x0000000206177824 */ /* 0x040fe200078e0211 */
[-C--:B------:R-:W-:Y:S02]  /*02d0*/  IADD3 R4, P0, PT, R13, R16.reuse, RZ ;  /* 0x000000100d047210 */ /* 0x080fe40007f1e0ff */
[----:B------:R-:W-:Y:S01]  /*02e0*/  IADD3 R12, P1, PT, R17, R16, RZ ;  /* 0x00000010110c7210 */ /* 0x000fe20007f3e0ff */
[----:B------:R-:W5:Y:S01]  /*02f0*/  LDG.E.U8 R2, desc[UR12][R14.64] ;  /* 0x0000000c0e027981 */ /* 0x000f62000c1e1100 */
[-C--:B------:R-:W-:Y:S02]  /*0300*/  LEA.HI.X.SX32 R5, R13, R8.reuse, 0x1, P0 ;  /* 0x000000080d057211 */ /* 0x080fe400000f0eff */
[----:B------:R-:W-:Y:S02]  /*0310*/  LEA.HI.X.SX32 R13, R17, R8, 0x1, P1 ;  /* 0x00000008110d7211 */ /* 0x000fe400008f0eff */
[----:B0-----:R-:W-:Y:S01]  /*0320*/  IADD3 R10, P0, PT, R23, R16, RZ ;  /* 0x00000010170a7210 */ /* 0x001fe20007f1e0ff */
[----:B------:R0:W5:Y:S01]  /*0330*/  LDG.E.U8 R3, desc[UR12][R4.64] ;  /* 0x0000000c04037981 */ /* 0x000162000c1e1100 */
[----:B------:R-:W-:-:S02]  /*0340*/  LEA R17, R6, R23, 0x1 ;  /* 0x0000001706117211 */ /* 0x000fc400078e08ff */
[----:B------:R-:W-:Y:S01]  /*0350*/  LEA.HI.X.SX32 R11, R23, R8, 0x1, P0 ;  /* 0x00000008170b7211 */ /* 0x000fe200000f0eff */
[----:B------:R-:W2:Y:S02]  /*0360*/  LDG.E.U8 R25, desc[UR12][R12.64] ;  /* 0x0000000c0c197981 */ /* 0x000ea4000c1e1100 */
[----:B------:R-:W-:Y:S02]  /*0370*/  IMAD R19, R6, 0x2, R17 ;  /* 0x0000000206137824 */ /* 0x000fe400078e0211 */
[----:B------:R1:W2:Y:S01]  /*0380*/  LDG.E.U8 R20, desc[UR12][R10.64] ;  /* 0x0000000c0a147981 */ /* 0x0002a2000c1e1100 */
[----:B0-----:R-:W-:-:S04]  /*0390*/  IADD3 R4, P0, PT, R17, R16, RZ ;  /* 0x0000001011047210 */ /* 0x001fc80007f1e0ff */
[----:B------:R-:W-:Y:S01]  /*03a0*/  LEA.HI.X.SX32 R5, R17, R8, 0x1, P0 ;  /* 0x0000000811057211 */ /* 0x000fe200000f0eff */
[----:B------:R-:W-:Y:S01]  /*03b0*/  IMAD R17, R6, 0x2, R19 ;  /* 0x0000000206117824 */ /* 0x000fe200078e0213 */
[----:B------:R-:W-:-:S03]  /*03c0*/  IADD3 R14, P0, PT, R19, R16, RZ ;  /* 0x00000010130e7210 */ /* 0x000fc60007f1e0ff */
[C---:B------:R-:W-:Y:S01]  /*03d0*/  IMAD R21, R6.reuse, 0x2, R17 ;  /* 0x0000000206157824 */ /* 0x040fe200078e0211 */
[----:B-1----:R-:W-:Y:S01]  /*03e0*/  IADD3 R10, P1, PT, R17, R16, RZ ;  /* 0x00000010110a7210 */ /* 0x002fe20007f3e0ff */
[----:B------:R-:W2:Y:S01]  /*03f0*/  LDG.E.U8 R4, desc[UR12][R4.64] ;  /* 0x0000000c04047981 */ /* 0x000ea2000c1e1100 */
[----:B------:R-:W-:Y:S02]  /*0400*/  LEA.HI.X.SX32 R15, R19, R8, 0x1, P0 ;  /* 0x00000008130f7211 */ /* 0x000fe400000f0eff */
[----:B------:R-:W-:Y:S02]  /*0410*/  IADD3 R12, P0, PT, R21, R16, RZ ;  /* 0x00000010150c7210 */ /* 0x000fe40007f1e0ff */
[-C--:B------:R-:W-:Y:S01]  /*0420*/  LEA.HI.X.SX32 R11, R17, R8.reuse, 0x1, P1 ;  /* 0x00000008110b7211 */ /* 0x080fe200008f0eff */
[----:B------:R-:W-:Y:S01]  /*0430*/  IMAD R17, R6, 0x2, R21 ;  /* 0x0000000206117824 */ /* 0x000fe200078e0215 */
[----:B------:R-:W-:Y:S01]  /*0440*/  LEA.HI.X.SX32 R13, R21, R8, 0x1, P0 ;  /* 0x00000008150d7211 */ /* 0x000fe200000f0eff */
[----:B------:R0:W5:Y:S04]  /*0450*/  LDG.E.U8 R5, desc[UR12][R14.64] ;  /* 0x0000000c0e057981 */ /* 0x000168000c1e1100 */
[----:B------:R1:W5:Y:S04]  /*0460*/  LDG.E.U8 R24, desc[UR12][R10.64] ;  /* 0x0000000c0a187981 */ /* 0x000368000c1e1100 */
[----:B------:R1:W5:Y:S01]  /*0470*/  LDG.E.U8 R23, desc[UR12][R12.64] ;  /* 0x0000000c0c177981 */ /* 0x000362000c1e1100 */
[----:B0-----:R-:W-:-:S04]  /*0480*/  IADD3 R14, P0, PT, R17, R16, RZ ;  /* 0x00000010110e7210 */ /* 0x001fc80007f1e0ff */
[----:B------:R-:W-:-:S05]  /*0490*/  LEA.HI.X.SX32 R15, R17, R8, 0x1, P0 ;  /* 0x00000008110f7211 */ /* 0x000fca00000f0eff */
[----:B------:R0:W5:Y:S04]  /*04a0*/  LDG.E.U8 R22, desc[UR12][R14.64] ;  /* 0x0000000c0e167981 */ /* 0x000168000c1e1100 */
[----:B---3--:R3:W-:Y:S02]  /*04b0*/  STL [R1+0xa0], R0 ;  /* 0x0000a00001007387 */ /* 0x0087e40000100800 */
[----:B---3--:R-:W-:Y:S02]  /*04c0*/  LEA R0, R6, R17, 0x1 ;  /* 0x0000001106007211 */ /* 0x008fe400078e08ff */
[----:B----4-:R3:W-:Y:S02]  /*04d0*/  STL [R1+0x98], R18 ;  /* 0x0000981201007387 */ /* 0x0107e40000100800 */
[----:B-1----:R-:W-:Y:S01]  /*04e0*/  IADD3 R10, P0, PT, R0, R16, RZ ;  /* 0x00000010000a7210 */ /* 0x002fe20007f1e0ff */
[----:B---3--:R-:W-:-:S04]  /*04f0*/  IMAD R18, R6, 0x2, R0 ;  /* 0x0000000206127824 */ /* 0x008fc800078e0200 */
[----:B------:R-:W-:Y:S01]  /*0500*/  IMAD R17, R6, 0x2, R18 ;  /* 0x0000000206117824 */ /* 0x000fe200078e0212 */
[----:B------:R-:W-:Y:S02]  /*0510*/  IADD3 R12, P1, PT, R18, R16, RZ ;  /* 0x00000010120c7210 */ /* 0x000fe40007f3e0ff */
[-C--:B------:R-:W-:Y:S02]  /*0520*/  LEA.HI.X.SX32 R11, R0, R8.reuse, 0x1, P0 ;  /* 0x00000008000b7211 */ /* 0x080fe400000f0eff */
[----:B------:R-:W-:Y:S01]  /*0530*/  LEA.HI.X.SX32 R13, R18, R8, 0x1, P1 ;  /* 0x00000008120d7211 */ /* 0x000fe200008f0eff */
[C---:B------:R-:W-:Y:S01]  /*0540*/  IMAD R18, R6.reuse, 0x2, R17 ;  /* 0x0000000206127824 */ /* 0x040fe200078e0211 */
[C---:B0-----:R-:W-:Y:S01]  /*0550*/  IADD3 R14, P0, PT, R17.reuse, R16, RZ ;  /* 0x00000010110e7210 */ /* 0x041fe20007f1e0ff */
[----:B------:R0:W3:Y:S03]  /*0560*/  LDG.E.U8 R0, desc[UR12][R10.64] ;  /* 0x0000000c0a007981 */ /* 0x0000e6000c1e1100 */
[----:B------:R-:W-:Y:S01]  /*0570*/  LEA.HI.X.SX32 R15, R17, R8, 0x1, P0 ;  /* 0x00000008110f7211 */ /* 0x000fe200000f0eff */
[C---:B------:R-:W-:Y:S01]  /*0580*/  IMAD R17, R6.reuse, 0x2, R18 ;  /* 0x0000000206117824 */ /* 0x040fe200078e0212 */
[----:B------:R1:W4:Y:S04]  /*0590*/  LDG.E.U8 R21, desc[UR12][R12.64] ;  /* 0x0000000c0c157981 */ /* 0x000328000c1e1100 */
[----:B------:R-:W-:-:S02]  /*05a0*/  LEA R19, R6, R17, 0x1 ;  /* 0x0000001106137211 */ /* 0x000fc400078e08ff */
[C---:B0-----:R-:W-:Y:S01]  /*05b0*/  IADD3 R10, P0, PT, R18.reuse, R16, RZ ;  /* 0x00000010120a7210 */ /* 0x041fe20007f1e0ff */
[----:B--2---:R-:W-:Y:S03]  /*05c0*/  STL [R1+0x3c0], R25 ;  /* 0x0003c01901007387 */ /* 0x004fe60000100800 */
[----:B------:R-:W-:Y:S01]  /*05d0*/  LEA.HI.X.SX32 R11, R18, R8, 0x1, P0 ;  /* 0x00000008120b7211 */ /* 0x000fe200000f0eff */
[----:B------:R0:W-:Y:S01]  /*05e0*/  STL [R1+0x3bc], R20 ;  /* 0x0003bc1401007387 */ /* 0x0001e20000100800 */
[C---:B-1----:R-:W-:Y:S01]  /*05f0*/  IADD3 R12, P0, PT, R17.reuse, R16, RZ ;  /* 0x00000010110c7210 */ /* 0x042fe20007f1e0ff */
[----:B------:R-:W-:Y:S02]  /*0600*/  IMAD R18, R6, 0x2, R19 ;  /* 0x0000000206127824 */ /* 0x000fe400078e0213 */
[----:B------:R1:W2:Y:S01]  /*0610*/  LDG.E.U8 R26, desc[UR12][R10.64] ;  /* 0x0000000c0a1a7981 */ /* 0x0002a2000c1e1100 */
[----:B------:R-:W-:-:S03]  /*0620*/  LEA.HI.X.SX32 R13, R17, R8, 0x1, P0 ;  /* 0x00000008110d7211 */ /* 0x000fc600000f0eff */
[----:B0-----:R0:W2:Y:S01]  /*0630*/  LDG.E.U8 R20, desc[UR12][R14.64] ;  /* 0x0000000c0e147981 */ /* 0x0010a2000c1e1100 */
[----:B------:R-:W-:Y:S01]  /*0640*/  IMAD R17, R6, 0x2, R18 ;  /* 0x0000000206117824 */ /* 0x000fe200078e0212 */
[CC--:B-1----:R-:W-:Y:S02]  /*0650*/  IADD3 R10, P0, PT, R18.reuse, R16.reuse, RZ ;  /* 0x00000010120a7210 */ /* 0x0c2fe40007f1e0ff */
[----:B------:R1:W3:Y:S01]  /*0660*/  LDG.E.U8 R25, desc[UR12][R12.64] ;  /* 0x0000000c0c197981 */ /* 0x0002e2000c1e1100 */
[C---:B0-----:R-:W-:Y:S02]  /*0670*/  IADD3 R14, P1, PT, R19.reuse, R16, RZ ;  /* 0x00000010130e7210 */ /* 0x041fe40007f3e0ff */
[-C--:B------:R-:W-:Y:S02]  /*0680*/  LEA.HI.X.SX32 R11, R18, R8.reuse, 0x1, P0 ;  /* 0x00000008120b7211 */ /* 0x080fe400000f0eff */
[----:B------:R-:W-:Y:S01]  /*0690*/  LEA.HI.X.SX32 R15, R19, R8, 0x1, P1 ;  /* 0x00000008130f7211 */ /* 0x000fe200008f0eff */
[----:B------:R-:W-:Y:S01]  /*06a0*/  IMAD R18, R6, 0x2, R17 ;  /* 0x0000000206127824 */ /* 0x000fe200078e0211 */
[C---:B-1----:R-:W-:Y:S01]  /*06b0*/  IADD3 R12, P0, PT, R17.reuse, R16, RZ ;  /* 0x00000010110c7210 */ /* 0x042fe20007f1e0ff */
[----:B-----5:R0:W-:Y:S03]  /*06c0*/  STL [R1+0x3b8], R24 ;  /* 0x0003b81801007387 */ /* 0x0201e60000100800 */
[----:B------:R-:W-:Y:S01]  /*06d0*/  LEA.HI.X.SX32 R13, R17, R8, 0x1, P0 ;  /* 0x00000008110d7211 */ /* 0x000fe200000f0eff */
[----:B------:R1:W-:Y:S04]  /*06e0*/  STL [R1+0x3b4], R23 ;  /* 0x0003b41701007387 */ /* 0x0003e80000100800 */
[----:B0-----:R-:W5:Y:S04]  /*06f0*/  LDG.E.U8 R24, desc[UR12][R14.64] ;  /* 0x0000000c0e187981 */ /* 0x001f68000c1e1100 */
[----:B-1----:R0:W5:Y:S02]  /*0700*/  LDG.E.U8 R23, desc[UR12][R10.64] ;  /* 0x0000000c0a177981 */ /* 0x002164000c1e1100 */
[----:B0-----:R-:W-:-:S02]  /*0710*/  IADD3 R10, P0, PT, R18, R16, RZ ;  /* 0x00000010120a7210 */ /* 0x001fc40007f1e0ff */
[----:B------:R0:W-:Y:S02]  /*0720*/  STL [R1+0x88], R22 ;  /* 0x0000881601007387 */ /* 0x0001e40000100800 */
[----:B------:R-:W-:-:S05]  /*0730*/  LEA.HI.X.SX32 R11, R18, R8, 0x1, P0 ;  /* 0x00000008120b7211 */ /* 0x000fca00000f0eff */
[----:B------:R-:W5:Y:S04]  /*0740*/  LDG.E.U8 R19, desc[UR12][R10.64] ;  /* 0x0000000c0a137981 */ /* 0x000f68000c1e1100 */
[----:B0-----:R0:W5:Y:S01]  /*0750*/  LDG.E.U8 R22, desc[UR12][R12.64] ;  /* 0x0000000c0c167981 */ /* 0x001162000c1e1100 */
[----:B------:R-:W-:-:S05]  /*0760*/  IMAD R15, R6, 0x2, R18 ;  /* 0x00000002060f7824 */ /* 0x000fca00078e0212 */
[C---:B------:R-:W-:Y:S02]  /*0770*/  LEA R17, R6.reuse, R15, 0x1 ;  /* 0x0000000f06117211 */ /* 0x040fe400078e08ff */
[-C--:B------:R-:W-:Y:S02]  /*0780*/  IADD3 R14, P1, PT, R15, R16.reuse, RZ ;  /* 0x000000100f0e7210 */ /* 0x080fe40007f3e0ff */
[----:B0-----:R-:W-:Y:S01]  /*0790*/  IADD3 R12, P0, PT, R17, R16, RZ ;  /* 0x00000010110c7210 */ /* 0x001fe20007f1e0ff */
[C---:B------:R-:W-:Y:S01]  /*07a0*/  IMAD R18, R6.reuse, 0x2, R17 ;  /* 0x0000000206127824 */ /* 0x040fe200078e0211 */
[-C--:B------:R-:W-:Y:S02]  /*07b0*/  LEA.HI.X.SX32 R15, R15, R8.reuse, 0x1, P1 ;  /* 0x000000080f0f7211 */ /* 0x080fe400008f0eff */
[----:B------:R-:W-:Y:S01]  /*07c0*/  LEA.HI.X.SX32 R13, R17, R8, 0x1, P0 ;  /* 0x00000008110d7211 */ /* 0x000fe200000f0eff */
[----:B------:R-:W-:Y:S01]  /*07d0*/  IMAD R17, R6, 0x2, R18 ;  /* 0x0000000206117824 */ /* 0x000fe200078e0212 */
[----:B------:R-:W-:-:S04]  /*07e0*/  IADD3 R10, P0, PT, R18, R16, RZ ;  /* 0x00000010120a7210 */ /* 0x000fc80007f1e0ff */
[----:B------:R-:W-:Y:S01]  /*07f0*/  LEA.HI.X.SX32 R11, R18, R8, 0x1, P0 ;  /* 0x00000008120b7211 */ /* 0x000fe200000f0eff */
[----:B----4-:R0:W-:Y:S04]  /*0800*/  STL [R1+0x3b0], R21 ;  /* 0x0003b01501007387 */ /* 0x0101e80000100800 */
[----:B0-----:R0:W4:Y:S02]  /*0810*/  LDG.E.U8 R21, desc[UR12][R14.64] ;  /* 0x0000000c0e157981 */ /* 0x001124000c1e1100 */
[C---:B0-----:R-:W-:Y:S02]  /*0820*/  IMAD R15, R6.reuse, 0x2, R17 ;  /* 0x00000002060f7824 */ /* 0x041fe400078e0211 */
[----:B--2---:R0:W-:Y:S02]  /*0830*/  STL [R1+0x3ac], R20 ;  /* 0x0003ac1401007387 */ /* 0x0041e40000100800 */
[----:B------:R-:W-:-:S02]  /*0840*/  IMAD R18, R6, 0x2, R15 ;  /* 0x0000000206127824 */ /* 0x000fc400078e020f */
[----:B------:R1:W-:Y:S01]  /*0850*/  STL [R1+0x9c], R26 ;  /* 0x00009c1a01007387 */ /* 0x0003e20000100800 */
[----:B------:R-:W-:-:S03]  /*0860*/  IADD3 R14, P1, PT, R15, R16, RZ ;  /* 0x000000100f0e7210 */ /* 0x000fc60007f3e0ff */
[----:B0-----:R0:W2:Y:S04]  /*0870*/  LDG.E.U8 R20, desc[UR12][R12.64] ;  /* 0x0000000c0c147981 */ /* 0x0010a8000c1e1100 */
[----:B-1----:R1:W2:Y:S01]  /*0880*/  LDG.E.U8 R26, desc[UR12][R10.64] ;  /* 0x0000000c0a1a7981 */ /* 0x0022a2000c1e1100 */
[----:B0-----:R-:W-:-:S04]  /*0890*/  IADD3 R12, P0, PT, R17, R16, RZ ;  /* 0x00000010110c7210 */ /* 0x001fc80007f1e0ff */
[----:B------:R-:W-:Y:S02]  /*08a0*/  LEA.HI.X.SX32 R13, R17, R8, 0x1, P0 ;  /* 0x00000008110d7211 */ /* 0x000fe400000f0eff */
[----:B-1----:R-:W-:Y:S02]  /*08b0*/  IADD3 R10, P0, PT, R18, R16, RZ ;  /* 0x00000010120a7210 */ /* 0x002fe40007f1e0ff */
[----:B------:R-:W-:Y:S01]  /*08c0*/  LEA R17, R6, R18, 0x1 ;  /* 0x0000001206117211 */ /* 0x000fe200078e08ff */
[----:B---3--:R0:W-:Y:S01]  /*08d0*/  STL [R1+0x84], R25 ;  /* 0x0000841901007387 */ /* 0x0081e20000100800 */
[-C--:B------:R-:W-:Y:S02]  /*08e0*/  LEA.HI.X.SX32 R15, R15, R8.reuse, 0x1, P1 ;  /* 0x000000080f0f7211 */ /* 0x080fe400008f0eff */
[----:B------:R-:W-:Y:S01]  /*08f0*/  LEA.HI.X.SX32 R11, R18, R8, 0x1, P0 ;  /* 0x00000008120b7211 */ /* 0x000fe200000f0eff */
[----:B------:R-:W-:Y:S01]  /*0900*/  IMAD R18, R6, 0x2, R17 ;  /* 0x0000000206127824 */ /* 0x000fe200078e0211 */
[----:B-----5:R1:W-:Y:S04]  /*0910*/  STL [R1+0x3a8], R24 ;  /* 0x0003a81801007387 */ /* 0x0203e80000100800 */
[----:B0-----:R0:W3:Y:S04]  /*0920*/  LDG.E.U8 R25, desc[UR12][R12.64] ;  /* 0x0000000c0c197981 */ /* 0x0010e8000c1e1100 */
[----:B------:R5:W-:Y:S04]  /*0930*/  STL [R1+0x3a4], R23 ;  /* 0x0003a41701007387 */ /* 0x000be80000100800 */
[----:B-1----:R-:W3:Y:S01]  /*0940*/  LDG.E.U8 R24, desc[UR12][R14.64] ;  /* 0x0000000c0e187981 */ /* 0x002ee2000c1e1100 */
[----:B0-----:R-:W-:-:S04]  /*0950*/  IADD3 R12, P0, PT, R17, R16, RZ ;  /* 0x00000010110c7210 */ /* 0x001fc80007f1e0ff */
[----:B------:R-:W-:Y:S01]  /*0960*/  LEA.HI.X.SX32 R13, R17, R8, 0x1, P0 ;  /* 0x00000008110d7211 */ /* 0x000fe200000f0eff */
[----:B-----5:R0:W5:Y:S02]  /*0970*/  LDG.E.U8 R23, desc[UR12][R10.64] ;  /* 0x0000000c0a177981 */ /* 0x020164000c1e1100 */
[C---:B0-----:R-:W-:Y:S02]  /*0980*/  IADD3 R10, P0, PT, R18.reuse, R16, RZ ;  /* 0x00000010120a7210 */ /* 0x041fe40007f1e0ff */
[----:B------:R0:W-:Y:S02]  /*0990*/  STL [R1+0x80], R22 ;  /* 0x0000801601007387 */ /* 0x0001e40000100800 */
[----:B------:R-:W-:Y:S02]  /*09a0*/  LEA.HI.X.SX32 R11, R18, R8, 0x1, P0 ;  /* 0x00000008120b7211 */ /* 0x000fe400000f0eff */
[----:B------:R1:W-:Y:S04]  /*09b0*/  STL [R1+0x7c], R19 ;  /* 0x00007c1301007387 */ /* 0x0003e80000100800 */
[----:B0-----:R0:W5:Y:S04]  /*09c0*/  LDG.E.U8 R22, desc[UR12][R12.64] ;  /* 0x0000000c0c167981 */ /* 0x001168000c1e1100 */
[----:B-1----:R1:W5:Y:S01]  /*09d0*/  LDG.E.U8 R19, desc[UR12][R10.64] ;  /* 0x0000000c0a137981 */ /* 0x002362000c1e1100 */
[----:B------:R-:W-:-:S04]  /*09e0*/  IMAD R15, R6, 0x2, R18 ;  /* 0x00000002060f7824 */ /* 0x000fc800078e0212 */
[----:B------:R-:W-:Y:S01]  /*09f0*/  IMAD R17, R6, 0x2, R15 ;  /* 0x0000000206117824 */ /* 0x000fe200078e020f */
[----:B------:R-:W-:-:S03]  /*0a00*/  IADD3 R14, P1, PT, R15, R16, RZ ;  /* 0x000000100f0e7210 */ /* 0x000fc60007f3e0ff */
[C---:B------:R-:W-:Y:S01]  /*0a10*/  IMAD R18, R6.reuse, 0x2, R17 ;  /* 0x0000000206127824 */ /* 0x040fe200078e0211 */
[----:B0-----:R-:W-:Y:S02]  /*0a20*/  IADD3 R12, P0, PT, R17, R16, RZ ;  /* 0x00000010110c7210 */ /* 0x001fe40007f1e0ff */
[-C--:B------:R-:W-:Y:S02]  /*0a30*/  LEA.HI.X.SX32 R15, R15, R8.reuse, 0x1, P1 ;  /* 0x000000080f0f7211 */ /* 0x080fe400008f0eff */
[----:B------:R-:W-:Y:S02]  /*0a40*/  LEA.HI.X.SX32 R13, R17, R8, 0x1, P0 ;  /* 0x00000008110d7211 */ /* 0x000fe400000f0eff */
[----:B------:R-:W-:Y:S02]  /*0a50*/  LEA R17, R6, R18, 0x1 ;  /* 0x0000001206117211 */ /* 0x000fe400078e08ff */
[----:B-1----:R-:W-:-:S04]  /*0a60*/  IADD3 R10, P0, PT, R18, R16, RZ ;  /* 0x00000010120a7210 */ /* 0x002fc80007f1e0ff */
        /* <DEDUP_REMOVED lines=11> */
[----:B------:R-:W-:Y:S01]  /*0b20*/  LEA.HI.X.SX32 R13, R17, R8, 0x1, P0 ;  /* 0x00000008110d7211 */ /* 0x000fe200000f0eff */
[----:B------:R-:W-:Y:S01]  /*0b30*/  IMAD R17, R6, 0x2, R18 ;  /* 0x0000000206117824 */ /* 0x000fe200078e0212 */
[C---:B-1----:R-:W-:Y:S02]  /*0b40*/  IADD3 R10, P0, PT, R18.reuse, R16, RZ ;  /* 0x00000010120a7210 */ /* 0x042fe40007f1e0ff */
[-C--:B------:R-:W-:Y:S01]  /*0b50*/  LEA.HI.X.SX32 R15, R15, R8.reuse, 0x1, P1 ;  /* 0x000000080f0f7211 */ /* 0x080fe200008f0eff */
[----:B---3--:R0:W-:Y:S01]  /*0b60*/  STL [R1+0x78], R25 ;  /* 0x0000781901007387 */ /* 0x0081e20000100800 */
[----:B------:R-:W-:Y:S01]  /*0b70*/  LEA.HI.X.SX32 R11, R18, R8, 0x1, P0 ;  /* 0x00000008120b7211 */ /* 0x000fe200000f0eff */
[----:B------:R-:W-:Y:S02]  /*0b80*/  IMAD R18, R6, 0x2, R17 ;  /* 0x0000000206127824 */ /* 0x000fe400078e0211 */
[----:B0-----:R0:W3:Y:S04]  /*0b90*/  LDG.E.U8 R25, desc[UR12][R12.64] ;  /* 0x0000000c0c197981 */ /* 0x0010e8000c1e1100 */
[----:B------:R1:W-:Y:S01]  /*0ba0*/  STL [R1+0x398], R24 ;  /* 0x0003981801007387 */ /* 0x0003e20000100800 */
[----:B0-----:R-:W-:-:S03]  /*0bb0*/  IADD3 R12, P0, PT, R17, R16, RZ ;  /* 0x00000010110c7210 */ /* 0x001fc60007f1e0ff */
[----:B-----5:R0:W-:Y:S01]  /*0bc0*/  STL [R1+0x394], R23 ;  /* 0x0003941701007387 */ /* 0x0201e20000100800 */
[----:B------:R-:W-:-:S03]  /*0bd0*/  LEA.HI.X.SX32 R13, R17, R8, 0x1, P0 ;  /* 0x00000008110d7211 */ /* 0x000fc600000f0eff */
[----:B-1----:R-:W5:Y:S04]  /*0be0*/  LDG.E.U8 R24, desc[UR12][R14.64] ;  /* 0x0000000c0e187981 */ /* 0x002f68000c1e1100 */
[----:B0-----:R0:W5:Y:S02]  /*0bf0*/  LDG.E.U8 R23, desc[UR12][R10.64] ;  /* 0x0000000c0a177981 */ /* 0x001164000c1e1100 */
[C---:B0-----:R-:W-:Y:S02]  /*0c00*/  IADD3 R10, P0, PT, R18.reuse, R16, RZ ;  /* 0x00000010120a7210 */ /* 0x041fe40007f1e0ff */
[----:B------:R0:W-:Y:S02]  /*0c10*/  STL [R1+0x170], R22 ;  /* 0x0001701601007387 */ /* 0x0001e40000100800 */
[----:B------:R-:W-:-:S02]  /*0c20*/  LEA.HI.X.SX32 R11, R18, R8, 0x1, P0 ;  /* 0x00000008120b7211 */ /* 0x000fc400000f0eff */
[----:B------:R1:W-:Y:S04]  /*0c30*/  STL [R1+0x11c], R19 ;  /* 0x00011c1301007387 */ /* 0x0003e80000100800 */
[----:B0-----:R0:W5:Y:S04]  /*0c40*/  LDG.E.U8 R22, desc[UR12][R12.64] ;  /* 0x0000000c0c167981 */ /* 0x001168000c1e1100 */
[----:B-1----:R1:W5:Y:S01]  /*0c50*/  LDG.E.U8 R19, desc[UR12][R10.64] ;  /* 0x0000000c0a137981 */ /* 0x002362000c1e1100 */
[----:B------:R-:W-:-:S05]  /*0c60*/  LEA R15, R6, R18, 0x1 ;  /* 0x00000012060f7211 */ /* 0x000fca00078e08ff */
[----:B------:R-:W-:Y:S01]  /*0c70*/  IMAD R17, R6, 0x2, R15 ;  /* 0x0000000206117824 */ /* 0x000fe200078e020f */
[----:B------:R-:W-:-:S03]  /*0c80*/  IADD3 R14, P1, PT, R15, R16, RZ ;  /* 0x000000100f0e7210 */ /* 0x000fc60007f3e0ff */
[C---:B------:R-:W-:Y:S01]  /*0c90*/  IMAD R18, R6.reuse, 0x2, R17 ;  /* 0x0000000206127824 */ /* 0x040fe200078e0211 */
[----:B0-----:R-:W-:Y:S02]  /*0ca0*/  IADD3 R12, P0, PT, R17, R16, RZ ;  /* 0x00000010110c7210 */ /* 0x001fe40007f1e0ff */
[-C--:B------:R-:W-:Y:S02]  /*0cb0*/  LEA.HI.X.SX32 R15, R15, R8.reuse, 0x1, P1 ;  /* 0x000000080f0f7211 */ /* 0x080fe400008f0eff */
[----:B------:R-:W-:Y:S01]  /*0cc0*/  LEA.HI.X.SX32 R13, R17, R8, 0x1, P0 ;  /* 0x00000008110d7211 */ /* 0x000fe200000f0eff */
[----:B------:R-:W-:Y:S01]  /*0cd0*/  IMAD R17, R6, 0x2, R18 ;  /* 0x0000000206117824 */ /* 0x000fe200078e0212 */
[----:B-1----:R-:W-:-:S04]  /*0ce0*/  IADD3 R10, P0, PT, R18, R16, RZ ;  /* 0x00000010120a7210 */ /* 0x002fc80007f1e0ff */
[----:B------:R-:W-:Y:S01]  /*0cf0*/  LEA.HI.X.SX32 R11, R18, R8, 0x1, P0 ;  /* 0x00000008120b7211 */ /* 0x000fe200000f0eff */
[----:B----4-:R0:W-:Y:S04]  /*0d00*/  STL [R1+0x390], R21 ;  /* 0x0003901501007387 */ /* 0x0101e80000100800 */
[----:B0-----:R0:W4:Y:S02]  /*0d10*/  LDG.E.U8 R21, desc[UR12][R14.64] ;  /* 0x0000000c0e157981 */ /* 0x001124000c1e1100 */
[C---:B0-----:R-:W-:Y:S02]  /*0d20*/  IMAD R15, R6.reuse, 0x2, R17 ;  /* 0x00000002060f7824 */ /* 0x041fe400078e0211 */
[----:B--2---:R0:W-:Y:S03]  /*0d30*/  STL [R1+0x38c], R20 ;  /* 0x00038c1401007387 */ /* 0x0041e60000100800 */
[----:B------:R-:W-:Y:S01]  /*0d40*/  LEA R18, R6, R15, 0x1 ;  /* 0x0000000f06127211 */ /* 0x000fe200078e08ff */
[----:B------:R1:W-:Y:S04]  /*0d50*/  STL [R1+0x110], R26 ;  /* 0x0001101a01007387 */ /* 0x0003e80000100800 */
[----:B0-----:R0:W2:Y:S01]  /*0d60*/  LDG.E.U8 R20, desc[UR12][R12.64] ;  /* 0x0000000c0c147981 */ /* 0x0010a2000c1e1100 */
[----:B------:R-:W-:-:S03]  /*0d70*/  IADD3 R14, P1, PT, R15, R16, RZ ;  /* 0x000000100f0e7210 */ /* 0x000fc60007f3e0ff */
        /* <DEDUP_REMOVED lines=10> */
[----:B-----5:R1:W-:Y:S01]  /*0e20*/  STL [R1+0x388], R24 ;  /* 0x0003881801007387 */ /* 0x0203e20000100800 */
[----:B0-----:R-:W-:-:S03]  /*0e30*/  IADD3 R12, P0, PT, R17, R16, RZ ;  /* 0x00000010110c7210 */ /* 0x001fc60007f1e0ff */
[----:B------:R0:W-:Y:S01]  /*0e40*/  STL [R1+0x384], R23 ;  /* 0x0003841701007387 */ /* 0x0001e20000100800 */
        /* <DEDUP_REMOVED lines=9> */
[----:B------:R-:W-:-:S04]  /*0ee0*/  IMAD R15, R6, 0x2, R18 ;  /* 0x00000002060f7824 */ /* 0x000fc800078e0212 */
[----:B------:R-:W-:Y:S01]  /*0ef0*/  IMAD R17, R6, 0x2, R15 ;  /* 0x0000000206117824 */ /* 0x000fe200078e020f */
[----:B------:R-:W-:-:S04]  /*0f00*/  IADD3 R14, P1, PT, R15, R16, RZ ;  /* 0x000000100f0e7210 */ /* 0x000fc80007f3e0ff */
[----:B0-----:R-:W-:Y:S02]  /*0f10*/  IADD3 R12, P0, PT, R17, R16, RZ ;  /* 0x00000010110c7210 */ /* 0x001fe40007f1e0ff */
[C---:B------:R-:W-:Y:S02]  /*0f20*/  LEA R18, R6.reuse, R17, 0x1 ;  /* 0x0000001106127211 */ /* 0x040fe400078e08ff */
        /* <DEDUP_REMOVED lines=8> */
[----:B--2---:R0:W-:Y:S02]  /*0fb0*/  STL [R1+0x37c], R20 ;  /* 0x00037c1401007387 */ /* 0x0041e40000100800 */
[----:B------:R-:W-:Y:S01]  /*0fc0*/  IMAD R18, R6, 0x2, R15 ;  /* 0x0000000206127824 */ /* 0x000fe200078e020f */
[C---:B------:R-:W-:Y:S01]  /*0fd0*/  IADD3 R14, P1, PT, R15.reuse, R16, RZ ;  /* 0x000000100f0e7210 */ /* 0x040fe20007f3e0ff */
[----:B------:R1:W-:Y:S04]  /*0fe0*/  STL [R1+0x16c], R26 ;  /* 0x00016c1a01007387 */ /* 0x0003e80000100800 */
[----:B0-----:R0:W2:Y:S01]  /*0ff0*/  LDG.E.U8 R20, desc[UR12][R12.64] ;  /* 0x0000000c0c147981 */ /* 0x0010a2000c1e1100 */
[----:B------:R-:W-:-:S03]  /*1000*/  LEA.HI.X.SX32 R15, R15, R8, 0x1, P1 ;  /* 0x000000080f0f7211 */ /* 0x000fc600008f0eff */
[----:B-1----:R1:W2:Y:S01]  /*1010*/  LDG.E.U8 R26, desc[UR12][R10.64] ;  /* 0x0000000c0a1a7981 */ /* 0x0022a2000c1e1100 */
[----:B0-----:R-:W-:-:S04]  /*1020*/  IADD3 R12, P0, PT, R17, R16, RZ ;  /* 0x00000010110c7210 */ /* 0x001fc80007f1e0ff */
[----:B------:R-:W-:Y:S01]  /*1030*/  LEA.HI.X.SX32 R13, R17, R8, 0x1, P0 ;  /* 0x00000008110d7211 */ /* 0x000fe200000f0eff */
[----:B------:R-:W-:Y:S01]  /*1040*/  IMAD R17, R6, 0x2, R18 ;  /* 0x0000000206117824 */ /* 0x000fe200078e0212 */
[C---:B-1----:R-:W-:Y:S01]  /*1050*/  IADD3 R10, P0, PT, R18.reuse, R16, RZ ;  /* 0x00000010120a7210 */ /* 0x042fe20007f1e0ff */
[----:B---3--:R0:W-:Y:S03]  /*1060*/  STL [R1+0x68], R25 ;  /* 0x0000681901007387 */ /* 0x0081e60000100800 */
[----:B------:R-:W-:Y:S02]  /*1070*/  LEA.HI.X.SX32 R11, R18, R8, 0x1, P0 ;  /* 0x00000008120b7211 */ /* 0x000fe400000f0eff */
[----:B------:R-:W-:Y:S01]  /*1080*/  LEA R18, R6, R17, 0x1 ;  /* 0x0000001106127211 */ /* 0x000fe200078e08ff */
        /* <DEDUP_REMOVED lines=25> */
[C---:B0-----:R-:W-:Y:S02]  /*1220*/  LEA R15, R6.reuse, R17, 0x1 ;  /* 0x00000011060f7211 */ /* 0x041fe400078e08ff */
[----:B--2---:R0:W-:Y:S03]  /*1230*/  STL [R1+0x36c], R20 ;  /* 0x00036c1401007387 */ /* 0x0041e60000100800 */
[----:B------:R-:W-:Y:S01]  /*1240*/  IMAD R18, R6, 0x2, R15 ;  /* 0x0000000206127824 */ /* 0x000fe200078e020f */
        /* <DEDUP_REMOVED lines=46> */
[----:B------:R-:W-:Y:S02]  /*1530*/  LEA.HI.X.SX32 R13, R17, R8, 0x1, P0 ;  /* 0x00000008110d7211 */ /* 0x000fe400000f0eff */
[----:B-1----:R-:W-:Y:S02]  /*1540*/  IADD3 R10, P0, PT, R18, R16, RZ ;  /* 0x00000010120a7210 */ /* 0x002fe40007f1e0ff */
[----:B------:R-:W-:Y:S01]  /*1550*/  LEA R17, R6, R18, 0x1 ;  /* 0x0000001206117211 */ /* 0x000fe200078e08ff */
[----:B---3--:R0:W-:Y:S01]  /*1560*/  STL [R1+0x58], R25 ;  /* 0x0000581901007387 */ /* 0x0081e20000100800 */
[----:B------:R-:W-:-:S03]  /*1570*/  LEA.HI.X.SX32 R11, R18, R8, 0x1, P0 ;  /* 0x00000008120b7211 */ /* 0x000fc600000f0eff */
[----:B------:R-:W-:Y:S01]  /*1580*/  IMAD R18, R6, 0x2, R17 ;  /* 0x0000000206127824 */ /* 0x000fe200078e0211 */
        /* <DEDUP_REMOVED lines=38> */
[----:B------:R-:W-:Y:S01]  /*17f0*/  LEA.HI.X.SX32 R11, R18, R8, 0x1, P0 ;  /* 0x00000008120b7211 */ /* 0x000fe200000f0eff */
        /* <DEDUP_REMOVED lines=358> */
[----:B---3--:R0:W-:Y:S01]  /*2e60*/  STL [R1], R25 ;  /* 0x0000001901007387 */ /* 0x0081e20000100800 */
        /* <DEDUP_REMOVED lines=271> */
[----:B0-----:R0:W2:Y:S04]  /*3f60*/  LDG.E.U8 R20, desc[UR12][R12.64] ;  /* 0x0000000c0c147981 */ /* 0x0010a8000c1e1100 */
        /* <DEDUP_REMOVED lines=8> */
[C---:B------:R-:W-:Y:S01]  /*3ff0*/  IADD3 R14, P1, PT, R15.reuse, R16, RZ ;  /* 0x000000100f0e7210 */ /* 0x040fe20007f3e0ff */
[----:B0-----:R0:W3:Y:S03]  /*4000*/  LDG.E.U8 R25, desc[UR12][R12.64] ;  /* 0x0000000c0c197981 */ /* 0x0010e6000c1e1100 */
[----:B------:R-:W-:Y:S01]  /*4010*/  LEA.HI.X.SX32 R15, R15, R8, 0x1, P1 ;  /* 0x000000080f0f7211 */ /* 0x000fe200008f0eff */
        /* <DEDUP_REMOVED lines=21> */
[----:B------:R-:W-:-:S05]  /*4170*/  LEA.HI.X.SX32 R11, R18, R8, 0x1, P0 ;  /* 0x00000008120b7211 */ /* 0x000fca00000f0eff */
[----:B------:R-:W5:Y:S04]  /*4180*/  LDG.E.U8 R28, desc[UR12][R10.64] ;  /* 0x0000000c0a1c7981 */ /* 0x000f68000c1e1100 */
[----:B----4-:R0:W-:Y:S04]  /*4190*/  STL [R1+0x300], R21 ;  /* 0x0003001501007387 */ /* 0x0101e80000100800 */
[----:B0-----:R0:W4:Y:S02]  /*41a0*/  LDG.E.U8 R21, desc[UR12][R14.64] ;  /* 0x0000000c0e157981 */ /* 0x001124000c1e1100 */
[----:B0-----:R-:W-:-:S02]  /*41b0*/  IMAD R15, R6, 0x2, R17 ;  /* 0x00000002060f7824 */ /* 0x001fc400078e0211 */
[----:B--2---:R0:W-:Y:S02]  /*41c0*/  STL [R1+0x2fc], R20 ;  /* 0x0002fc1401007387 */ /* 0x0041e40000100800 */
[----:B------:R-:W-:Y:S02]  /*41d0*/  IMAD R18, R6, 0x2, R15 ;  /* 0x0000000206127824 */ /* 0x000fe400078e020f */
[----:B0-----:R0:W2:Y:S02]  /*41e0*/  LDG.E.U8 R20, desc[UR12][R12.64] ;  /* 0x0000000c0c147981 */ /* 0x0010a4000c1e1100 */
[----:B0-----:R-:W-:-:S04]  /*41f0*/  IADD3 R12, P0, PT, R17, R16, RZ ;  /* 0x00000010110c7210 */ /* 0x001fc80007f1e0ff */
[----:B------:R-:W-:Y:S01]  /*4200*/  LEA.HI.X.SX32 R13, R17, R8, 0x1, P0 ;  /* 0x00000008110d7211 */ /* 0x000fe200000f0eff */
[----:B------:R-:W-:Y:S01]  /*4210*/  IMAD R17, R6, 0x2, R18 ;  /* 0x0000000206117824 */ /* 0x000fe200078e0212 */
[----:B------:R-:W-:-:S03]  /*4220*/  IADD3 R10, P0, PT, R18, R16, RZ ;  /* 0x00000010120a7210 */ /* 0x000fc60007f1e0ff */
[----:B------:R0:W2:Y:S01]  /*4230*/  LDG.E.U8 R27, desc[UR12][R12.64] ;  /* 0x0000000c0c1b7981 */ /* 0x0000a2000c1e1100 */
[----:B------:R-:W-:Y:S02]  /*4240*/  LEA.HI.X.SX32 R11, R18, R8, 0x1, P0 ;  /* 0x00000008120b7211 */ /* 0x000fe400000f0eff */
[----:B------:R-:W-:Y:S01]  /*4250*/  LEA R18, R6, R17, 0x1 ;  /* 0x0000001106127211 */ /* 0x000fe200078e08ff */
[----:B------:R-:W-:Y:S01]  /*4260*/  STL [R1+0x18c], R26 ;  /* 0x00018c1a01007387 */ /* 0x000fe20000100800 */
[----:B0-----:R-:W-:-:S03]  /*4270*/  IADD3 R12, P0, PT, R17, R16, RZ ;  /* 0x00000010110c7210 */ /* 0x001fc60007f1e0ff */
[----:B---3--:R0:W-:Y:S01]  /*4280*/  STL [R1+0xe0], R25 ;  /* 0x0000e01901007387 */ /* 0x0081e20000100800 */
[----:B------:R-:W-:-:S03]  /*4290*/  LEA.HI.X.SX32 R13, R17, R8, 0x1, P0 ;  /* 0x00000008110d7211 */ /* 0x000fc600000f0eff */
[----:B-----5:R1:W-:Y:S04]  /*42a0*/  STL [R1+0x2f0], R24 ;  /* 0x0002f01801007387 */ /* 0x0203e80000100800 */
[----:B0-----:R0:W3:Y:S04]  /*42b0*/  LDG.E.U8 R25, desc[UR12][R10.64] ;  /* 0x0000000c0a197981 */ /* 0x0010e8000c1e1100 */
[----:B------:R-:W-:Y:S01]  /*42c0*/  STL [R1+0x2ec], R23 ;  /* 0x0002ec1701007387 */ /* 0x000fe20000100800 */
[----:B------:R-:W-:-:S03]  /*42d0*/  IADD3 R14, P1, PT, R15, R16, RZ ;  /* 0x000000100f0e7210 */ /* 0x000fc60007f3e0ff */
[----:B-1----:R-:W5:Y:S01]  /*42e0*/  LDG.E.U8 R24, desc[UR12][R12.64] ;  /* 0x0000000c0c187981 */ /* 0x002f62000c1e1100 */
[----:B0-----:R-:W-:-:S04]  /*42f0*/  IADD3 R10, P0, PT, R18, R16, RZ ;  /* 0x00000010120a7210 */ /* 0x001fc80007f1e0ff */
[-C--:B------:R-:W-:Y:S01]  /*4300*/  LEA.HI.X.SX32 R11, R18, R8.reuse, 0x1, P0 ;  /* 0x00000008120b7211 */ /* 0x080fe200000f0eff */
[----:B------:R-:W-:Y:S04]  /*4310*/  STL [R1+0x188], R22 ;  /* 0x0001881601007387 */ /* 0x000fe80000100800 */
[----:B------:R0:W-:Y:S04]  /*4320*/  STL [R1+0x184], R19 ;  /* 0x0001841301007387 */ /* 0x0001e80000100800 */
[----:B0-----:R-:W2:Y:S01]  /*4330*/  LDG.E.U8 R19, desc[UR12][R10.64] ;  /* 0x0000000c0a137981 */ /* 0x001ea2000c1e1100 */
[----:B------:R-:W-:-:S05]  /*4340*/  LEA.HI.X.SX32 R15, R15, R8, 0x1, P1 ;  /* 0x000000080f0f7211 */ /* 0x000fca00008f0eff */
[----:B------:R0:W3:Y:S02]  /*4350*/  LDG.E.U8 R26, desc[UR12][R14.64] ;  /* 0x0000000c0e1a7981 */ /* 0x0000e4000c1e1100 */
[----:B0-----:R-:W-:-:S04]  /*4360*/  IMAD R15, R6, 0x2, R18 ;  /* 0x00000002060f7824 */ /* 0x001fc800078e0212 */
[----:B------:R-:W-:-:S04]  /*4370*/  IMAD R17, R6, 0x2, R15 ;  /* 0x0000000206117824 */ /* 0x000fc800078e020f */
[C---:B------:R-:W-:Y:S01]  /*4380*/  IMAD R18, R6.reuse, 0x2, R17 ;  /* 0x0000000206127824 */ /* 0x040fe200078e0211 */
[-C--:B------:R-:W-:Y:S02]  /*4390*/  IADD3 R12, P0, PT, R17, R16.reuse, RZ ;  /* 0x00000010110c7210 */ /* 0x080fe40007f1e0ff */
[----:B------:R-:W-:Y:S02]  /*43a0*/  IADD3 R14, P1, PT, R15, R16, RZ ;  /* 0x000000100f0e7210 */ /* 0x000fe40007f3e0ff */
[----:B------:R-:W-:Y:S01]  /*43b0*/  LEA.HI.X.SX32 R13, R17, R8, 0x1, P0 ;  /* 0x00000008110d7211 */ /* 0x000fe200000f0eff */
[----:B------:R-:W-:Y:S01]  /*43c0*/  IMAD R17, R6, 0x2, R18 ;  /* 0x0000000206117824 */ /* 0x000fe200078e0212 */
[C---:B------:R-:W-:Y:S02]  /*43d0*/  IADD3 R10, P0, PT, R18.reuse, R16, RZ ;  /* 0x00000010120a7210 */ /* 0x040fe40007f1e0ff */
[-C--:B------:R-:W-:Y:S01]  /*43e0*/  LEA.HI.X.SX32 R15, R15, R8.reuse, 0x1, P1 ;  /* 0x000000080f0f7211 */ /* 0x080fe200008f0eff */
[----:B------:R-:W3:Y:S01]  /*43f0*/  LDG.E.U8 R22, desc[UR12][R12.64] ;  /* 0x0000000c0c167981 */ /* 0x000ee2000c1e1100 */
[----:B------:R-:W-:-:S03]  /*4400*/  LEA.HI.X.SX32 R11, R18, R8, 0x1, P0 ;  /* 0x00000008120b7211 */ /* 0x000fc600000f0eff */
[----:B------:R0:W3:Y:S02]  /*4410*/  LDG.E.U8 R23, desc[UR12][R14.64] ;  /* 0x0000000c0e177981 */ /* 0x0000e4000c1e1100 */
[----:B0-----:R-:W-:-:S05]  /*4420*/  LEA R15, R6, R17, 0x1 ;  /* 0x00000011060f7211 */ /* 0x001fca00078e08ff */
[----:B------:R-:W-:-:S04]  /*4430*/  IMAD R12, R6, 0x2, R15 ;  /* 0x00000002060c7824 */ /* 0x000fc800078e020f */
[----:B------:R-:W-:-:S04]  /*4440*/  IMAD R13, R6, 0x2, R12 ;  /* 0x00000002060d7824 */ /* 0x000fc800078e020c */
[----:B------:R-:W-:Y:S01]  /*4450*/  IMAD R18, R6, 0x2, R13 ;  /* 0x0000000206127824 */ /* 0x000fe200078e020d */
[----:B--2---:R-:W-:Y:S04]  /*4460*/  STL [R1+0x148c], R19 ;  /* 0x00148c1301007387 */ /* 0x004fe80000100800 */
[----:B------:R0:W-:Y:S04]  /*4470*/  STL [R1+0x14b8], R19 ;  /* 0x0014b81301007387 */ /* 0x0001e80000100800 */
[----:B----4-:R-:W-:Y:S04]  /*4480*/  STL [R1+0x2e0], R21 ;  /* 0x0002e01501007387 */ /* 0x010fe80000100800 */
[----:B------:R1:W-:Y:S04]  /*4490*/  STL [R1+0x2d8], R20 ;  /* 0x0002d81401007387 */ /* 0x0003e80000100800 */
[----:B0-----:R0:W2:Y:S01]  /*44a0*/  LDG.E.U8 R19, desc[UR12][R10.64] ;  /* 0x0000000c0a137981 */ /* 0x0010a2000c1e1100 */
[----:B-1----:R-:W-:-:S04]  /*44b0*/  IADD3 R20, P0, PT, R17, R16, RZ ;  /* 0x0000001011147210 */ /* 0x002fc80007f1e0ff */
[----:B------:R-:W-:-:S05]  /*44c0*/  LEA.HI.X.SX32 R21, R17, R8, 0x1, P0 ;  /* 0x0000000811157211 */ /* 0x000fca00000f0eff */
[----:B------:R-:W4:Y:S01]  /*44d0*/  LDG.E.U8 R20, desc[UR12][R20.64] ;  /* 0x0000000c14147981 */ /* 0x000f22000c1e1100 */
[----:B0-----:R-:W-:-:S04]  /*44e0*/  IADD3 R10, P0, PT, R12, R16, RZ ;  /* 0x000000100c0a7210 */ /* 0x001fc80007f1e0ff */
[----:B------:R-:W-:Y:S01]  /*44f0*/  LEA.HI.X.SX32 R11, R12, R8, 0x1, P0 ;  /* 0x000000080c0b7211 */ /* 0x000fe200000f0eff */
[----:B------:R-:W-:Y:S01]  /*4500*/  STL [R1+0x180], R28 ;  /* 0x0001801c01007387 */ /* 0x000fe20000100800 */
[----:B------:R-:W-:-:S03]  /*4510*/  IADD3 R12, P0, PT, R13, R16, RZ ;  /* 0x000000100d0c7210 */ /* 0x000fc60007f1e0ff */
[----:B------:R-:W-:Y:S01]  /*4520*/  STL [R1+0x17c], R27 ;  /* 0x00017c1b01007387 */ /* 0x000fe20000100800 */
[----:B------:R-:W-:-:S03]  /*4530*/  LEA.HI.X.SX32 R13, R13, R8, 0x1, P0 ;  /* 0x000000080d0d7211 */ /* 0x000fc600000f0eff */
[----:B---3--:R0:W-:Y:S04]  /*4540*/  STL [R1+0x2c8], R26 ;  /* 0x0002c81a01007387 */ /* 0x0081e80000100800 */
[----:B0-----:R0:W3:Y:S02]  /*4550*/  LDG.E.U8 R26, desc[UR12][R10.64] ;  /* 0x0000000c0a1a7981 */ /* 0x0010e4000c1e1100 */
[----:B0-----:R-:W-:-:S04]  /*4560*/  IADD3 R10, P0, PT, R18, R16, RZ ;  /* 0x00000010120a7210 */ /* 0x001fc80007f1e0ff */
[----:B------:R-:W-:-:S05]  /*4570*/  LEA.HI.X.SX32 R11, R18, R8, 0x1, P0 ;  /* 0x00000008120b7211 */ /* 0x000fca00000f0eff */
[----:B------:R-:W2:Y:S01]  /*4580*/  LDG.E.U8 R21, desc[UR12][R10.64] ;  /* 0x0000000c0a157981 */ /* 0x000ea2000c1e1100 */
[----:B------:R-:W-:-:S04]  /*4590*/  IADD3 R14, P1, PT, R15, R16, RZ ;  /* 0x000000100f0e7210 */ /* 0x000fc80007f3e0ff */
[----:B------:R-:W-:-:S05]  /*45a0*/  LEA.HI.X.SX32 R15, R15, R8, 0x1, P1 ;  /* 0x000000080f0f7211 */ /* 0x000fca00008f0eff */
[----:B------:R0:W2:Y:S02]  /*45b0*/  LDG.E.U8 R27, desc[UR12][R14.64] ;  /* 0x0000000c0e1b7981 */ /* 0x0000a4000c1e1100 */
[----:B0-----:R-:W-:-:S05]  /*45c0*/  IMAD R15, R6, 0x2, R18 ;  /* 0x00000002060f7824 */ /* 0x001fca00078e0212 */
[----:B------:R-:W-:Y:S02]  /*45d0*/  LEA R17, R6, R15, 0x1 ;  /* 0x0000000f06117211 */ /* 0x000fe400078e08ff */
[----:B------:R-:W-:-:S03]  /*45e0*/  IADD3 R14, P1, PT, R15, R16, RZ ;  /* 0x000000100f0e7210 */ /* 0x000fc60007f3e0ff */
[----:B------:R-:W-:Y:S01]  /*45f0*/  IMAD R18, R6, 0x2, R17 ;  /* 0x0000000206127824 */ /* 0x000fe200078e0211 */
[----:B------:R-:W-:Y:S01]  /*4600*/  LEA.HI.X.SX32 R15, R15, R8, 0x1, P1 ;  /* 0x000000080f0f7211 */ /* 0x000fe200008f0eff */
[----:B----4-:R-:W-:Y:S04]  /*4610*/  STL [R1+0x1490], R20 ;  /* 0x0014901401007387 */ /* 0x010fe80000100800 */
[----:B------:R-:W-:Y:S04]  /*4620*/  STL [R1+0x14dc], R20 ;  /* 0x0014dc1401007387 */ /* 0x000fe80000100800 */
[----:B------:R-:W-:Y:S04]  /*4630*/  STL [R1+0x14fc], R20 ;  /* 0x0014fc1401007387 */ /* 0x000fe80000100800 */
[----:B------:R0:W-:Y:S04]  /*4640*/  STL [R1+0x2c4], R25 ;  /* 0x0002c41901007387 */ /* 0x0001e80000100800 */
[----:B------:R-:W-:Y:S04]  /*4650*/  STL [R1+0x1504], R20 ;  /* 0x0015041401007387 */ /* 0x000fe80000100800 */
[----:B------:R-:W-:Y:S04]  /*4660*/  STL [R1+0x1508], R20 ;  /* 0x0015081401007387 */ /* 0x000fe80000100800 */
[----:B------:R1:W-:Y:S04]  /*4670*/  STL [R1+0x152c], R20 ;  /* 0x00152c1401007387 */ /* 0x0003e80000100800 */
[----:B0-----:R-:W4:Y:S04]  /*4680*/  LDG.E.U8 R25, desc[UR12][R14.64] ;  /* 0x0000000c0e197981 */ /* 0x001f28000c1e1100 */
[----:B-1----:R0:W3:Y:S02]  /*4690*/  LDG.E.U8 R20, desc[UR12][R12.64] ;  /* 0x0000000c0c147981 */ /* 0x0020e4000c1e1100 */
[----:B0-----:R-:W-:-:S02]  /*46a0*/  IADD3 R12, P0, PT, R17, R16, RZ ;  /* 0x00000010110c7210 */ /* 0x001fc40007f1e0ff */
[----:B-----5:R0:W-:Y:S02]  /*46b0*/  STL [R1+0xa4], R24 ;  /* 0x0000a41801007387 */ /* 0x0201e40000100800 */
[----:B------:R-:W-:Y:S01]  /*46c0*/  LEA.HI.X.SX32 R13, R17, R8, 0x1, P0 ;  /* 0x00000008110d7211 */ /* 0x000fe200000f0eff */
[----:B------:R-:W-:Y:S01]  /*46d0*/  IMAD R17, R6, 0x2, R18 ;  /* 0x0000000206117824 */ /* 0x000fe200078e0212 */
[C---:B------:R-:W-:Y:S01]  /*46e0*/  IADD3 R10, P0, PT, R18.reuse, R16, RZ ;  /* 0x00000010120a7210 */ /* 0x040fe20007f1e0ff */
[----:B------:R-:W-:Y:S03]  /*46f0*/  STL [R1+0x2b8], R23 ;  /* 0x0002b81701007387 */ /* 0x000fe60000100800 */
[----:B------:R-:W-:Y:S01]  /*4700*/  LEA.HI.X.SX32 R11, R18, R8, 0x1, P0 ;  /* 0x00000008120b7211 */ /* 0x000fe200000f0eff */
[----:B------:R1:W-:Y:S01]  /*4710*/  STL [R1+0x2ac], R22 ;  /* 0x0002ac1601007387 */ /* 0x0003e20000100800 */
[----:B------:R-:W-:-:S03]  /*4720*/  IMAD R15, R6, 0x2, R17 ;  /* 0x00000002060f7824 */ /* 0x000fc600078e0211 */
[----:B0-----:R0:W5:Y:S01]  /*4730*/  LDG.E.U8 R24, desc[UR12][R12.64] ;  /* 0x0000000c0c187981 */ /* 0x001162000c1e1100 */
[----:B-1----:R-:W-:-:S03]  /*4740*/  IADD3 R22, P0, PT, R17, R16, RZ ;  /* 0x0000001011167210 */ /* 0x002fc60007f1e0ff */
[----:B--2---:R-:W-:Y:S01]  /*4750*/  STL [R1+0x1494], R21 ;  /* 0x0014941501007387 */ /* 0x004fe20000100800 */
[----:B------:R-:W-:Y:S01]  /*4760*/  LEA.HI.X.SX32 R23, R17, R8, 0x1, P0 ;  /* 0x0000000811177211 */ /* 0x000fe200000f0eff */
[C---:B0-----:R-:W-:Y:S02]  /*4770*/  IMAD R12, R6.reuse, 0x2, R15 ;  /* 0x00000002060c7824 */ /* 0x041fe400078e020f */
[----:B------:R-:W-:Y:S04]  /*4780*/  STL [R1+0x14bc], R21 ;  /* 0x0014bc1501007387 */ /* 0x000fe80000100800 */
[----:B------:R-:W-:Y:S01]  /*4790*/  STL [R1+0x1520], R21 ;  /* 0x0015201501007387 */ /* 0x000fe20000100800 */
[----:B------:R-:W-:-:S03]  /*47a0*/  LEA R13, R6, R12, 0x1 ;  /* 0x0000000c060d7211 */ /* 0x000fc600078e08ff */
[----:B------:R0:W-:Y:S04]  /*47b0*/  STL [R1+0x178], R19 ;  /* 0x0001781301007387 */ /* 0x0001e80000100800 */
[----:B------:R-:W2:Y:S04]  /*47c0*/  LDG.E.U8 R22, desc[UR12][R22.64] ;  /* 0x0000000c16167981 */ /* 0x000ea8000c1e1100 */
[----:B0-----:R0:W3:Y:S01]  /*47d0*/  LDG.E.U8 R19, desc[UR12][R10.64] ;  /* 0x0000000c0a137981 */ /* 0x0010e2000c1e1100 */
[----:B------:R-:W-:Y:S01]  /*47e0*/  IMAD R18, R6, 0x2, R13 ;  /* 0x0000000206127824 */ /* 0x000fe200078e020d */
[----:B0-----:R-:W-:-:S04]  /*47f0*/  IADD3 R10, P0, PT, R12, R16, RZ ;  /* 0x000000100c0a7210 */ /* 0x001fc80007f1e0ff */
[----:B------:R-:W-:Y:S02]  /*4800*/  LEA.HI.X.SX32 R11, R12, R8, 0x1, P0 ;  /* 0x000000080c0b7211 */ /* 0x000fe400000f0eff */
[----:B------:R-:W-:-:S03]  /*4810*/  IADD3 R12, P0, PT, R13, R16, RZ ;  /* 0x000000100d0c7210 */ /* 0x000fc60007f1e0ff */
[----:B------:R0:W4:Y:S01]  /*4820*/  LDG.E.U8 R21, desc[UR12][R10.64] ;  /* 0x0000000c0a157981 */ /* 0x000122000c1e1100 */
[----:B------:R-:W-:Y:S02]  /*4830*/  LEA.HI.X.SX32 R13, R13, R8, 0x1, P0 ;  /* 0x000000080d0d7211 */ /* 0x000fe400000f0eff */
[----:B0-----:R-:W-:-:S04]  /*4840*/  IADD3 R10, P0, PT, R18, R16, RZ ;  /* 0x00000010120a7210 */ /* 0x001fc80007f1e0ff */
[----:B------:R-:W-:-:S05]  /*4850*/  LEA.HI.X.SX32 R11, R18, R8, 0x1, P0 ;  /* 0x00000008120b7211 */ /* 0x000fca00000f0eff */
[----:B------:R-:W4:Y:S01]  /*4860*/  LDG.E.U8 R23, desc[UR12][R10.64] ;  /* 0x0000000c0a177981 */ /* 0x000f22000c1e1100 */
[----:B------:R-:W-:-:S03]  /*4870*/  IADD3 R14, P1, PT, R15, R16, RZ ;  /* 0x000000100f0e7210 */ /* 0x000fc60007f3e0ff */
[----:B------:R-:W-:Y:S01]  /*4880*/  STL [R1+0x2a8], R27 ;  /* 0x0002a81b01007387 */ /* 0x000fe20000100800 */
[----:B------:R-:W-:-:S03]  /*4890*/  LEA.HI.X.SX32 R15, R15, R8, 0x1, P1 ;  /* 0x000000080f0f7211 */ /* 0x000fc600008f0eff */
[----:B--2---:R-:W-:Y:S04]  /*48a0*/  STL [R1+0x1498], R22 ;  /* 0x0014981601007387 */ /* 0x004fe80000100800 */
[----:B------:R-:W-:Y:S04]  /*48b0*/  STL [R1+0x14cc], R22 ;  /* 0x0014cc1601007387 */ /* 0x000fe80000100800 */
[----:B---3--:R-:W-:Y:S04]  /*48c0*/  STL [R1+0x2a0], R26 ;  /* 0x0002a01a01007387 */ /* 0x008fe80000100800 */
[----:B------:R0:W-:Y:S04]  /*48d0*/  STL [R1+0x1514], R22 ;  /* 0x0015141601007387 */ /* 0x0001e80000100800 */
[----:B0-----:R0:W2:Y:S02]  /*48e0*/  LDG.E.U8 R22, desc[UR12][R14.64] ;  /* 0x0000000c0e167981 */ /* 0x0010a4000c1e1100 */
[----:B0-----:R-:W-:-:S02]  /*48f0*/  IMAD R15, R6, 0x2, R18 ;  /* 0x00000002060f7824 */ /* 0x001fc400078e0212 */
[----:B------:R0:W-:Y:S02]  /*4900*/  STL [R1+0x150], R20 ;  /* 0x0001501401007387 */ /* 0x0001e40000100800 */
[----:B------:R-:W-:-:S04]  /*4910*/  IMAD R17, R6, 0x2, R15 ;  /* 0x0000000206117824 */ /* 0x000fc800078e020f */
[----:B------:R-:W-:Y:S01]  /*4920*/  IMAD R18, R6, 0x2, R17 ;  /* 0x0000000206127824 */ /* 0x000fe200078e0211 */
[----:B0-----:R0:W3:Y:S04]  /*4930*/  LDG.E.U8 R20, desc[UR12][R12.64] ;  /* 0x0000000c0c147981 */ /* 0x0010e8000c1e1100 */
[----:B----4-:R-:W-:Y:S01]  /*4940*/  STL [R1+0x290], R25 ;  /* 0x0002901901007387 */ /* 0x010fe20000100800 */
[----:B0-----:R-:W-:-:S03]  /*4950*/  IADD3 R12, P0, PT, R17, R16, RZ ;  /* 0x00000010110c7210 */ /* 0x001fc60007f1e0ff */
[----:B------:R-:W-:Y:S01]  /*4960*/  STL [R1+0x149c], R23 ;  /* 0x00149c1701007387 */ /* 0x000fe20000100800 */
[----:B------:R-:W-:Y:S02]  /*4970*/  LEA.HI.X.SX32 R13, R17, R8, 0x1, P0 ;  /* 0x00000008110d7211 */ /* 0x000fe400000f0eff */
[----:B------:R-:W-:Y:S02]  /*4980*/  IADD3 R10, P0, PT, R18, R16, RZ ;  /* 0x00000010120a7210 */ /* 0x000fe40007f1e0ff */
[----:B------:R-:W-:Y:S01]  /*4990*/  LEA R17, R6, R18, 0x1 ;  /* 0x0000001206117211 */ /* 0x000fe200078e08ff */
[----:B------:R0:W-:Y:S01]  /*49a0*/  STL [R1+0x14e0], R23 ;  /* 0x0014e01701007387 */ /* 0x0001e20000100800 */
[----:B------:R-:W-:-:S03]  /*49b0*/  LEA.HI.X.SX32 R11, R18, R8, 0x1, P0 ;  /* 0x00000008120b7211 */ /* 0x000fc600000f0eff */
[----:B-----5:R1:W-:Y:S01]  /*49c0*/  STL [R1+0x288], R24 ;  /* 0x0002881801007387 */ /* 0x0203e20000100800 */
[----:B------:R-:W-:-:S03]  /*49d0*/  IADD3 R14, P1, PT, R15, R16, RZ ;  /* 0x000000100f0e7210 */ /* 0x000fc60007f3e0ff */
[----:B0-----:R-:W4:Y:S01]  /*49e0*/  LDG.E.U8 R23, desc[UR12][R12.64] ;  /* 0x0000000c0c177981 */ /* 0x001f22000c1e1100 */
[----:B-1----:R-:W-:-:S04]  /*49f0*/  IADD3 R24, P0, PT, R17, R16, RZ ;  /* 0x0000001011187210 */ /* 0x002fc80007f1e0ff */
[----:B------:R-:W-:-:S05]  /*4a00*/  LEA.HI.X.SX32 R25, R17, R8, 0x1, P0 ;  /* 0x0000000811197211 */ /* 0x000fca00000f0eff */
[----:B------:R-:W5:Y:S01]  /*4a10*/  LDG.E.U8 R24, desc[UR12][R24.64] ;  /* 0x0000000c18187981 */ /* 0x000f62000c1e1100 */
[----:B------:R-:W-:-:S05]  /*4a20*/  LEA.HI.X.SX32 R15, R15, R8, 0x1, P1 ;  /* 0x000000080f0f7211 */ /* 0x000fca00008f0eff */
[----:B------:R0:W3:Y:S02]  /*4a30*/  LDG.E.U8 R26, desc[UR12][R14.64] ;  /* 0x0000000c0e1a7981 */ /* 0x0000e4000c1e1100 */
[C---:B0-----:R-:W-:Y:S02]  /*4a40*/  IMAD R15, R6.reuse, 0x2, R17 ;  /* 0x00000002060f7824 */ /* 0x041fe400078e0211 */
[----:B------:R0:W-:Y:S02]  /*4a50*/  STL [R1+0x104], R19 ;  /* 0x0001041301007387 */ /* 0x0001e40000100800 */
[----:B------:R-:W-:-:S04]  /*4a60*/  IMAD R12, R6, 0x2, R15 ;  /* 0x00000002060c7824 */ /* 0x000fc800078e020f */
[C---:B------:R-:W-:Y:S01]  /*4a70*/  IMAD R13, R6.reuse, 0x2, R12 ;  /* 0x00000002060d7824 */ /* 0x040fe200078e020c */
[----:B0-----:R0:W3:Y:S03]  /*4a80*/  LDG.E.U8 R19, desc[UR12][R10.64] ;  /* 0x0000000c0a137981 */ /* 0x0010e6000c1e1100 */
[----:B------:R-:W-:Y:S01]  /*4a90*/  IMAD R18, R6, 0x2, R13 ;  /* 0x0000000206127824 */ /* 0x000fe200078e020d */
[----:B0-----:R-:W-:-:S04]  /*4aa0*/  IADD3 R10, P0, PT, R12, R16, RZ ;  /* 0x000000100c0a7210 */ /* 0x001fc80007f1e0ff */
[----:B------:R-:W-:Y:S02]  /*4ab0*/  LEA.HI.X.SX32 R11, R12, R8, 0x1, P0 ;  /* 0x000000080c0b7211 */ /* 0x000fe400000f0eff */
[----:B------:R-:W-:-:S04]  /*4ac0*/  IADD3 R12, P0, PT, R13, R16, RZ ;  /* 0x000000100d0c7210 */ /* 0x000fc80007f1e0ff */
[----:B------:R-:W-:Y:S01]  /*4ad0*/  LEA.HI.X.SX32 R13, R13, R8, 0x1, P0 ;  /* 0x000000080d0d7211 */ /* 0x000fe200000f0eff */
[----:B--2---:R-:W-:Y:S04]  /*4ae0*/  STL [R1+0x27c], R22 ;  /* 0x00027c1601007387 */ /* 0x004fe80000100800 */
[----:B-----5:R-:W-:Y:S04]  /*4af0*/  STL [R1+0x14a0], R24 ;  /* 0x0014a01801007387 */ /* 0x020fe80000100800 */
[----:B------:R0:W-:Y:S04]  /*4b00*/  STL [R1+0x274], R21 ;  /* 0x0002741501007387 */ /* 0x0001e80000100800 */
[----:B0-----:R0:W2:Y:S02]  /*4b10*/  LDG.E.U8 R21, desc[UR12][R10.64] ;  /* 0x0000000c0a157981 */ /* 0x0010a4000c1e1100 */
[----:B0-----:R-:W-:-:S04]  /*4b20*/  IADD3 R10, P0, PT, R18, R16, RZ ;  /* 0x00000010120a7210 */ /* 0x001fc80007f1e0ff */
[----:B------:R-:W-:-:S05]  /*4b30*/  LEA.HI.X.SX32 R11, R18, R8, 0x1, P0 ;  /* 0x00000008120b7211 */ /* 0x000fca00000f0eff */
[----:B------:R-:W5:Y:S01]  /*4b40*/  LDG.E.U8 R25, desc[UR12][R10.64] ;  /* 0x0000000c0a197981 */ /* 0x000f62000c1e1100 */
[----:B------:R-:W-:-:S04]  /*4b50*/  IADD3 R14, P1, PT, R15, R16, RZ ;  /* 0x000000100f0e7210 */ /* 0x000fc80007f3e0ff */
[----:B------:R-:W-:-:S05]  /*4b60*/  LEA.HI.X.SX32 R15, R15, R8, 0x1, P1 ;  /* 0x000000080f0f7211 */ /* 0x000fca00008f0eff */
[----:B------:R0:W2:Y:S02]  /*4b70*/  LDG.E.U8 R22, desc[UR12][R14.64] ;  /* 0x0000000c0e167981 */ /* 0x0000a4000c1e1100 */
[C---:B0-----:R-:W-:Y:S02]  /*4b80*/  LEA R15, R6.reuse, R18, 0x1 ;  /* 0x00000012060f7211 */ /* 0x041fe400078e08ff */
[----:B---3--:R0:W-:Y:S03]  /*4b90*/  STL [R1+0x100], R20 ;  /* 0x0001001401007387 */ /* 0x0081e60000100800 */
[----:B------:R-:W-:-:S04]  /*4ba0*/  IMAD R17, R6, 0x2, R15 ;  /* 0x0000000206117824 */ /* 0x000fc800078e020f */
[----:B------:R-:W-:Y:S01]  /*4bb0*/  IMAD R18, R6, 0x2, R17 ;  /* 0x0000000206127824 */ /* 0x000fe200078e0211 */
[----:B0-----:R0:W3:Y:S02]  /*4bc0*/  LDG.E.U8 R20, desc[UR12][R12.64] ;  /* 0x0000000c0c147981 */ /* 0x0010e4000c1e1100 */
[----:B0-----:R-:W-:-:S04]  /*4bd0*/  IADD3 R12, P0, PT, R17, R16, RZ ;  /* 0x00000010110c7210 */ /* 0x001fc80007f1e0ff */
[----:B------:R-:W-:Y:S01]  /*4be0*/  LEA.HI.X.SX32 R13, R17, R8, 0x1, P0 ;  /* 0x00000008110d7211 */ /* 0x000fe200000f0eff */
[----:B------:R-:W-:Y:S01]  /*4bf0*/  IMAD R17, R6, 0x2, R18 ;  /* 0x0000000206117824 */ /* 0x000fe200078e0212 */
[----:B------:R-:W-:-:S04]  /*4c00*/  IADD3 R10, P0, PT, R18, R16, RZ ;  /* 0x00000010120a7210 */ /* 0x000fc80007f1e0ff */
[----:B------:R-:W-:Y:S01]  /*4c10*/  LEA.HI.X.SX32 R11, R18, R8, 0x1, P0 ;  /* 0x00000008120b7211 */ /* 0x000fe200000f0eff */
[----:B-----5:R-:W-:Y:S04]  /*4c20*/  STL [R1+0x14a4], R25 ;  /* 0x0014a41901007387 */ /* 0x020fe80000100800 */
[----:B------:R0:W-:Y:S02]  /*4c30*/  STL [R1+0x264], R26 ;  /* 0x0002641a01007387 */ /* 0x0001e40000100800 */
[----:B0-----:R-:W-:-:S04]  /*4c40*/  IADD3 R26, P0, PT, R17, R16, RZ ;  /* 0x00000010111a7210 */ /* 0x001fc80007f1e0ff */
[----:B------:R-:W-:-:S05]  /*4c50*/  LEA.HI.X.SX32 R27, R17, R8, 0x1, P0 ;  /* 0x00000008111b7211 */ /* 0x000fca00000f0eff */
[----:B------:R-:W5:Y:S01]  /*4c60*/  LDG.E.U8 R26, desc[UR12][R26.64] ;  /* 0x0000000c1a1a7981 */ /* 0x000f62000c1e1100 */
[----:B------:R-:W-:-:S04]  /*4c70*/  IADD3 R14, P1, PT, R15, R16, RZ ;  /* 0x000000100f0e7210 */ /* 0x000fc80007f3e0ff */
[----:B------:R-:W-:Y:S01]  /*4c80*/  LEA.HI.X.SX32 R15, R15, R8, 0x1, P1 ;  /* 0x000000080f0f7211 */ /* 0x000fe200008f0eff */
[----:B----4-:R0:W-:Y:S04]  /*4c90*/  STL [R1+0x25c], R23 ;  /* 0x00025c1701007387 */ /* 0x0101e80000100800 */
[----:B------:R1:W4:Y:S04]  /*4ca0*/  LDG.E.U8 R24, desc[UR12][R14.64] ;  /* 0x0000000c0e187981 */ /* 0x000328000c1e1100 */
[----:B0-----:R0:W3:Y:S01]  /*4cb0*/  LDG.E.U8 R23, desc[UR12][R12.64] ;  /* 0x0000000c0c177981 */ /* 0x0010e2000c1e1100 */
[----:B-1----:R-:W-:-:S03]  /*4cc0*/  IMAD R15, R6, 0x2, R17 ;  /* 0x00000002060f7824 */ /* 0x002fc600078e0211 */
[----:B------:R1:W-:Y:S02]  /*4cd0*/  STL [R1+0xfc], R19 ;  /* 0x0000fc1301007387 */ /* 0x0003e40000100800 */
[----:B0-----:R-:W-:-:S04]  /*4ce0*/  LEA R13, R6, R15, 0x1 ;  /* 0x0000000f060d7211 */ /* 0x001fc800078e08ff */
[C---:B------:R-:W-:Y:S01]  /*4cf0*/  IADD3 R12, P0, PT, R13.reuse, R16, RZ ;  /* 0x000000100d0c7210 */ /* 0x040fe20007f1e0ff */
[----:B-1----:R0:W3:Y:S02]  /*4d00*/  LDG.E.U8 R19, desc[UR12][R10.64] ;  /* 0x0000000c0a137981 */ /* 0x0020e4000c1e1100 */
[----:B0-----:R-:W-:Y:S01]  /*4d10*/  IMAD R11, R6, 0x2, R13 ;  /* 0x00000002060b7824 */ /* 0x001fe200078e020d */
[----:B------:R-:W-:-:S03]  /*4d20*/  LEA.HI.X.SX32 R13, R13, R8, 0x1, P0 ;  /* 0x000000080d0d7211 */ /* 0x000fc600000f0eff */
[----:B------:R-:W-:Y:S01]  /*4d30*/  IMAD R18, R6, 0x2, R11 ;  /* 0x0000000206127824 */ /* 0x000fe200078e020b */
[----:B------:R-:W-:-:S04]  /*4d40*/  IADD3 R10, P0, PT, R11, R16, RZ ;  /* 0x000000100b0a7210 */ /* 0x000fc80007f1e0ff */
[----:B------:R-:W-:Y:S01]  /*4d50*/  LEA.HI.X.SX32 R11, R11, R8, 0x1, P0 ;  /* 0x000000080b0b7211 */ /* 0x000fe200000f0eff */
[----:B-----5:R-:W-:Y:S04]  /*4d60*/  STL [R1+0x14a8], R26 ;  /* 0x0014a81a01007387 */ /* 0x020fe80000100800 */
[----:B--2---:R-:W-:Y:S04]  /*4d70*/  STL [R1+0x250], R22 ;  /* 0x0002501601007387 */ /* 0x004fe80000100800 */
        /* <DEDUP_REMOVED lines=8> */
[C---:B0-----:R-:W-:Y:S02]  /*4e00*/  IMAD R15, R6.reuse, 0x2, R18 ;  /* 0x00000002060f7824 */ /* 0x041fe400078e0212 */
[----:B---3--:R0:W-:Y:S02]  /*4e10*/  STL [R1+0xf8], R20 ;  /* 0x0000f81401007387 */ /* 0x0081e40000100800 */
[----:B------:R-:W-:Y:S01]  /*4e20*/  IMAD R17, R6, 0x2, R15 ;  /* 0x0000000206117824 */ /* 0x000fe200078e020f */
[----:B------:R-:W-:-:S04]  /*4e30*/  IADD3 R14, P1, PT, R15, R16, RZ ;  /* 0x000000100f0e7210 */ /* 0x000fc80007f3e0ff */
[----:B------:R-:W-:Y:S01]  /*4e40*/  LEA R18, R6, R17, 0x1 ;  /* 0x0000001106127211 */ /* 0x000fe200078e08ff */
[----:B0-----:R0:W3:Y:S01]  /*4e50*/  LDG.E.U8 R20, desc[UR12][R10.64] ;  /* 0x0000000c0a147981 */ /* 0x0010e2000c1e1100 */
[----:B------:R-:W-:Y:S02]  /*4e60*/  LEA.HI.X.SX32 R15, R15, R8, 0x1, P1 ;  /* 0x000000080f0f7211 */ /* 0x000fe400008f0eff */
[----:B0-----:R-:W-:-:S04]  /*4e70*/  IADD3 R10, P0, PT, R17, R16, RZ ;  /* 0x00000010110a7210 */ /* 0x001fc80007f1e0ff */
[----:B------:R-:W-:Y:S01]  /*4e80*/  LEA.HI.X.SX32 R11, R17, R8, 0x1, P0 ;  /* 0x00000008110b7211 */ /* 0x000fe200000f0eff */
[----:B------:R-:W-:Y:S01]  /*4e90*/  IMAD R17, R6, 0x2, R18 ;  /* 0x0000000206117824 */ /* 0x000fe200078e0212 */
[----:B------:R-:W-:-:S04]  /*4ea0*/  IADD3 R12, P0, PT, R18, R16, RZ ;  /* 0x00000010120c7210 */ /* 0x000fc80007f1e0ff */
[----:B------:R-:W-:Y:S01]  /*4eb0*/  LEA.HI.X.SX32 R13, R18, R8, 0x1, P0 ;  /* 0x00000008120d7211 */ /* 0x000fe200000f0eff */
[----:B-----5:R-:W-:Y:S04]  /*4ec0*/  STL [R1+0x14ac], R27 ;  /* 0x0014ac1b01007387 */ /* 0x020fe80000100800 */
[----:B----4-:R0:W-:Y:S04]  /*4ed0*/  STL [R1+0x238], R24 ;  /* 0x0002381801007387 */ /* 0x0101e80000100800 */
[----:B0-----:R0:W4:Y:S02]  /*4ee0*/  LDG.E.U8 R24, desc[UR12][R14.64] ;  /* 0x0000000c0e187981 */ /* 0x001124000c1e1100 */
[----:B0-----:R-:W-:-:S04]  /*4ef0*/  IADD3 R14, P0, PT, R17, R16, RZ ;  /* 0x00000010110e7210 */ /* 0x001fc80007f1e0ff */
[----:B------:R-:W-:-:S05]  /*4f00*/  LEA.HI.X.SX32 R15, R17, R8, 0x1, P0 ;  /* 0x00000008110f7211 */ /* 0x000fca00000f0eff */
[----:B------:R-:W5:Y:S04]  /*4f10*/  LDG.E.U8 R28, desc[UR12][R14.64] ;  /* 0x0000000c0e1c7981 */ /* 0x000f68000c1e1100 */
[----:B------:R-:W-:Y:S04]  /*4f20*/  STL [R1+0x14c4], R27 ;  /* 0x0014c41b01007387 */ /* 0x000fe80000100800 */
[----:B------:R-:W-:Y:S04]  /*4f30*/  STL [R1+0x14e4], R27 ;  /* 0x0014e41b01007387 */ /* 0x000fe80000100800 */
[----:B------:R-:W-:Y:S04]  /*4f40*/  STL [R1+0x14ec], R27 ;  /* 0x0014ec1b01007387 */ /* 0x000fe80000100800 */
[----:B------:R0:W-:Y:S04]  /*4f50*/  STL [R1+0x234], R23 ;  /* 0x0002341701007387 */ /* 0x0001e80000100800 */
[----:B------:R-:W-:Y:S04]  /*4f60*/  STL [R1+0x14f0], R27 ;  /* 0x0014f01b01007387 */ /* 0x000fe80000100800 */
[----:B0-----:R0:W4:Y:S04]  /*4f70*/  LDG.E.U8 R23, desc[UR12][R10.64] ;  /* 0x0000000c0a177981 */ /* 0x001128000c1e1100 */
[----:B------:R1:W-:Y:S01]  /*4f80*/  STL [R1+0xf4], R19 ;  /* 0x0000f41301007387 */ /* 0x0003e20000100800 */
[----:B0-----:R-:W-:-:S03]  /*4f90*/  IMAD R11, R6, 0x2, R17 ;  /* 0x00000002060b7824 */ /* 0x001fc600078e0211 */
[----:B-1----:R0:W4:Y:S02]  /*4fa0*/  LDG.E.U8 R19, desc[UR12][R12.64] ;  /* 0x0000000c0c137981 */ /* 0x002124000c1e1100 */
[----:B------:R-:W-:Y:S01]  /*4fb0*/  IADD3 R10, P0, PT, R11, R16, RZ ;  /* 0x000000100b0a7210 */ /* 0x000fe20007f1e0ff */
[----:B0-----:R-:W-:-:S03]  /*4fc0*/  IMAD R13, R6, 0x2, R11 ;  /* 0x00000002060d7824 */ /* 0x001fc600078e020b */
[----:B------:R-:W-:Y:S01]  /*4fd0*/  LEA.HI.X.SX32 R11, R11, R8, 0x1, P0 ;  /* 0x000000080b0b7211 */ /* 0x000fe200000f0eff */
[----:B--2---:R-:W-:Y:S01]  /*4fe0*/  STL [R1+0x220], R22 ;  /* 0x0002201601007387 */ /* 0x004fe20000100800 */
[C---:B------:R-:W-:Y:S01]  /*4ff0*/  IADD3 R12, P1, PT, R13.reuse, R16, RZ ;  /* 0x000000100d0c7210 */ /* 0x040fe20007f3e0ff */
[----:B------:R-:W-:Y:S02]  /*5000*/  IMAD R18, R6, 0x2, R13 ;  /* 0x0000000206127824 */ /* 0x000fe400078e020d */
[----:B------:R-:W-:Y:S01]  /*5010*/  STL [R1+0x214], R21 ;  /* 0x0002141501007387 */ /* 0x000fe20000100800 */
[----:B------:R-:W-:-:S03]  /*5020*/  LEA.HI.X.SX32 R13, R13, R8, 0x1, P1 ;  /* 0x000000080d0d7211 */ /* 0x000fc600008f0eff */
[----:B------:R0:W2:Y:S04]  /*5030*/  LDG.E.U8 R26, desc[UR12][R10.64] ;  /* 0x0000000c0a1a7981 */ /* 0x0000a8000c1e1100 */
[----:B-----5:R-:W-:Y:S04]  /*5040*/  STL [R1+0x14b0], R28 ;  /* 0x0014b01c01007387 */ /* 0x020fe80000100800 */
[----:B------:R-:W-:Y:S04]  /*5050*/  STL [R1+0x14c0], R28 ;  /* 0x0014c01c01007387 */ /* 0x000fe80000100800 */
[----:B------:R-:W-:Y:S04]  /*5060*/  STL [R1+0x14d4], R28 ;  /* 0x0014d41c01007387 */ /* 0x000fe80000100800 */
[----:B---3--:R1:W-:Y:S04]  /*5070*/  STL [R1+0xf0], R20 ;  /* 0x0000f01401007387 */ /* 0x0083e80000100800 */
[----:B-1----:R1:W3:Y:S01]  /*5080*/  LDG.E.U8 R20, desc[UR12][R12.64] ;  /* 0x0000000c0c147981 */ /* 0x0022e2000c1e1100 */
[----:B------:R-:W-:-:S02]  /*5090*/  LEA R17, R6, R18, 0x1 ;  /* 0x0000001206117211 */ /* 0x000fc400078e08ff */
[C---:B------:R-:W-:Y:S01]  /*50a0*/  IADD3 R14, P0, PT, R18.reuse, R16, RZ ;  /* 0x00000010120e7210 */ /* 0x040fe20007f1e0ff */
[----:B------:R-:W-:Y:S04]  /*50b0*/  STL [R1+0x14d8], R18 ;  /* 0x0014d81201007387 */ /* 0x000fe80000100800 */
[----:B------:R-:W-:Y:S01]  /*50c0*/  STL [R1+0x14e8], R18 ;  /* 0x0014e81201007387 */ /* 0x000fe20000100800 */
[----:B------:R-:W-:-:S03]  /*50d0*/  LEA.HI.X.SX32 R15, R18, R8, 0x1, P0 ;  /* 0x00000008120f7211 */ /* 0x000fc600000f0eff */
[----:B------:R-:W-:Y:S01]  /*50e0*/  STL [R1+0x14c8], R17 ;  /* 0x0014c81101007387 */ /* 0x000fe20000100800 */
[----:B0-----:R-:W-:-:S03]  /*50f0*/  IADD3 R10, P0, PT, R17, R16, RZ ;  /* 0x00000010110a7210 */ /* 0x001fc60007f1e0ff */
[----:B------:R-:W5:Y:S01]  /*5100*/  LDL.LU R22, [R1+0x88] ;  /* 0x0000880001167983 */ /* 0x000f620000300800 */
[----:B-1----:R-:W-:-:S03]  /*5110*/  IMAD R12, R6, 0x2, R17 ;  /* 0x00000002060c7824 */ /* 0x002fc600078e0211 */
[----:B----4-:R0:W-:Y:S01]  /*5120*/  STL [R1+0x204], R24 ;  /* 0x0002041801007387 */ /* 0x0101e20000100800 */
[----:B------:R-:W-:-:S03]  /*5130*/  LEA.HI.X.SX32 R11, R17, R8, 0x1, P0 ;  /* 0x00000008110b7211 */ /* 0x000fc600000f0eff */
[----:B------:R-:W-:Y:S04]  /*5140*/  STL [R1+0x14f4], R14 ;  /* 0x0014f40e01007387 */ /* 0x000fe80000100800 */
[----:B------:R-:W-:Y:S01]  /*5150*/  STL [R1+0x1500], R14 ;  /* 0x0015000e01007387 */ /* 0x000fe20000100800 */
[----:B------:R-:W-:-:S03]  /*5160*/  IMAD R13, R6, 0x2, R12 ;  /* 0x00000002060d7824 */ /* 0x000fc600078e020c */
[----:B------:R-:W-:Y:S01]  /*5170*/  STL [R1+0x1518], R14 ;  /* 0x0015180e01007387 */ /* 0x000fe20000100800 */
[----:B------:R-:W-:-:S03]  /*5180*/  IADD3 R6, P0, PT, R12, R16, RZ ;  /* 0x000000100c067210 */ /* 0x000fc60007f1e0ff */
[----:B------:R-:W4:Y:S04]  /*5190*/  LDG.E.U8 R21, desc[UR12][R14.64] ;  /* 0x0000000c0e157981 */ /* 0x000f28000c1e1100 */
[----:B------:R1:W-:Y:S04]  /*51a0*/  STL [R1+0x1f8], R23 ;  /* 0x0001f81701007387 */ /* 0x0003e80000100800 */
[----:B------:R-:W-:Y:S04]  /*51b0*/  STL [R1+0x14d0], R15 ;  /* 0x0014d00f01007387 */ /* 0x000fe80000100800 */
[----:B------:R-:W-:Y:S01]  /*51c0*/  STL [R1+0x14f8], R15 ;  /* 0x0014f80f01007387 */ /* 0x000fe20000100800 */
[----:B------:R-:W-:-:S03]  /*51d0*/  IMAD R9, R9, 0x100, R7 ;  /* 0x0000010009097824 */ /* 0x000fc600078e0207 */
[----:B------:R-:W-:Y:S01]  /*51e0*/  STL [R1+0x150c], R15 ;  /* 0x00150c0f01007387 */ /* 0x000fe20000100800 */
[----:B------:R-:W-:-:S03]  /*51f0*/  LEA.HI.X.SX32 R7, R12, R8, 0x1, P0 ;  /* 0x000000080c077211 */ /* 0x000fc600000f0eff */
[----:B------:R1:W-:Y:S04]  /*5200*/  STL [R1+0xc], R19 ;  /* 0x00000c1301007387 */ /* 0x0003e80000100800 */
[----:B------:R1:W-:Y:S04]  /*5210*/  STL [R1+0x151c], R15 ;  /* 0x00151c0f01007387 */ /* 0x0003e80000100800 */
[----:B0-----:R0:W5:Y:S04]  /*5220*/  LDG.E.U8 R24, desc[UR12][R10.64] ;  /* 0x0000000c0a187981 */ /* 0x001168000c1e1100 */
[----:B------:R-:W5:Y:S04]  /*5230*/  LDL.LU R28, [R1+0xa0] ;  /* 0x0000a000011c7983 */ /* 0x000f680000300800 */
[----:B------:R-:W5:Y:S01]  /*5240*/  LDL.LU R25, [R1+0x98] ;  /* 0x0000980001197983 */ /* 0x000f620000300800 */
[----:B0-----:R-:W-:-:S03]  /*5250*/  IADD3 R10, P1, PT, R13, R16, RZ ;  /* 0x000000100d0a7210 */ /* 0x001fc60007f3e0ff */
[----:B-1----:R-:W5:Y:S01]  /*5260*/  LDL.LU R23, [R1+0x9c] ;  /* 0x00009c0001177983 */ /* 0x002f620000300800 */
[----:B------:R-:W-:-:S03]  /*5270*/  F2FP.F16.E4M3.UNPACK_B R18, R9 ;  /* 0x00000009ff12723e */ /* 0x000fc600020006ff */
[----:B------:R-:W5:Y:S01]  /*5280*/  LDL.LU R19, [R1+0x84] ;  /* 0x0000840001137983 */ /* 0x000f620000300800 */
[----:B------:R-:W-:-:S03]  /*5290*/  LEA.HI.X.SX32 R11, R13, R8, 0x1, P1 ;  /* 0x000000080d0b7211 */ /* 0x000fc600008f0eff */
[----:B------:R-:W-:Y:S04]  /*52a0*/  STL [R1+0x14b4], R12 ;  /* 0x0014b40c01007387 */ /* 0x000fe80000100800 */
[----:B------:R-:W-:Y:S04]  /*52b0*/  STL [R1+0x1510], R12 ;  /* 0x0015100c01007387 */ /* 0x000fe80000100800 */
[----:B------:R-:W-:Y:S04]  /*52c0*/  STL [R1+0x1524], R12 ;  /* 0x0015240c01007387 */ /* 0x000fe80000100800 */
[----:B------:R-:W5:Y:S01]  /*52d0*/  LDG.E.U8 R16, desc[UR12][R6.64] ;  /* 0x0000000c06107981 */ /* 0x000f62000c1e1100 */
[----:B------:R-:W-:-:S03]  /*52e0*/  PRMT R15, R18, 0x7610, R15 ;  /* 0x00007610120f7816 */ /* 0x000fc6000000000f */
[----:B--2---:R-:W-:Y:S04]  /*52f0*/  STL [R1+0x1ec], R26 ;  /* 0x0001ec1a01007387 */ /* 0x004fe80000100800 */
[----:B------:R-:W-:Y:S04]  /*5300*/  STL [R1+0x1528], R8 ;  /* 0x0015280801007387 */ /* 0x000fe80000100800 */
[----:B---3--:R-:W-:Y:S04]  /*5310*/  STL [R1+0x1e0], R20 ;  /* 0x0001e01401007387 */ /* 0x008fe80000100800 */
[----:B------:R0:W-:Y:S01]  /*5320*/  STL [R1+0x90], R18 ;  /* 0x0000901201007387 */ /* 0x0001e20000100800 */
[----:B------:R-:W1:Y:S01]  /*5330*/  S2UR UR5, SR_CgaCtaId ;  /* 0x00000000000579c3 */ /* 0x000e620000008800 */
[----:B------:R-:W-:-:S02]  /*5340*/  IMAD R2, R3, 0x100, R2 ;  /* 0x0000010003027824 */ /* 0x000fc400078e0202 */
[----:B0-----:R0:W2:Y:S01]  /*5350*/  LDG.E.U8 R18, desc[UR12][R10.64] ;  /* 0x0000000c0a127981 */ /* 0x0010a2000c1e1100 */
[----:B------:R-:W-:Y:S02]  /*5360*/  LEA R4, R5, R4, 0x8 ;  /* 0x0000000405047211 */ /* 0x000fe400078e40ff */
[----:B------:R-:W-:Y:S01]  /*5370*/  F2FP.F16.E4M3.UNPACK_B R14, R2 ;  /* 0x00000002ff0e723e */ /* 0x000fe200020006ff */
[----:B------:R-:W3:Y:S01]  /*5380*/  LDL.LU R20, [R1+0x80] ;  /* 0x0000800001147983 */ /* 0x000ee20000300800 */
[----:B------:R-:W-:Y:S01]  /*5390*/  UMOV UR4, 0x400 ;  /* 0x0000040000047882 */ /* 0x000fe20000000000 */
[----:B------:R-:W-:Y:S02]  /*53a0*/  PRMT R3, R15, 0x7610, R3 ;  /* 0x000076100f037816 */ /* 0x000fe40000000003 */
[----:B------:R-:W-:Y:S02]  /*53b0*/  PRMT R2, R14, 0x7610, R2 ;  /* 0x000076100e027816 */ /* 0x000fe40000000002 */
[----:B0-----:R-:W-:Y:S01]  /*53c0*/  F2FP.F16.E4M3.UNPACK_B R11, R4 ;  /* 0x00000004ff0b723e */ /* 0x001fe200020006ff */
[----:B-1----:R-:W-:Y:S01]  /*53d0*/  ULEA UR4, UR5, UR4, 0x18 ;  /* 0x0000000405047291 */ /* 0x002fe2000f8ec0ff */
[----:B----4-:R0:W-:Y:S01]  /*53e0*/  STL [R1+0x94], R21 ;  /* 0x0000941501007387 */ /* 0x0101e20000100800 */
[----:B------:R-:W-:Y:S01]  /*53f0*/  PRMT R4, R2, 0x7610, R4 ;  /* 0x0000761002047816 */ /* 0x000fe20000000004 */
[----:B-----5:R-:W-:-:S02]  /*5400*/  IMAD R0, R0, 0x100, R22 ;  /* 0x0000010000007824 */ /* 0x020fc400078e0216 */
[----:B0-----:R-:W4:Y:S04]  /*5410*/  LDL.LU R21, [R1+0x3c0] ;  /* 0x0003c00001157983 */ /* 0x001f280000300800 */
[----:B------:R-:W4:Y:S04]  /*5420*/  LDL.LU R27, [R1+0x3bc] ;  /* 0x0003bc00011b7983 */ /* 0x000f280000300800 */
[----:B------:R-:W5:Y:S04]  /*5430*/  LDL.LU R15, [R1+0x3b8] ;  /* 0x0003b800010f7983 */ /* 0x000f680000300800 */
[----:B------:R-:W3:Y:S01]  /*5440*/  LDL.LU R26, [R1+0x114] ;  /* 0x00011400011a7983 */ /* 0x000ee20000300800 */
[----:B------:R-:W-:-:S03]  /*5450*/  PRMT R17, R11, 0x7610, R17 ;  /* 0x000076100b117816 */ /* 0x000fc60000000011 */
[----:B------:R0:W-:Y:S04]  /*5460*/  STL [R1+0x38], R24 ;  /* 0x0000381801007387 */ /* 0x0001e80000100800 */
[----:B0-----:R-:W3:Y:S01]  /*5470*/  LDL.LU R24, [R1+0x78] ;  /* 0x0000780001187983 */ /* 0x001ee20000300800 */
[----:B------:R-:W-:-:S03]  /*5480*/  IMAD R2, R25, 0x100, R28 ;  /* 0x0000010019027824 */ /* 0x000fc600078e021c */
[----:B------:R0:W-:Y:S04]  /*5490*/  STL [R1+0x8c], R14 ;  /* 0x00008c0e01007387 */ /* 0x0001e80000100800 */
[----:B------:R1:W-:Y:S04]  /*54a0*/  STL [R1+0x88], R11 ;  /* 0x0000880b01007387 */ /* 0x0003e80000100800 */
[----:B------:R1:W-:Y:S04]  /*54b0*/  STS.U16 [R29+UR4], R3 ;  /* 0x000000031d007988 */ /* 0x0003e80008000404 */
[----:B0-----:R-:W3:Y:S04]  /*54c0*/  LDL.LU R14, [R1+0x3b0] ;  /* 0x0003b000010e7983 */ /* 0x001ee80000300800 */
[----:B------:R-:W3:Y:S04]  /*54d0*/  LDL.LU R22, [R1+0x3ac] ;  /* 0x0003ac0001167983 */ /* 0x000ee80000300800 */
[----:B-1----:R-:W3:Y:S01]  /*54e0*/  LDL.LU R11, [R1+0x170] ;  /* 0x00017000010b7983 */ /* 0x002ee20000300800 */
[----:B------:R-:W-:-:S03]  /*54f0*/  PRMT R3, R17, 0x7610, R3 ;  /* 0x0000761011037816 */ /* 0x000fc60000000003 */
[----:B------:R0:W-:Y:S01]  /*5500*/  STL [R1+0x1c8], R16 ;  /* 0x0001c81001007387 */ /* 0x0001e20000100800 */
[----:B------:R-:W-:-:S03]  /*5510*/  F2FP.F16.E4M3.UNPACK_B R0, R0 ;  /* 0x00000000ff00723e */ /* 0x000fc600020006ff */
[----:B0-----:R-:W3:Y:S04]  /*5520*/  LDL.LU R16, [R1+0x11c] ;  /* 0x00011c0001107983 */ /* 0x001ee80000300800 */
[----:B------:R0:W-:Y:S04]  /*5530*/  STL [R1+0x98], R2 ;  /* 0x0000980201007387 */ /* 0x0001e80000100800 */
[----:B------:R-:W3:Y:S01]  /*5540*/  LDL.LU R17, [R1+0x110] ;  /* 0x0001100001117983 */ /* 0x000ee20000300800 */
[----:B0-----:R-:W-:-:S03]  /*5550*/  IMAD R2, R19, 0x100, R23 ;  /* 0x0000010013027824 */ /* 0x001fc600078e0217 */
[----:B------:R-:W3:Y:S01]  /*5560*/  LDL.LU R19, [R1+0x74] ;  /* 0x0000740001137983 */ /* 0x000ee20000300800 */
[----:B------:R-:W-:-:S03]  /*5570*/  PRMT R12, R0, 0x7610, R12 ;  /* 0x00007610000c7816 */ /* 0x000fc6000000000c */
[----:B--2---:R0:W-:Y:S04]  /*5580*/  STL [R1+0x1c0], R18 ;  /* 0x0001c01201007387 */ /* 0x0041e80000100800 */
[----:B0-----:R-:W2:Y:S04]  /*5590*/  LDL.LU R18, [R1+0x3a8] ;  /* 0x0003a80001127983 */ /* 0x001ea80000300800 */
[----:B------:R-:W2:Y:S04]  /*55a0*/  LDL.LU R28, [R1+0x3a4] ;  /* 0x0003a400011c7983 */ /* 0x000ea80000300800 */
[----:B------:R-:W2:Y:S04]  /*55b0*/  LDL.LU R25, [R1+0x70] ;  /* 0x0000700001197983 */ /* 0x000ea80000300800 */
[----:B------:R-:W2:Y:S04]  /*55c0*/  LDL.LU R23, [R1+0x6c] ;  /* 0x00006c0001177983 */ /* 0x000ea80000300800 */
[----:B------:R0:W-:Y:S04]  /*55d0*/  STL [R1+0x84], R0 ;  /* 0x0000840001007387 */ /* 0x0001e80000100800 */
[----:B0-----:R-:W3:Y:S01]  /*55e0*/  LDL.LU R0, [R1+0x7c] ;  /* 0x00007c0001007983 */ /* 0x001ee20000300800 */
[----:B------:R-:W-:Y:S01]  /*55f0*/  F2FP.F16.E4M3.UNPACK_B R8, R2 ;  /* 0x00000002ff08723e */ /* 0x000fe200020006ff */
[----:B---3--:R-:W-:-:S02]  /*5600*/  IMAD R0, R0, 0x100, R20 ;  /* 0x0000010000007824 */ /* 0x008fc400078e0214 */
[----:B------:R-:W3:Y:S01]  /*5610*/  LDL.LU R20, [R1+0x152c] ;  /* 0x00152c0001147983 */ /* 0x000ee20000300800 */
[----:B------:R-:W-:-:S03]  /*5620*/  PRMT R2, R12, 0x7610, R2 ;  /* 0x000076100c027816 */ /* 0x000fc60000000002 */
[----:B------:R0:W-:Y:S01]  /*5630*/  STL [R1+0x80], R8 ;  /* 0x0000800801007387 */ /* 0x0001e20000100800 */
[----:B----4-:R-:W-:Y:S02]  /*5640*/  LEA R27, R27, R21, 0x8 ;  /* 0x000000151b1b7211 */ /* 0x010fe400078e40ff */
[----:B---3--:R-:W-:Y:S02]  /*5650*/  PRMT R20, R8, 0x7610, R20 ;  /* 0x0000761008147816 */ /* 0x008fe40000000014 */
[----:B0-----:R-:W3:Y:S04]  /*5660*/  LDL.LU R8, [R1+0x1528] ;  /* 0x0015280001087983 */ /* 0x001ee80000300800 */
[----:B------:R0:W4:Y:S04]  /*5670*/  LDL.LU R12, [R1+0x1524] ;  /* 0x00152400010c7983 */ /* 0x0001280000300800 */
[----:B------:R-:W2:Y:S01]  /*5680*/  LDL.LU R21, [R1+0x1520] ;  /* 0x0015200001157983 */ /* 0x000ea20000300800 */
[----:B------:R-:W-:-:S03]  /*5690*/  F2FP.F16.E4M3.UNPACK_B R0, R0 ;  /* 0x00000000ff00723e */ /* 0x000fc600020006ff */
[----:B------:R1:W-:Y:S02]  /*56a0*/  STS.U16 [R29+UR4+0x2000], R3 ;  /* 0x002000031d007988 */ /* 0x0003e40008000404 */
[----:B-1----:R-:W-:Y:S02]  /*56b0*/  PRMT R3, R20, 0x7610, R3 ;  /* 0x0000761014037816 */ /* 0x002fe40000000003 */
[----:B------:R-:W3:Y:S04]  /*56c0*/  LDL.LU R20, [R1+0x3a0] ;  /* 0x0003a00001147983 */ /* 0x000ee80000300800 */
[----:B------:R1:W-:Y:S04]  /*56d0*/  STL [R1+0x9c], R27 ;  /* 0x00009c1b01007387 */ /* 0x0003e80000100800 */
[----:B-1----:R-:W3:Y:S04]  /*56e0*/  LDL.LU R27, [R1+0x39c] ;  /* 0x00039c00011b7983 */ /* 0x002ee80000300800 */
[----:B------:R1:W-:Y:S01]  /*56f0*/  STL [R1+0x7c], R0 ;  /* 0x00007c0001007387 */ /* 0x0003e20000100800 */
[----:B--2---:R-:W-:-:S03]  /*5700*/  PRMT R21, R0, 0x7610, R21 ;  /* 0x0000761000157816 */ /* 0x004fc60000000015 */
[----:B-1----:R-:W5:Y:S01]  /*5710*/  LDL.LU R0, [R1+0x3b4] ;  /* 0x0003b40001007983 */ /* 0x002f620000300800 */
[----:B------:R-:W-:-:S03]  /*5720*/  IMAD R22, R22, 0x100, R14 ;  /* 0x0000010016167824 */ /* 0x000fc600078e020e */
[----:B------:R1:W-:Y:S02]  /*5730*/  STS.U16 [R29+UR4+0x3000], R2 ;  /* 0x003000021d007988 */ /* 0x0003e40008000404 */
[----:B-1----:R-:W-:Y:S01]  /*5740*/  PRMT R2, R21, 0x7610, R2 ;  /* 0x0000761015027816 */ /* 0x002fe20000000002 */
[----:B-----5:R-:W-:Y:S02]  /*5750*/  IMAD R0, R0, 0x100, R15 ;  /* 0x0000010000007824 */ /* 0x020fe400078e020f */
[----:B------:R-:W2:Y:S04]  /*5760*/  LDL.LU R15, [R1+0x151c] ;  /* 0x00151c00010f7983 */ /* 0x000ea80000300800 */
[----:B------:R1:W-:Y:S02]  /*5770*/  STL [R1+0xa0], R0 ;  /* 0x0000a00001007387 */ /* 0x0003e40000100800 */
[----:B-1----:R-:W-:-:S02]  /*5780*/  IMAD R0, R24, 0x100, R26 ;  /* 0x0000010018007824 */ /* 0x002fc400078e021a */
[----:B------:R-:W5:Y:S04]  /*5790*/  LDL.LU R26, [R1+0x394] ;  /* 0x00039400011a7983 */ /* 0x000f680000300800 */
[----:B------:R-:W2:Y:S04]  /*57a0*/  LDL.LU R24, [R1+0x16c] ;  /* 0x00016c0001187983 */ /* 0x000ea80000300800 */
[----:B------:R-:W2:Y:S04]  /*57b0*/  LDL.LU R21, [R1+0x68] ;  /* 0x0000680001157983 */ /* 0x000ea80000300800 */
[----:B------:R-:W2:Y:S04]  /*57c0*/  LDL.LU R14, [R1+0x1518] ;  /* 0x00151800010e7983 */ /* 0x000ea80000300800 */
[----:B------:R1:W-:Y:S04]  /*57d0*/  STL [R1+0x114], R22 ;  /* 0x0001141601007387 */ /* 0x0003e80000100800 */
[----:B-1----:R-:W5:Y:S01]  /*57e0*/  LDL.LU R22, [R1+0x1514] ;  /* 0x0015140001167983 */ /* 0x002f620000300800 */
[----:B------:R-:W-:-:S05]  /*57f0*/  F2FP.F16.E4M3.UNPACK_B R0, R0 ;  /* 0x00000000ff00723e */ /* 0x000fca00020006ff */
[----:B------:R-:W-:Y:S01]  /*5800*/  STL [R1+0x78], R0 ;  /* 0x0000780001007387 */ /* 0x000fe20000100800 */
[----:B------:R-:W-:-:S03]  /*5810*/  IMAD R18, R28, 0x100, R18 ;  /* 0x000001001c127824 */ /* 0x000fc600078e0212 */
[----:B------:R1:W-:Y:S04]  /*5820*/  STS.U16 [R29+UR4+0x5000], R2 ;  /* 0x005000021d007988 */ /* 0x0003e80008000404 */
[----:B------:R0:W-:Y:S01]  /*5830*/  STS.U16 [R29+UR4+0x4000], R3 ;  /* 0x004000031d007988 */ /* 0x0001e20008000404 */
[----:B-1----:R-:W-:-:S04]  /*5840*/  LEA R2, R19, R17, 0x8 ;  /* 0x0000001113027211 */ /* 0x002fc800078e40ff */
[----:B----4-:R-:W-:Y:S01]  /*5850*/  F2FP.F16.E4M3.UNPACK_B R12, R2 ;  /* 0x00000002ff0c723e */ /* 0x010fe200020006ff */
[----:B------:R-:W-:Y:S01]  /*5860*/  STS.U16 [R29+UR4+0x1000], R4 ;  /* 0x001000041d007988 */ /* 0x000fe20008000404 */
[----:B---3--:R-:W-:Y:S01]  /*5870*/  IMAD R27, R27, 0x100, R20 ;  /* 0x000001001b1b7824 */ /* 0x008fe200078e0214 */
[----:B--2---:R-:W-:Y:S01]  /*5880*/  PRMT R14, R0, 0x7610, R14 ;  /* 0x00007610000e7816 */ /* 0x004fe2000000000e */
[----:B------:R-:W-:Y:S02]  /*5890*/  IMAD R0, R16, 0x100, R11 ;  /* 0x0000010010007824 */ /* 0x000fe400078e020b */
[----:B------:R-:W2:Y:S03]  /*58a0*/  LDL.LU R11, [R1+0x390] ;  /* 0x00039000010b7983 */ /* 0x000ea60000300800 */
[----:B------:R-:W-:Y:S01]  /*58b0*/  F2FP.F16.E4M3.UNPACK_B R0, R0 ;  /* 0x00000000ff00723e */ /* 0x000fe200020006ff */
[----:B------:R-:W2:Y:S01]  /*58c0*/  LDL.LU R16, [R1+0x38c] ;  /* 0x00038c0001107983 */ /* 0x000ea20000300800 */
[----:B0-----:R-:W-:-:S03]  /*58d0*/  PRMT R3, R14, 0x7610, R3 ;  /* 0x000076100e037816 */ /* 0x001fc60000000003 */
[----:B------:R-:W3:Y:S04]  /*58e0*/  LDL.LU R17, [R1+0x168] ;  /* 0x0001680001117983 */ /* 0x000ee80000300800 */
[----:B------:R-:W3:Y:S01]  /*58f0*/  LDL.LU R19, [R1+0x14c] ;  /* 0x00014c0001137983 */ /* 0x000ee20000300800 */
[----:B------:R-:W-:-:S03]  /*5900*/  PRMT R15, R0, 0x7610, R15 ;  /* 0x00007610000f7816 */ /* 0x000fc6000000000f */
[----:B------:R0:W-:Y:S04]  /*5910*/  STL [R1+0x74], R0 ;  /* 0x0000740001007387 */ /* 0x0001e80000100800 */
[----:B------:R-:W4:Y:S04]  /*5920*/  LDL.LU R14, [R1+0x134] ;  /* 0x00013400010e7983 */ /* 0x000f280000300800 */
[----:B------:R1:W-:Y:S01]  /*5930*/  STL [R1+0x170], R18 ;  /* 0x0001701201007387 */ /* 0x0003e20000100800 */
[----:B-----5:R-:W-:Y:S01]  /*5940*/  PRMT R22, R12, 0x7610, R22 ;  /* 0x000076100c167816 */ /* 0x020fe20000000016 */
[----:B0-----:R-:W-:Y:S01]  /*5950*/  IMAD R0, R23, 0x100, R25 ;  /* 0x0000010017007824 */ /* 0x001fe200078e0219 */
[----:B------:R-:W-:Y:S01]  /*5960*/  PRMT R4, R15, 0x7610, R4 ;  /* 0x000076100f047816 */ /* 0x000fe20000000004 */
[----:B-1----:R-:W5:Y:S04]  /*5970*/  LDL.LU R18, [R1+0x388] ;  /* 0x0003880001127983 */ /* 0x002f680000300800 */
[----:B------:R-:W5:Y:S04]  /*5980*/  LDL.LU R28, [R1+0x384] ;  /* 0x00038400011c7983 */ /* 0x000f680000300800 */
[----:B------:R-:W2:Y:S04]  /*5990*/  LDL.LU R25, [R1+0x60] ;  /* 0x0000600001197983 */ /* 0x000ea80000300800 */
[----:B------:R-:W2:Y:S04]  /*59a0*/  LDL.LU R23, [R1+0x5c] ;  /* 0x00005c0001177983 */ /* 0x000ea80000300800 */
[----:B------:R0:W-:Y:S04]  /*59b0*/  STL [R1+0x70], R12 ;  /* 0x0000700c01007387 */ /* 0x0001e80000100800 */
[----:B0-----:R0:W2:Y:S04]  /*59c0*/  LDL.LU R12, [R1+0x1510] ;  /* 0x00151000010c7983 */ /* 0x0010a80000300800 */
[----:B------:R0:W2:Y:S04]  /*59d0*/  LDL.LU R15, [R1+0x150c] ;  /* 0x00150c00010f7983 */ /* 0x0000a80000300800 */
[----:B------:R-:W2:Y:S01]  /*59e0*/  LDL.LU R20, [R1+0x1508] ;  /* 0x0015080001147983 */ /* 0x000ea20000300800 */
[----:B------:R-:W-:-:S02]  /*59f0*/  F2FP.F16.E4M3.UNPACK_B R0, R0 ;  /* 0x00000000ff00723e */ /* 0x000fc400020006ff */
[----:B------:R-:W-:Y:S01]  /*5a00*/  PRMT R2, R22, 0x7610, R2 ;  /* 0x0000761016027816 */ /* 0x000fe20000000002 */
[----:B------:R1:W-:Y:S04]  /*5a10*/  STL [R1+0x110], R27 ;  /* 0x0001101b01007387 */ /* 0x0003e80000100800 */
[----:B-1----:R-:W3:Y:S04]  /*5a20*/  LDL.LU R27, [R1+0x380] ;  /* 0x00038000011b7983 */ /* 0x002ee80000300800 */
[----:B------:R-:W3:Y:S04]  /*5a30*/  LDL.LU R22, [R1+0x37c] ;  /* 0x00037c0001167983 */ /* 0x000ee80000300800 */
[----:B------:R1:W-:Y:S01]  /*5a40*/  STL [R1+0x6c], R0 ;  /* 0x00006c0001007387 */ /* 0x0003e20000100800 */
[----:B--2---:R-:W-:-:S03]  /*5a50*/  PRMT R20, R0, 0x7610, R20 ;  /* 0x0000761000147816 */ /* 0x004fc60000000014 */
[----:B-1----:R-:W2:Y:S04]  /*5a60*/  LDL.LU R0, [R1+0x398] ;  /* 0x0003980001007983 */ /* 0x002ea80000300800 */
[----:B------:R1:W-:Y:S04]  /*5a70*/  STS.U16 [R29+UR4+0x6000], R3 ;  /* 0x006000031d007988 */ /* 0x0003e80008000404 */
[----:B------:R-:W-:Y:S01]  /*5a80*/  STS.U16 [R29+UR4+0x8000], R2 ;  /* 0x008000021d007988 */ /* 0x000fe20008000404 */
[----:B-1----:R-:W-:Y:S01]  /*5a90*/  PRMT R3, R20, 0x7610, R3 ;  /* 0x0000761014037816 */ /* 0x002fe20000000003 */
[----:B--2---:R-:W-:Y:S01]  /*5aa0*/  IMAD R26, R26, 0x100, R0 ;  /* 0x000001001a1a7824 */ /* 0x004fe200078e0200 */
[----:B------:R-:W-:-:S04]  /*5ab0*/  LEA R0, R21, R24, 0x8 ;  /* 0x0000001815007211 */ /* 0x000fc800078e40ff */
[----:B------:R1:W-:Y:S04]  /*5ac0*/  STL [R1+0x11c], R26 ;  /* 0x00011c1a01007387 */ /* 0x0003e80000100800 */
[----:B-1----:R-:W2:Y:S04]  /*5ad0*/  LDL.LU R26, [R1+0x374] ;  /* 0x00037400011a7983 */ /* 0x002ea80000300800 */
[----:B------:R-:W2:Y:S04]  /*5ae0*/  LDL.LU R24, [R1+0x164] ;  /* 0x0001640001187983 */ /* 0x000ea80000300800 */
[----:B------:R-:W2:Y:S04]  /*5af0*/  LDL.LU R21, [R1+0x58] ;  /* 0x0000580001157983 */ /* 0x000ea80000300800 */
[----:B------:R-:W2:Y:S04]  /*5b00*/  LDL.LU R20, [R1+0x1504] ;  /* 0x0015040001147983 */ /* 0x000ea80000300800 */
[----:B------:R-:W4:Y:S01]  /*5b10*/  LDL.LU R2, [R1+0x64] ;  /* 0x0000640001027983 */ /* 0x000f220000300800 */
[----:B------:R-:W-:Y:S01]  /*5b20*/  IMAD R16, R16, 0x100, R11 ;  /* 0x0000010010107824 */ /* 0x000fe200078e020b */
[----:B------:R-:W-:-:S02]  /*5b30*/  F2FP.F16.E4M3.UNPACK_B R0, R0 ;  /* 0x00000000ff00723e */ /* 0x000fc400020006ff */
[----:B------:R-:W5:Y:S04]  /*5b40*/  LDL.LU R11, [R1+0x370] ;  /* 0x00037000010b7983 */ /* 0x000f680000300800 */
[----:B------:R1:W-:Y:S04]  /*5b50*/  STL [R1+0x16c], R16 ;  /* 0x00016c1001007387 */ /* 0x0003e80000100800 */
[----:B-1----:R-:W5:Y:S04]  /*5b60*/  LDL.LU R16, [R1+0x36c] ;  /* 0x00036c0001107983 */ /* 0x002f680000300800 */
[----:B------:R3:W-:Y:S04]  /*5b70*/  STL [R1+0x68], R0 ;  /* 0x0000680001007387 */ /* 0x0007e80000100800 */
[----:B------:R1:W-:Y:S01]  /*5b80*/  STS.U16 [R29+UR4+0x9000], R3 ;  /* 0x009000031d007988 */ /* 0x0003e20008000404 */
[----:B--2---:R-:W-:Y:S01]  /*5b90*/  PRMT R20, R0, 0x7610, R20 ;  /* 0x0000761000147816 */ /* 0x004fe20000000014 */
[----:B---3--:R-:W-:-:S02]  /*5ba0*/  IMAD R0, R19, 0x100, R17 ;  /* 0x0000010013007824 */ /* 0x008fc400078e0211 */
[----:B------:R-:W2:Y:S01]  /*5bb0*/  LDL.LU R17, [R1+0x160] ;  /* 0x0001600001117983 */ /* 0x000ea20000300800 */
[----:B----4-:R-:W-:-:S03]  /*5bc0*/  IMAD R2, R2, 0x100, R14 ;  /* 0x0000010002027824 */ /* 0x010fc600078e020e */
[----:B------:R-:W2:Y:S04]  /*5bd0*/  LDL.LU R19, [R1+0x130] ;  /* 0x0001300001137983 */ /* 0x000ea80000300800 */
[----:B------:R-:W3:Y:S01]  /*5be0*/  LDL.LU R14, [R1+0x1500] ;  /* 0x00150000010e7983 */ /* 0x000ee20000300800 */
[----:B-1----:R-:W-:-:S03]  /*5bf0*/  PRMT R3, R20, 0x7610, R3 ;  /* 0x0000761014037816 */ /* 0x002fc60000000003 */
[----:B------:R-:W4:Y:S01]  /*5c00*/  LDL.LU R20, [R1+0x14fc] ;  /* 0x0014fc0001147983 */ /* 0x000f220000300800 */
[----:B------:R-:W-:Y:S01]  /*5c10*/  F2FP.F16.E4M3.UNPACK_B R0, R0 ;  /* 0x00000000ff00723e */ /* 0x000fe200020006ff */
[----:B-----5:R-:W-:Y:S01]  /*5c20*/  IMAD R28, R28, 0x100, R18 ;  /* 0x000001001c1c7824 */ /* 0x020fe200078e0212 */
[----:B------:R-:W-:-:S03]  /*5c30*/  F2FP.F16.E4M3.UNPACK_B R15, R2 ;  /* 0x00000002ff0f723e */ /* 0x000fc600020006ff */
[----:B------:R1:W-:Y:S04]  /*5c40*/  STL [R1+0x64], R0 ;  /* 0x0000640001007387 */ /* 0x0003e80000100800 */
[----:B------:R-:W5:Y:S04]  /*5c50*/  LDL.LU R18, [R1+0x12c] ;  /* 0x00012c0001127983 */ /* 0x000f680000300800 */
[----:B------:R0:W-:Y:S01]  /*5c60*/  STL [R1+0x134], R28 ;  /* 0x0001341c01007387 */ /* 0x0001e20000100800 */
[----:B------:R-:W-:Y:S01]  /*5c70*/  IMAD R22, R22, 0x100, R27 ;  /* 0x0000010016167824 */ /* 0x000fe200078e021b */
[----:B---3--:R-:W-:-:S02]  /*5c80*/  PRMT R14, R0, 0x7610, R14 ;  /* 0x00007610000e7816 */ /* 0x008fc4000000000e */
[----:B-1----:R-:W-:Y:S02]  /*5c90*/  LEA R0, R23, R25, 0x8 ;  /* 0x0000001917007211 */ /* 0x002fe400078e40ff */
[----:B------:R-:W3:Y:S01]  /*5ca0*/  LDL.LU R23, [R1+0x368] ;  /* 0x0003680001177983 */ /* 0x000ee20000300800 */
[----:B----4-:R-:W-:-:S03]  /*5cb0*/  PRMT R20, R15, 0x7610, R20 ;  /* 0x000076100f147816 */ /* 0x010fc60000000014 */
[----:B------:R-:W3:Y:S01]  /*5cc0*/  LDL.LU R25, [R1+0x364] ;  /* 0x0003640001197983 */ /* 0x000ee20000300800 */
[----:B------:R-:W-:-:S03]  /*5cd0*/  PRMT R2, R14, 0x7610, R2 ;  /* 0x000076100e027816 */ /* 0x000fc60000000002 */
[----:B0-----:R-:W4:Y:S04]  /*5ce0*/  LDL.LU R28, [R1+0x4c] ;  /* 0x00004c00011c7983 */ /* 0x001f280000300800 */
[----:B------:R0:W-:Y:S04]  /*5cf0*/  STL [R1+0x60], R15 ;  /* 0x0000600f01007387 */ /* 0x0001e80000100800 */
[----:B0-----:R-:W2:Y:S04]  /*5d00*/  LDL.LU R15, [R1+0x14f8] ;  /* 0x0014f800010f7983 */ /* 0x001ea80000300800 */
[----:B------:R-:W2:Y:S04]  /*5d10*/  LDL.LU R14, [R1+0x14f4] ;  /* 0x0014f400010e7983 */ /* 0x000ea80000300800 */
[----:B------:R-:W2:Y:S01]  /*5d20*/  LDL.LU R27, [R1+0x14f0] ;  /* 0x0014f000011b7983 */ /* 0x000ea20000300800 */
[----:B------:R-:W-:-:S03]  /*5d30*/  F2FP.F16.E4M3.UNPACK_B R0, R0 ;  /* 0x00000000ff00723e */ /* 0x000fc600020006ff */
[----:B------:R0:W-:Y:S02]  /*5d40*/  STS.U16 [R29+UR4+0xa000], R3 ;  /* 0x00a000031d007988 */ /* 0x0001e40008000404 */
[----:B0-----:R-:W-:Y:S02]  /*5d50*/  PRMT R3, R20, 0x7610, R3 ;  /* 0x0000761014037816 */ /* 0x001fe40000000003 */
[----:B------:R-:W3:Y:S04]  /*5d60*/  LDL.LU R20, [R1+0x360] ;  /* 0x0003600001147983 */ /* 0x000ee80000300800 */
[----:B------:R0:W-:Y:S04]  /*5d70*/  STL [R1+0x168], R22 ;  /* 0x0001681601007387 */ /* 0x0001e80000100800 */
[----:B0-----:R-:W3:Y:S04]  /*5d80*/  LDL.LU R22, [R1+0x35c] ;  /* 0x00035c0001167983 */ /* 0x001ee80000300800 */
[----:B------:R0:W-:Y:S01]  /*5d90*/  STL [R1+0x5c], R0 ;  /* 0x00005c0001007387 */ /* 0x0001e20000100800 */
[----:B--2---:R-:W-:-:S03]  /*5da0*/  PRMT R27, R0, 0x7610, R27 ;  /* 0x00007610001b7816 */ /* 0x004fc6000000001b */
[----:B0-----:R-:W2:Y:S04]  /*5db0*/  LDL.LU R0, [R1+0x378] ;  /* 0x0003780001007983 */ /* 0x001ea80000300800 */
[----:B------:R0:W-:Y:S02]  /*5dc0*/  STS.U16 [R29+UR4+0xb000], R2 ;  /* 0x00b000021d007988 */ /* 0x0001e40008000404 */
[----:B0-----:R-:W-:Y:S01]  /*5dd0*/  PRMT R2, R27, 0x7610, R2 ;  /* 0x000076101b027816 */ /* 0x001fe20000000002 */
[----:B--2---:R-:W-:Y:S02]  /*5de0*/  IMAD R26, R26, 0x100, R0 ;  /* 0x000001001a1a7824 */ /* 0x004fe400078e0200 */
[----:B------:R-:W-:-:S03]  /*5df0*/  IMAD R0, R21, 0x100, R24 ;  /* 0x0000010015007824 */ /* 0x000fc600078e0218 */
[----:B------:R0:W-:Y:S04]  /*5e00*/  STL [R1+0x14c], R26 ;  /* 0x00014c1a01007387 */ /* 0x0001e80000100800 */
[----:B0-----:R-:W2:Y:S04]  /*5e10*/  LDL.LU R26, [R1+0x354] ;  /* 0x00035400011a7983 */ /* 0x001ea80000300800 */
[----:B------:R-:W2:Y:S04]  /*5e20*/  LDL.LU R24, [R1+0x15c] ;  /* 0x00015c0001187983 */ /* 0x000ea80000300800 */
[----:B------:R-:W2:Y:S04]  /*5e30*/  LDL.LU R21, [R1+0x48] ;  /* 0x0000480001157983 */ /* 0x000ea80000300800 */
[----:B------:R-:W2:Y:S01]  /*5e40*/  LDL.LU R27, [R1+0x14ec] ;  /* 0x0014ec00011b7983 */ /* 0x000ea20000300800 */
[----:B------:R-:W-:Y:S01]  /*5e50*/  IMAD R16, R16, 0x100, R11 ;  /* 0x0000010010107824 */ /* 0x000fe200078e020b */
[----:B------:R-:W-:-:S02]  /*5e60*/  F2FP.F16.E4M3.UNPACK_B R0, R0 ;  /* 0x00000000ff00723e */ /* 0x000fc400020006ff */
[----:B------:R-:W3:Y:S04]  /*5e70*/  LDL.LU R11, [R1+0x350] ;  /* 0x00035000010b7983 */ /* 0x000ee80000300800 */
[----:B------:R0:W-:Y:S04]  /*5e80*/  STL [R1+0x164], R16 ;  /* 0x0001641001007387 */ /* 0x0001e80000100800 */
[----:B------:R-:W-:Y:S04]  /*5e90*/  STS.U16 [R29+UR4+0xd000], R2 ;  /* 0x00d000021d007988 */ /* 0x000fe80008000404 */
[----:B0-----:R-:W3:Y:S04]  /*5ea0*/  LDL.LU R16, [R1+0x34c] ;  /* 0x00034c0001107983 */ /* 0x001ee80000300800 */
[----:B------:R0:W-:Y:S01]  /*5eb0*/  STL [R1+0x58], R0 ;  /* 0x0000580001007387 */ /* 0x0001e20000100800 */
[----:B--2---:R-:W-:-:S02]  /*5ec0*/  PRMT R27, R0, 0x7610, R27 ;  /* 0x00007610001b7816 */ /* 0x004fc4000000001b */
[----:B0-----:R-:W-:Y:S02]  /*5ed0*/  LEA R0, R19, R17, 0x8 ;  /* 0x0000001113007211 */ /* 0x001fe400078e40ff */
[----:B------:R-:W2:Y:S04]  /*5ee0*/  LDL.LU R17, [R1+0x148] ;  /* 0x0001480001117983 */ /* 0x000ea80000300800 */
[----:B------:R-:W2:Y:S04]  /*5ef0*/  LDL.LU R19, [R1+0x128] ;  /* 0x0001280001137983 */ /* 0x000ea80000300800 */
[----:B------:R-:W5:Y:S01]  /*5f00*/  LDL.LU R2, [R1+0x54] ;  /* 0x0000540001027983 */ /* 0x000f620000300800 */
[----:B------:R-:W-:Y:S01]  /*5f10*/  F2FP.F16.E4M3.UNPACK_B R0, R0 ;  /* 0x00000000ff00723e */ /* 0x000fe200020006ff */
[----:B-----5:R-:W-:-:S02]  /*5f20*/  IMAD R2, R2, 0x100, R18 ;  /* 0x0000010002027824 */ /* 0x020fc400078e0212 */
[----:B------:R-:W5:Y:S04]  /*5f30*/  LDL.LU R18, [R1+0x14e8] ;  /* 0x0014e80001127983 */ /* 0x000f680000300800 */
[----:B------:R0:W-:Y:S02]  /*5f40*/  STS.U16 [R29+UR4+0xc000], R3 ;  /* 0x00c000031d007988 */ /* 0x0001e40008000404 */
[----:B0-----:R-:W-:Y:S02]  /*5f50*/  PRMT R3, R27, 0x7610, R3 ;  /* 0x000076101b037816 */ /* 0x001fe40000000003 */
[----:B------:R0:W2:Y:S04]  /*5f60*/  LDL.LU R27, [R1+0x14e4] ;  /* 0x0014e400011b7983 */ /* 0x0000a80000300800 */
[----:B------:R1:W-:Y:S01]  /*5f70*/  STL [R1+0x54], R0 ;  /* 0x0000540001007387 */ /* 0x0003e20000100800 */
[----:B---3--:R-:W-:Y:S01]  /*5f80*/  IMAD R25, R25, 0x100, R23 ;  /* 0x0000010019197824 */ /* 0x008fe200078e0217 */
[----:B-----5:R-:W-:-:S02]  /*5f90*/  PRMT R18, R0, 0x7610, R18 ;  /* 0x0000761000127816 */ /* 0x020fc40000000012 */
[----:B-1----:R-:W4:Y:S04]  /*5fa0*/  LDL.LU R0, [R1+0x50] ;  /* 0x0000500001007983 */ /* 0x002f280000300800 */
[----:B------:R-:W3:Y:S01]  /*5fb0*/  LDL.LU R23, [R1+0x14e0] ;  /* 0x0014e00001177983 */ /* 0x000ee20000300800 */
[----:B------:R-:W-:-:S03]  /*5fc0*/  IMAD R22, R22, 0x100, R20 ;  /* 0x0000010016167824 */ /* 0x000fc600078e0214 */
[----:B------:R1:W-:Y:S01]  /*5fd0*/  STL [R1+0x130], R25 ;  /* 0x0001301901007387 */ /* 0x0003e20000100800 */
[----:B--2---:R-:W-:Y:S02]  /*5fe0*/  F2FP.F16.E4M3.UNPACK_B R27, R2 ;  /* 0x00000002ff1b723e */ /* 0x004fe400020006ff */
[----:B------:R-:W-:Y:S01]  /*5ff0*/  PRMT R2, R18, 0x7610, R2 ;  /* 0x0000761012027816 */ /* 0x000fe20000000002 */
[----:B-1----:R-:W2:Y:S01]  /*6000*/  LDL.LU R25, [R1+0x44] ;  /* 0x0000440001197983 */ /* 0x002ea20000300800 */
[----:B------:R-:W-:-:S03]  /*6010*/  PRMT R15, R27, 0x7610, R15 ;  /* 0x000076101b0f7816 */ /* 0x000fc6000000000f */
[----:B------:R-:W-:Y:S04]  /*6020*/  STL [R1+0x50], R27 ;  /* 0x0000501b01007387 */ /* 0x000fe80000100800 */
[----:B------:R-:W5:Y:S04]  /*6030*/  LDL.LU R18, [R1+0x348] ;  /* 0x0003480001127983 */ /* 0x000f680000300800 */
[----:B------:R1:W-:Y:S02]  /*6040*/  STS.U16 [R29+UR4+0xe000], R3 ;  /* 0x00e000031d007988 */ /* 0x0003e40008000404 */
[----:B-1----:R-:W-:Y:S01]  /*6050*/  PRMT R3, R15, 0x7610, R3 ;  /* 0x000076100f037816 */ /* 0x002fe20000000003 */
[----:B----4-:R-:W-:-:S02]  /*6060*/  IMAD R0, R28, 0x100, R0 ;  /* 0x000001001c007824 */ /* 0x010fc400078e0200 */
[----:B------:R-:W5:Y:S03]  /*6070*/  LDL.LU R28, [R1+0x344] ;  /* 0x00034400011c7983 */ /* 0x000f660000300800 */
[----:B------:R-:W-:Y:S01]  /*6080*/  F2FP.F16.E4M3.UNPACK_B R0, R0 ;  /* 0x00000000ff00723e */ /* 0x000fe200020006ff */
[----:B------:R-:W4:Y:S04]  /*6090*/  LDL.LU R27, [R1+0x3c] ;  /* 0x00003c00011b7983 */ /* 0x000f280000300800 */
[----:B------:R-:W2:Y:S01]  /*60a0*/  LDL.LU R20, [R1+0x14dc] ;  /* 0x0014dc0001147983 */ /* 0x000ea20000300800 */
[----:B---3--:R-:W-:-:S03]  /*60b0*/  PRMT R23, R0, 0x7610, R23 ;  /* 0x0000761000177816 */ /* 0x008fc60000000017 */
[----:B------:R-:W3:Y:S04]  /*60c0*/  LDL.LU R15, [R1+0x340] ;  /* 0x00034000010f7983 */ /* 0x000ee80000300800 */
[----:B------:R1:W-:Y:S04]  /*60d0*/  STL [R1+0x12c], R22 ;  /* 0x00012c1601007387 */ /* 0x0003e80000100800 */
[----:B-1----:R-:W3:Y:S04]  /*60e0*/  LDL.LU R22, [R1+0x33c] ;  /* 0x00033c0001167983 */ /* 0x002ee80000300800 */
[----:B------:R1:W-:Y:S04]  /*60f0*/  STL [R1+0x4c], R0 ;  /* 0x00004c0001007387 */ /* 0x0003e80000100800 */
[----:B-1----:R-:W2:Y:S01]  /*6100*/  LDL.LU R0, [R1+0x358] ;  /* 0x0003580001007983 */ /* 0x002ea20000300800 */
[----:B------:R-:W-:-:S03]  /*6110*/  IMAD R11, R16, 0x100, R11 ;  /* 0x00000100100b7824 */ /* 0x000fc600078e020b */
[----:B------:R1:W-:Y:S02]  /*6120*/  STS.U16 [R29+UR4+0xf000], R2 ;  /* 0x00f000021d007988 */ /* 0x0003e40008000404 */
[----:B-1----:R-:W-:-:S05]  /*6130*/  PRMT R2, R23, 0x7610, R2 ;  /* 0x0000761017027816 */ /* 0x002fca0000000002 */
[----:B------:R-:W-:Y:S01]  /*6140*/  STS.U16 [R29+UR4+0x11000], R2 ;  /* 0x011000021d007988 */ /* 0x000fe20008000404 */
[----:B--2---:R-:W-:Y:S01]  /*6150*/  LEA R26, R26, R0, 0x8 ;  /* 0x000000001a1a7211 */ /* 0x004fe200078e40ff */
[----:B------:R-:W-:-:S04]  /*6160*/  IMAD R0, R21, 0x100, R24 ;  /* 0x0000010015007824 */ /* 0x000fc800078e0218 */
[----:B------:R1:W-:Y:S01]  /*6170*/  STL [R1+0x160], R26 ;  /* 0x0001601a01007387 */ /* 0x0003e20000100800 */
[----:B------:R-:W-:-:S04]  /*6180*/  F2FP.F16.E4M3.UNPACK_B R0, R0 ;  /* 0x00000000ff00723e */ /* 0x000fc800020006ff */
[----:B------:R-:W-:Y:S01]  /*6190*/  PRMT R20, R0, 0x7610, R20 ;  /* 0x0000761000147816 */ /* 0x000fe20000000014 */
[----:B-1----:R-:W2:Y:S04]  /*61a0*/  LDL.LU R26, [R1+0x338] ;  /* 0x00033800011a7983 */ /* 0x002ea80000300800 */
[----:B------:R-:W2:Y:S04]  /*61b0*/  LDL.LU R21, [R1+0x334] ;  /* 0x0003340001157983 */ /* 0x000ea80000300800 */
[----:B------:R-:W2:Y:S04]  /*61c0*/  LDL.LU R24, [R1+0x174] ;  /* 0x0001740001187983 */ /* 0x000ea80000300800 */
[----:B------:R-:W2:Y:S04]  /*61d0*/  LDL.LU R23, [R1+0x34] ;  /* 0x0000340001177983 */ /* 0x000ea80000300800 */
[----:B------:R1:W-:Y:S04]  /*61e0*/  STL [R1+0x48], R0 ;  /* 0x0000480001007387 */ /* 0x0003e80000100800 */
[----:B------:R0:W-:Y:S01]  /*61f0*/  STL [R1+0x15c], R11 ;  /* 0x00015c0b01007387 */ /* 0x0001e20000100800 */
[----:B-1----:R-:W-:-:S03]  /*6200*/  IMAD R0, R19, 0x100, R17 ;  /* 0x0000010013007824 */ /* 0x002fc600078e0211 */
[----:B------:R-:W2:Y:S04]  /*6210*/  LDL.LU R17, [R1+0x330] ;  /* 0x0003300001117983 */ /* 0x000ea80000300800 */
[----:B0-----:R-:W2:Y:S04]  /*6220*/  LDL.LU R11, [R1+0x32c] ;  /* 0x00032c00010b7983 */ /* 0x001ea80000300800 */
[----:B------:R-:W2:Y:S04]  /*6230*/  LDL.LU R16, [R1+0x144] ;  /* 0x0001440001107983 */ /* 0x000ea80000300800 */
[----:B------:R-:W2:Y:S04]  /*6240*/  LDL.LU R19, [R1+0x140] ;  /* 0x0001400001137983 */ /* 0x000ea80000300800 */
[----:B------:R-:W2:Y:S01]  /*6250*/  LDL.LU R2, [R1+0x124] ;  /* 0x0001240001027983 */ /* 0x000ea20000300800 */
[----:B------:R-:W-:-:S03]  /*6260*/  F2FP.F16.E4M3.UNPACK_B R0, R0 ;  /* 0x00000000ff00723e */ /* 0x000fc600020006ff */
[----:B------:R0:W-:Y:S01]  /*6270*/  STS.U16 [R29+UR4+0x10000], R3 ;  /* 0x010000031d007988 */ /* 0x0001e20008000404 */
[----:B------:R-:W-:Y:S02]  /*6280*/  PRMT R14, R0, 0x7610, R14 ;  /* 0x00007610000e7816 */ /* 0x000fe4000000000e */
[----:B-----5:R-:W-:Y:S02]  /*6290*/  LEA R28, R28, R18, 0x8 ;  /* 0x000000121c1c7211 */ /* 0x020fe400078e40ff */
[----:B0-----:R-:W-:Y:S01]  /*62a0*/  PRMT R3, R20, 0x7610, R3 ;  /* 0x0000761014037816 */ /* 0x001fe20000000003 */
[----:B--2---:R-:W-:Y:S02]  /*62b0*/  IMAD R2, R25, 0x100, R2 ;  /* 0x0000010019027824 */ /* 0x004fe400078e0202 */
[----:B------:R-:W2:Y:S04]  /*62c0*/  LDL.LU R25, [R1+0x120] ;  /* 0x0001200001197983 */ /* 0x000ea80000300800 */
[----:B------:R-:W2:Y:S04]  /*62d0*/  LDL.LU R20, [R1+0x30] ;  /* 0x0000300001147983 */ /* 0x000ea80000300800 */
[----:B------:R0:W-:Y:S04]  /*62e0*/  STL [R1+0x44], R0 ;  /* 0x0000440001007387 */ /* 0x0001e80000100800 */
[----:B0-----:R-:W4:Y:S04]  /*62f0*/  LDL.LU R0, [R1+0x40] ;  /* 0x0000400001007983 */ /* 0x001f280000300800 */
[----:B------:R0:W5:Y:S04]  /*6300*/  LDL.LU R18, [R1+0x14d8] ;  /* 0x0014d80001127983 */ /* 0x0001680000300800 */
[----:B------:R1:W-:Y:S04]  /*6310*/  STL [R1+0x128], R28 ;  /* 0x0001281c01007387 */ /* 0x0003e80000100800 */
[----:B-1----:R-:W2:Y:S01]  /*6320*/  LDL.LU R28, [R1+0x14d4] ;  /* 0x0014d400011c7983 */ /* 0x002ea20000300800 */
[----:B---3--:R-:W-:Y:S01]  /*6330*/  IMAD R22, R22, 0x100, R15 ;  /* 0x0000010016167824 */ /* 0x008fe200078e020f */
[----:B-----5:R-:W-:Y:S01]  /*6340*/  F2FP.F16.E4M3.UNPACK_B R18, R2 ;  /* 0x00000002ff12723e */ /* 0x020fe200020006ff */
[----:B----4-:R-:W-:Y:S01]  /*6350*/  IMAD R0, R27, 0x100, R0 ;  /* 0x000001001b007824 */ /* 0x010fe200078e0200 */
[----:B------:R-:W-:-:S03]  /*6360*/  PRMT R2, R14, 0x7610, R2 ;  /* 0x000076100e027816 */ /* 0x000fc60000000002 */
[----:B------:R1:W-:Y:S04]  /*6370*/  STL [R1+0x40], R18 ;  /* 0x0000401201007387 */ /* 0x0003e80000100800 */
[----:B------:R-:W3:Y:S04]  /*6380*/  LDL.LU R27, [R1+0x328] ;  /* 0x00032800011b7983 */ /* 0x000ee80000300800 */
[----:B------:R-:W4:Y:S01]  /*6390*/  LDL.LU R14, [R1+0x2c] ;  /* 0x00002c00010e7983 */ /* 0x000f220000300800 */
[----:B--2---:R-:W-:-:S03]  /*63a0*/  PRMT R28, R18, 0x7610, R28 ;  /* 0x00007610121c7816 */ /* 0x004fc6000000001c */
[----:B-1----:R-:W4:Y:S04]  /*63b0*/  LDL.LU R18, [R1+0x28] ;  /* 0x0000280001127983 */ /* 0x002f280000300800 */
[----:B------:R-:W2:Y:S04]  /*63c0*/  LDL.LU R15, [R1+0x14d0] ;  /* 0x0014d000010f7983 */ /* 0x000ea80000300800 */
[----:B------:R1:W-:Y:S04]  /*63d0*/  STL [R1+0x124], R22 ;  /* 0x0001241601007387 */ /* 0x0003e80000100800 */
[----:B-1----:R-:W5:Y:S01]  /*63e0*/  LDL.LU R22, [R1+0x14cc] ;  /* 0x0014cc0001167983 */ /* 0x002f620000300800 */
[----:B------:R-:W-:-:S03]  /*63f0*/  F2FP.F16.E4M3.UNPACK_B R0, R0 ;  /* 0x00000000ff00723e */ /* 0x000fc600020006ff */
[----:B------:R1:W-:Y:S04]  /*6400*/  STS.U16 [R29+UR4+0x12000], R3 ;  /* 0x012000031d007988 */ /* 0x0003e80008000404 */
[----:B------:R0:W-:Y:S01]  /*6410*/  STL [R1+0x3c], R0 ;  /* 0x00003c0001007387 */ /* 0x0001e20000100800 */
[----:B-1----:R-:W-:-:S03]  /*6420*/  PRMT R3, R28, 0x7610, R3 ;  /* 0x000076101c037816 */ /* 0x002fc60000000003 */
[----:B------:R-:W2:Y:S01]  /*6430*/  LDL.LU R28, [R1+0x320] ;  /* 0x00032000011c7983 */ /* 0x000ea20000300800 */
[----:B------:R-:W-:-:S03]  /*6440*/  LEA R11, R11, R17, 0x8 ;  /* 0x000000110b0b7211 */ /* 0x000fc600078e40ff */
[----:B------:R1:W-:Y:S01]  /*6450*/  STS.U16 [R29+UR4+0x13000], R2 ;  /* 0x013000021d007988 */ /* 0x0003e20008000404 */
[----:B-----5:R-:W-:Y:S01]  /*6460*/  PRMT R22, R0, 0x7610, R22 ;  /* 0x0000761000167816 */ /* 0x020fe20000000016 */
[----:B0-----:R-:W-:Y:S02]  /*6470*/  IMAD R0, R21, 0x100, R26 ;  /* 0x0000010015007824 */ /* 0x001fe400078e021a */
[----:B------:R-:W2:Y:S01]  /*6480*/  LDL.LU R21, [R1+0x31c] ;  /* 0x00031c0001157983 */ /* 0x000ea20000300800 */
[----:B-1----:R-:W-:-:S03]  /*6490*/  PRMT R2, R22, 0x7610, R2 ;  /* 0x0000761016027816 */ /* 0x002fc60000000002 */
[----:B------:R0:W-:Y:S04]  /*64a0*/  STL [R1+0x148], R0 ;  /* 0x0001480001007387 */ /* 0x0001e80000100800 */
[----:B------:R-:W5:Y:S01]  /*64b0*/  LDL.LU R26, [R1+0x318] ;  /* 0x00031800011a7983 */ /* 0x000f620000300800 */
[----:B0-----:R-:W-:-:S03]  /*64c0*/  IMAD R0, R23, 0x100, R24 ;  /* 0x0000010017007824 */ /* 0x001fc600078e0218 */
[----:B------:R-:W5:Y:S04]  /*64d0*/  LDL.LU R24, [R1+0x314] ;  /* 0x0003140001187983 */ /* 0x000f680000300800 */
[----:B------:R-:W2:Y:S04]  /*64e0*/  LDL.LU R23, [R1+0x158] ;  /* 0x0001580001177983 */ /* 0x000ea80000300800 */
[----:B------:R-:W2:Y:S04]  /*64f0*/  LDL.LU R22, [R1+0x24] ;  /* 0x0000240001167983 */ /* 0x000ea80000300800 */
[----:B------:R-:W2:Y:S01]  /*6500*/  LDL.LU R17, [R1+0x14c8] ;  /* 0x0014c80001117983 */ /* 0x000ea20000300800 */
[----:B------:R-:W-:-:S05]  /*6510*/  F2FP.F16.E4M3.UNPACK_B R0, R0 ;  /* 0x00000000ff00723e */ /* 0x000fca00020006ff */
[----:B------:R-:W-:Y:S04]  /*6520*/  STL [R1+0x34], R0 ;  /* 0x0000340001007387 */ /* 0x000fe80000100800 */
[----:B------:R-:W-:Y:S04]  /*6530*/  STL [R1+0x174], R11 ;  /* 0x0001740b01007387 */ /* 0x000fe80000100800 */
[----:B------:R0:W-:Y:S04]  /*6540*/  STS.U16 [R29+UR4+0x15000], R2 ;  /* 0x015000021d007988 */ /* 0x0001e80008000404 */
[----:B------:R1:W-:Y:S01]  /*6550*/  STS.U16 [R29+UR4+0x14000], R3 ;  /* 0x014000031d007988 */ /* 0x0003e20008000404 */
[----:B0-----:R-:W-:Y:S01]  /*6560*/  IMAD R2, R20, 0x100, R25 ;  /* 0x0000010014027824 */ /* 0x001fe200078e0219 */
[----:B--2---:R-:W-:Y:S01]  /*6570*/  PRMT R17, R0, 0x7610, R17 ;  /* 0x0000761000117816 */ /* 0x004fe20000000011 */
[----:B------:R-:W-:-:S02]  /*6580*/  IMAD R0, R19, 0x100, R16 ;  /* 0x0000010013007824 */ /* 0x000fc400078e0210 */
[----:B------:R-:W2:Y:S01]  /*6590*/  LDL.LU R19, [R1+0x310] ;  /* 0x0003100001137983 */ /* 0x000ea20000300800 */
[----:B-1----:R-:W-:Y:S02]  /*65a0*/  PRMT R3, R17, 0x7610, R3 ;  /* 0x0000761011037816 */ /* 0x002fe40000000003 */
[----:B------:R-:W-:Y:S01]  /*65b0*/  F2FP.F16.E4M3.UNPACK_B R0, R0 ;  /* 0x00000000ff00723e */ /* 0x000fe200020006ff */
[----:B------:R-:W2:Y:S04]  /*65c0*/  LDL.LU R11, [R1+0x30c] ;  /* 0x00030c00010b7983 */ /* 0x000ea80000300800 */
[----:B------:R-:W2:Y:S01]  /*65d0*/  LDL.LU R16, [R1+0x154] ;  /* 0x0001540001107983 */ /* 0x000ea20000300800 */
[----:B------:R-:W-:-:S03]  /*65e0*/  PRMT R8, R0, 0x7610, R8 ;  /* 0x0000761000087816 */ /* 0x000fc60000000008 */
        /* <DEDUP_REMOVED lines=10> */
[----:B------:R-:W-:-:S03]  /*6690*/  LEA R21, R21, R28, 0x8 ;  /* 0x0000001c15157211 */ /* 0x000fc600078e40ff */
[----:B------:R0:W-:Y:S01]  /*66a0*/  STL [R1+0x2c], R13 ;  /* 0x00002c0d01007387 */ /* 0x0001e20000100800 */
[----:B----4-:R-:W-:Y:S01]  /*66b0*/  IMAD R0, R18, 0x100, R14 ;  /* 0x0000010012007824 */ /* 0x010fe200078e020e */
[----:B---3--:R-:W-:Y:S02]  /*66c0*/  PRMT R27, R13, 0x7610, R27 ;  /* 0x000076100d1b7816 */ /* 0x008fe4000000001b */
[----:B0-----:R-:W3:Y:S04]  /*66d0*/  LDL.LU R13, [R1+0x308] ;  /* 0x00030800010d7983 */ /* 0x001ee80000300800 */
[----:B------:R-:W3:Y:S04]  /*66e0*/  LDL.LU R8, [R1+0x304] ;  /* 0x0003040001087983 */ /* 0x000ee80000300800 */
[----:B------:R-:W4:Y:S04]  /*66f0*/  LDL.LU R14, [R1+0x1c] ;  /* 0x00001c00010e7983 */ /* 0x000f280000300800 */
[----:B------:R-:W4:Y:S04]  /*6700*/  LDL.LU R18, [R1+0x18] ;  /* 0x0000180001127983 */ /* 0x000f280000300800 */
[----:B------:R-:W3:Y:S04]  /*6710*/  LDL.LU R28, [R1+0x14c0] ;  /* 0x0014c000011c7983 */ /* 0x000ee80000300800 */
[----:B------:R0:W-:Y:S04]  /*6720*/  STL [R1+0x120], R21 ;  /* 0x0001201501007387 */ /* 0x0001e80000100800 */
[----:B0-----:R-:W3:Y:S01]  /*6730*/  LDL.LU R21, [R1+0x14bc] ;  /* 0x0014bc0001157983 */ /* 0x001ee20000300800 */
[----:B------:R-:W-:-:S03]  /*6740*/  F2FP.F16.E4M3.UNPACK_B R0, R0 ;  /* 0x00000000ff00723e */ /* 0x000fc600020006ff */
[----:B------:R0:W-:Y:S04]  /*6750*/  STS.U16 [R29+UR4+0x16000], R3 ;  /* 0x016000031d007988 */ /* 0x0001e80008000404 */
[----:B------:R5:W-:Y:S01]  /*6760*/  STL [R1+0x28], R0 ;  /* 0x0000280001007387 */ /* 0x000be20000100800 */
[----:B0-----:R-:W-:-:S03]  /*6770*/  PRMT R3, R27, 0x7610, R3 ;  /* 0x000076101b037816 */ /* 0x001fc60000000003 */
[----:B------:R-:W4:Y:S01]  /*6780*/  LDL.LU R27, [R1+0x2f8] ;  /* 0x0002f800011b7983 */ /* 0x000f220000300800 */
[----:B--2---:R-:W-:-:S03]  /*6790*/  IMAD R11, R11, 0x100, R19 ;  /* 0x000001000b0b7824 */ /* 0x004fc600078e0213 */
[----:B------:R0:W-:Y:S01]  /*67a0*/  STS.U16 [R29+UR4+0x17000], R2 ;  /* 0x017000021d007988 */ /* 0x0001e20008000404 */
[----:B---3--:R-:W-:Y:S01]  /*67b0*/  PRMT R21, R0, 0x7610, R21 ;  /* 0x0000761000157816 */ /* 0x008fe20000000015 */
[----:B-----5:R-:W-:Y:S02]  /*67c0*/  IMAD R0, R24, 0x100, R26 ;  /* 0x0000010018007824 */ /* 0x020fe400078e021a */
[----:B------:R-:W2:Y:S01]  /*67d0*/  LDL.LU R26, [R1+0x2f4] ;  /* 0x0002f400011a7983 */ /* 0x000ea20000300800 */
[----:B0-----:R-:W-:-:S03]  /*67e0*/  PRMT R2, R21, 0x7610, R2 ;  /* 0x0000761015027816 */ /* 0x001fc60000000002 */
[----:B------:R0:W-:Y:S04]  /*67f0*/  STL [R1+0x140], R0 ;  /* 0x0001400001007387 */ /* 0x0001e80000100800 */
[----:B------:R-:W3:Y:S01]  /*6800*/  LDL.LU R24, [R1+0x2e8] ;  /* 0x0002e80001187983 */ /* 0x000ee20000300800 */
[----:B0-----:R-:W-:-:S03]  /*6810*/  IMAD R0, R22, 0x100, R23 ;  /* 0x0000010016007824 */ /* 0x001fc600078e0217 */
[----:B------:R-:W3:Y:S04]  /*6820*/  LDL.LU R23, [R1+0x2e4] ;  /* 0x0002e40001177983 */ /* 0x000ee80000300800 */
[----:B------:R-:W5:Y:S04]  /*6830*/  LDL.LU R22, [R1+0x118] ;  /* 0x0001180001167983 */ /* 0x000f680000300800 */
[----:B------:R-:W5:Y:S04]  /*6840*/  LDL.LU R21, [R1+0x14] ;  /* 0x0000140001157983 */ /* 0x000f680000300800 */
[----:B------:R-:W2:Y:S01]  /*6850*/  LDL.LU R19, [R1+0x14b8] ;  /* 0x0014b80001137983 */ /* 0x000ea20000300800 */
[----:B------:R-:W-:-:S05]  /*6860*/  F2FP.F16.E4M3.UNPACK_B R0, R0 ;  /* 0x00000000ff00723e */ /* 0x000fca00020006ff */
[----:B------:R-:W-:Y:S04]  /*6870*/  STL [R1+0x24], R0 ;  /* 0x0000240001007387 */ /* 0x000fe80000100800 */
[----:B------:R-:W-:Y:S01]  /*6880*/  STL [R1+0x158], R11 ;  /* 0x0001580b01007387 */ /* 0x000fe20000100800 */
[----:B------:R-:W-:-:S03]  /*6890*/  IMAD R8, R8, 0x100, R13 ;  /* 0x0000010008087824 */ /* 0x000fc600078e020d */
[----:B------:R0:W-:Y:S04]  /*68a0*/  STS.U16 [R29+UR4+0x19000], R2 ;  /* 0x019000021d007988 */ /* 0x0001e80008000404 */
[----:B------:R1:W-:Y:S01]  /*68b0*/  STS.U16 [R29+UR4+0x18000], R3 ;  /* 0x018000031d007988 */ /* 0x0003e20008000404 */
[----:B0-----:R-:W-:-:S04]  /*68c0*/  LEA R2, R20, R17, 0x8 ;  /* 0x0000001114027211 */ /* 0x001fc800078e40ff */
[----:B------:R-:W-:-:S04]  /*68d0*/  F2FP.F16.E4M3.UNPACK_B R12, R2 ;  /* 0x00000002ff0c723e */ /* 0x000fc800020006ff */
[----:B------:R-:W-:Y:S02]  /*68e0*/  PRMT R15, R12, 0x7610, R15 ;  /* 0x000076100c0f7816 */ /* 0x000fe4000000000f */
[----:B--2---:R-:W-:Y:S01]  /*68f0*/  PRMT R19, R0, 0x7610, R19 ;  /* 0x0000761000137816 */ /* 0x004fe20000000013 */
[----:B------:R-:W-:Y:S02]  /*6900*/  IMAD R0, R25, 0x100, R16 ;  /* 0x0000010019007824 */ /* 0x000fe400078e0210 */
[----:B------:R-:W2:Y:S03]  /*6910*/  LDL.LU R25, [R1+0x2dc] ;  /* 0x0002dc0001197983 */ /* 0x000ea60000300800 */
[----:B------:R-:W-:Y:S01]  /*6920*/  F2FP.F16.E4M3.UNPACK_B R0, R0 ;  /* 0x00000000ff00723e */ /* 0x000fe200020006ff */
[----:B------:R-:W2:Y:S01]  /*6930*/  LDL.LU R11, [R1+0x2d4] ;  /* 0x0002d400010b7983 */ /* 0x000ea20000300800 */
[----:B-1----:R-:W-:-:S03]  /*6940*/  PRMT R3, R19, 0x7610, R3 ;  /* 0x0000761013037816 */ /* 0x002fc60000000003 */
[----:B------:R-:W2:Y:S04]  /*6950*/  LDL.LU R16, [R1+0x108] ;  /* 0x0001080001107983 */ /* 0x000ea80000300800 */
[----:B------:R-:W2:Y:S04]  /*6960*/  LDL.LU R17, [R1+0xdc] ;  /* 0x0000dc0001117983 */ /* 0x000ea80000300800 */
[----:B------:R-:W2:Y:S01]  /*6970*/  LDL.LU R20, [R1+0xd8] ;  /* 0x0000d80001147983 */ /* 0x000ea20000300800 */
[----:B------:R-:W-:-:S03]  /*6980*/  PRMT R28, R0, 0x7610, R28 ;  /* 0x00007610001c7816 */ /* 0x000fc6000000001c */
[----:B------:R-:W2:Y:S04]  /*6990*/  LDL.LU R19, [R1+0x10] ;  /* 0x0000100001137983 */ /* 0x000ea80000300800 */
[----:B------:R4:W-:Y:S04]  /*69a0*/  STL [R1+0x20], R0 ;  /* 0x0000200001007387 */ /* 0x0009e80000100800 */
[----:B------:R-:W2:Y:S04]  /*69b0*/  LDL.LU R13, [R1+0x2d0] ;  /* 0x0002d000010d7983 */ /* 0x000ea80000300800 */
[----:B------:R0:W-:Y:S01]  /*69c0*/  STL [R1+0x154], R8 ;  /* 0x0001540801007387 */ /* 0x0001e20000100800 */
[----:B----4-:R-:W-:-:S03]  /*69d0*/  IMAD R0, R18, 0x100, R14 ;  /* 0x0000010012007824 */ /* 0x010fc600078e020e */
[----:B0-----:R-:W4:Y:S04]  /*69e0*/  LDL.LU R8, [R1+0x2cc] ;  /* 0x0002cc0001087983 */ /* 0x001f280000300800 */
[----:B------:R-:W2:Y:S04]  /*69f0*/  LDL.LU R14, [R1+0x8] ;  /* 0x00000800010e7983 */ /* 0x000ea80000300800 */
[----:B------:R-:W2:Y:S04]  /*6a00*/  LDL.LU R18, [R1+0x4] ;  /* 0x0000040001127983 */ /* 0x000ea80000300800 */
[----:B------:R0:W-:Y:S04]  /*6a10*/  STL [R1+0x1c], R12 ;  /* 0x00001c0c01007387 */ /* 0x0001e80000100800 */
[----:B0-----:R-:W2:Y:S01]  /*6a20*/  LDL.LU R12, [R1+0x14b4] ;  /* 0x0014b400010c7983 */ /* 0x001ea20000300800 */
[----:B------:R-:W-:Y:S01]  /*6a30*/  IMAD R26, R26, 0x100, R27 ;  /* 0x000001001a1a7824 */ /* 0x000fe200078e021b */
[----:B------:R-:W-:-:S02]  /*6a40*/  PRMT R2, R28, 0x7610, R2 ;  /* 0x000076101c027816 */ /* 0x000fc40000000002 */
[----:B------:R-:W-:Y:S01]  /*6a50*/  F2FP.F16.E4M3.UNPACK_B R0, R0 ;  /* 0x00000000ff00723e */ /* 0x000fe200020006ff */
[----:B------:R-:W4:Y:S04]  /*6a60*/  LDL.LU R28, [R1+0x14b0] ;  /* 0x0014b000011c7983 */ /* 0x000f280000300800 */
[----:B------:R-:W4:Y:S04]  /*6a70*/  LDL.LU R27, [R1+0x14ac] ;  /* 0x0014ac00011b7983 */ /* 0x000f280000300800 */
[----:B------:R0:W-:Y:S04]  /*6a80*/  STL [R1+0x13c], R26 ;  /* 0x00013c1a01007387 */ /* 0x0001e80000100800 */
[----:B------:R1:W-:Y:S04]  /*6a90*/  STS.U16 [R29+UR4+0x1a000], R3 ;  /* 0x01a000031d007988 */ /* 0x0003e80008000404 */
[----:B0-----:R-:W4:Y:S04]  /*6aa0*/  LDL.LU R26, [R1+0x14a8] ;  /* 0x0014a800011a7983 */ /* 0x001f280000300800 */
[----:B------:R3:W-:Y:S01]  /*6ab0*/  STL [R1+0x18], R0 ;  /* 0x0000180001007387 */ /* 0x0007e20000100800 */
[----:B-1----:R-:W-:-:S03]  /*6ac0*/  PRMT R3, R15, 0x7610, R3 ;  /* 0x000076100f037816 */ /* 0x002fc60000000003 */
[----:B------:R-:W4:Y:S04]  /*6ad0*/  LDL.LU R15, [R1+0x2c0] ;  /* 0x0002c000010f7983 */ /* 0x000f280000300800 */
[----:B------:R0:W-:Y:S01]  /*6ae0*/  STS.U16 [R29+UR4+0x1b000], R2 ;  /* 0x01b000021d007988 */ /* 0x0001e20008000404 */
[----:B--2---:R-:W-:Y:S01]  /*6af0*/  PRMT R12, R0, 0x7610, R12 ;  /* 0x00007610000c7816 */ /* 0x004fe2000000000c */
[----:B---3--:R-:W-:Y:S02]  /*6b00*/  IMAD R0, R23, 0x100, R24 ;  /* 0x0000010017007824 */ /* 0x008fe400078e0218 */
[----:B------:R-:W2:Y:S01]  /*6b10*/  LDL.LU R24, [R1+0x2bc] ;  /* 0x0002bc0001187983 */ /* 0x000ea20000300800 */
[----:B0-----:R-:W-:-:S03]  /*6b20*/  PRMT R2, R12, 0x7610, R2 ;  /* 0x000076100c027816 */ /* 0x001fc60000000002 */
[----:B------:R5:W-:Y:S04]  /*6b30*/  STL [R1+0x138], R0 ;  /* 0x0001380001007387 */ /* 0x000be80000100800 */
[----:B------:R-:W3:Y:S04]  /*6b40*/  LDL.LU R12, [R1+0x2b4] ;  /* 0x0002b400010c7983 */ /* 0x000ee80000300800 */
[----:B------:R-:W3:Y:S01]  /*6b50*/  LDL.LU R23, [R1+0x2b0] ;  /* 0x0002b00001177983 */ /* 0x000ee20000300800 */
[----:B-----5:R-:W-:-:S03]  /*6b60*/  LEA R0, R21, R22, 0x8 ;  /* 0x0000001615007211 */ /* 0x020fc600078e40ff */
[----:B------:R-:W5:Y:S04]  /*6b70*/  LDL.LU R22, [R1+0x10c] ;  /* 0x00010c0001167983 */ /* 0x000f680000300800 */
[----:B------:R-:W5:Y:S01]  /*6b80*/  LDL.LU R21, [R1] ;  /* 0x0000000001157983 */ /* 0x000f620000300800 */
[----:B------:R-:W-:Y:S01]  /*6b90*/  F2FP.F16.E4M3.UNPACK_B R0, R0 ;  /* 0x00000000ff00723e */ /* 0x000fe200020006ff */
[----:B------:R-:W-:Y:S02]  /*6ba0*/  IMAD R11, R11, 0x100, R25 ;  /* 0x000001000b0b7824 */ /* 0x000fe400078e0219 */
[----:B------:R-:W5:Y:S01]  /*6bb0*/  LDL.LU R25, [R1+0x14a4] ;  /* 0x0014a40001197983 */ /* 0x000f620000300800 */
[----:B------:R-:W-:-:S03]  /*6bc0*/  PRMT R6, R0, 0x7610, R6 ;  /* 0x0000761000067816 */ /* 0x000fc60000000006 */
[----:B------:R0:W-:Y:S04]  /*6bd0*/  STL [R1+0x14], R0 ;  /* 0x0000140001007387 */ /* 0x0001e80000100800 */
[----:B------:R-:W-:Y:S01]  /*6be0*/  STL [R1+0x118], R11 ;  /* 0x0001180b01007387 */ /* 0x000fe20000100800 */
[----:B0-----:R-:W-:-:S03]  /*6bf0*/  IMAD R0, R17, 0x100, R16 ;  /* 0x0000010011007824 */ /* 0x001fc600078e0210 */
[----:B------:R0:W-:Y:S04]  /*6c00*/  STS.U16 [R29+UR4+0x1c000], R3 ;  /* 0x01c000031d007988 */ /* 0x0001e80008000404 */
[----:B------:R-:W5:Y:S01]  /*6c10*/  LDL.LU R16, [R1+0x2a4] ;  /* 0x0002a40001107983 */ /* 0x000f620000300800 */
[----:B------:R-:W-:-:S03]  /*6c20*/  F2FP.F16.E4M3.UNPACK_B R0, R0 ;  /* 0x00000000ff00723e */ /* 0x000fc600020006ff */
[----:B------:R1:W-:Y:S01]  /*6c30*/  STS.U16 [R29+UR4+0x1d000], R2 ;  /* 0x01d000021d007988 */ /* 0x0003e20008000404 */
[----:B0-----:R-:W-:Y:S01]  /*6c40*/  PRMT R3, R6, 0x7610, R3 ;  /* 0x0000761006037816 */ /* 0x001fe20000000003 */
[----:B----4-:R-:W-:Y:S02]  /*6c50*/  IMAD R6, R8, 0x100, R13 ;  /* 0x0000010008067824 */ /* 0x010fe400078e020d */
[----:B------:R-:W4:Y:S01]  /*6c60*/  LDL.LU R17, [R1+0x29c] ;  /* 0x00029c0001117983 */ /* 0x000f220000300800 */
[----:B-1----:R-:W-:-:S03]  /*6c70*/  IMAD R2, R19, 0x100, R20 ;  /* 0x0000010013027824 */ /* 0x002fc600078e0214 */
[----:B------:R-:W4:Y:S01]  /*6c80*/  LDL.LU R20, [R1+0x24c] ;  /* 0x00024c0001147983 */ /* 0x000f220000300800 */
[----:B------:R-:W-:-:S03]  /*6c90*/  PRMT R9, R0, 0x7610, R9 ;  /* 0x0000761000097816 */ /* 0x000fc60000000009 */
[----:B------:R-:W4:Y:S01]  /*6ca0*/  LDL.LU R19, [R1+0x240] ;  /* 0x0002400001137983 */ /* 0x000f220000300800 */
[----:B------:R-:W-:-:S03]  /*6cb0*/  F2FP.F16.E4M3.UNPACK_B R10, R2 ;  /* 0x00000002ff0a723e */ /* 0x000fc600020006ff */
[----:B------:R0:W-:Y:S04]  /*6cc0*/  STL [R1+0x10], R0 ;  /* 0x0000100001007387 */ /* 0x0001e80000100800 */
[----:B------:R-:W4:Y:S01]  /*6cd0*/  LDL.LU R11, [R1+0x22c] ;  /* 0x00022c00010b7983 */ /* 0x000f220000300800 */
[----:B------:R-:W-:-:S03]  /*6ce0*/  PRMT R7, R10, 0x7610, R7 ;  /* 0x000076100a077816 */ /* 0x000fc60000000007 */
[----:B------:R1:W-:Y:S01]  /*6cf0*/  STL [R1+0x108], R6 ;  /* 0x0001080601007387 */ /* 0x0003e20000100800 */
[----:B------:R-:W-:Y:S02]  /*6d00*/  PRMT R2, R9, 0x7610, R2 ;  /* 0x0000761009027816 */ /* 0x000fe40000000002 */
[----:B0-----:R-:W-:Y:S01]  /*6d10*/  LEA R0, R18, R14, 0x8 ;  /* 0x0000000e12007211 */ /* 0x001fe200078e40ff */
[----:B------:R0:W-:Y:S04]  /*6d20*/  STS.U16 [R29+UR4+0x1e000], R3 ;  /* 0x01e000031d007988 */ /* 0x0001e80008000404 */
[----:B-1----:R-:W4:Y:S04]  /*6d30*/  LDL.LU R6, [R1+0xd4] ;  /* 0x0000d40001067983 */ /* 0x002f280000300800 */
[----:B------:R-:W4:Y:S04]  /*6d40*/  LDL.LU R13, [R1+0x298] ;  /* 0x00029800010d7983 */ /* 0x000f280000300800 */
[----:B------:R-:W4:Y:S01]  /*6d50*/  LDL.LU R8, [R1+0x294] ;  /* 0x0002940001087983 */ /* 0x000f220000300800 */
[----:B0-----:R-:W-:-:S02]  /*6d60*/  PRMT R3, R7, 0x7610, R3 ;  /* 0x0000761007037816 */ /* 0x001fc40000000003 */
[----:B------:R-:W-:Y:S01]  /*6d70*/  F2FP.F16.E4M3.UNPACK_B R0, R0 ;  /* 0x00000000ff00723e */ /* 0x000fe200020006ff */
[----:B------:R-:W4:Y:S04]  /*6d80*/  LDL.LU R14, [R1+0xd0] ;  /* 0x0000d000010e7983 */ /* 0x000f280000300800 */
[----:B------:R-:W4:Y:S04]  /*6d90*/  LDL.LU R18, [R1+0xcc] ;  /* 0x0000cc0001127983 */ /* 0x000f280000300800 */
[----:B------:R-:W-:Y:S01]  /*6da0*/  STL [R1+0x8], R10 ;  /* 0x0000080a01007387 */ /* 0x000fe20000100800 */
[----:B------:R-:W-:Y:S01]  /*6db0*/  PRMT R5, R0, 0x7610, R5 ;  /* 0x0000761000057816 */ /* 0x000fe20000000005 */
[----:B--2---:R-:W-:-:S02]  /*6dc0*/  IMAD R9, R24, 0x100, R15 ;  /* 0x0000010018097824 */ /* 0x004fc400078e020f */
[----:B------:R-:W2:Y:S04]  /*6dd0*/  LDL.LU R15, [R1+0x28c] ;  /* 0x00028c00010f7983 */ /* 0x000ea80000300800 */
[----:B------:R-:W-:Y:S04]  /*6de0*/  STL [R1+0xdc], R9 ;  /* 0x0000dc0901007387 */ /* 0x000fe80000100800 */
[----:B------:R-:W2:Y:S01]  /*6df0*/  LDL.LU R24, [R1+0x284] ;  /* 0x0002840001187983 */ /* 0x000ea20000300800 */
[----:B---3--:R-:W-:-:S03]  /*6e00*/  IMAD R7, R23, 0x100, R12 ;  /* 0x0000010017077824 */ /* 0x008fc600078e020c */
[----:B------:R5:W-:Y:S04]  /*6e10*/  STL [R1+0x4], R0 ;  /* 0x0000040001007387 */ /* 0x000be80000100800 */
[----:B------:R-:W-:Y:S04]  /*6e20*/  STL [R1+0xd8], R7 ;  /* 0x0000d80701007387 */ /* 0x000fe80000100800 */
[----:B------:R-:W3:Y:S04]  /*6e30*/  LDL.LU R12, [R1+0x280] ;  /* 0x00028000010c7983 */ /* 0x000ee80000300800 */
[----:B------:R-:W3:Y:S01]  /*6e40*/  LDL.LU R23, [R1+0x278] ;  /* 0x0002780001177983 */ /* 0x000ee20000300800 */
[----:B-----5:R-:W-:-:S03]  /*6e50*/  IMAD R0, R21, 0x100, R22 ;  /* 0x0000010015007824 */ /* 0x020fc600078e0216 */
[----:B------:R-:W5:Y:S04]  /*6e60*/  LDL.LU R22, [R1+0x218] ;  /* 0x0002180001167983 */ /* 0x000f680000300800 */
[----:B------:R-:W5:Y:S01]  /*6e70*/  LDL.LU R21, [R1+0xec] ;  /* 0x0000ec0001157983 */ /* 0x000f620000300800 */
[----:B------:R-:W-:-:S03]  /*6e80*/  F2FP.F16.E4M3.UNPACK_B R0, R0 ;  /* 0x00000000ff00723e */ /* 0x000fc600020006ff */
[----:B------:R0:W-:Y:S04]  /*6e90*/  STS.U16 [R29+UR4+0x1f000], R2 ;  /* 0x01f000021d007988 */ /* 0x0001e80008000404 */
[----:B------:R-:W-:Y:S01]  /*6ea0*/  STL [R1], R0 ;  /* 0x0000000001007387 */ /* 0x000fe20000100800 */
[----:B0-----:R-:W-:Y:S01]  /*6eb0*/  PRMT R2, R5, 0x7610, R2 ;  /* 0x0000761005027816 */ /* 0x001fe20000000002 */
[----:B----4-:R-:W-:Y:S02]  /*6ec0*/  IMAD R5, R17, 0x100, R16 ;  /* 0x0000010011057824 */ /* 0x010fe400078e0210 */
[----:B------:R0:W-:Y:S04]  /*6ed0*/  STS.U16 [R29+UR4+0x20000], R3 ;  /* 0x020000031d007988 */ /* 0x0001e80008000404 */
[----:B------:R1:W-:Y:S04]  /*6ee0*/  STL [R1+0x10c], R5 ;  /* 0x00010c0501007387 */ /* 0x0003e80000100800 */
[----:B------:R-:W4:Y:S01]  /*6ef0*/  LDL.LU R7, [R1+0x270] ;  /* 0x0002700001077983 */ /* 0x000f220000300800 */
[----:B0-----:R-:W-:-:S03]  /*6f00*/  PRMT R3, R0, 0x7610, R3 ;  /* 0x0000761000037816 */ /* 0x001fc60000000003 */
[----:B------:R-:W4:Y:S01]  /*6f10*/  LDL.LU R9, [R1+0x26c] ;  /* 0x00026c0001097983 */ /* 0x000f220000300800 */
[----:B------:R-:W-:-:S03]  /*6f20*/  LEA R0, R19, R20, 0x8 ;  /* 0x0000001413007211 */ /* 0x000fc600078e40ff */
[----:B------:R-:W4:Y:S04]  /*6f30*/  LDL.LU R16, [R1+0x208] ;  /* 0x0002080001107983 */ /* 0x000f280000300800 */
[----:B------:R-:W4:Y:S04]  /*6f40*/  LDL.LU R17, [R1+0x1fc] ;  /* 0x0001fc0001117983 */ /* 0x000f280000300800 */
[----:B------:R-:W4:Y:S04]  /*6f50*/  LDL.LU R20, [R1+0x1e8] ;  /* 0x0001e80001147983 */ /* 0x000f280000300800 */
[----:B------:R0:W-:Y:S04]  /*6f60*/  STS.U16 [R29+UR4+0x7000], R4 ;  /* 0x007000041d007988 */ /* 0x0001e80008000404 */
[----:B------:R-:W4:Y:S01]  /*6f70*/  LDL.LU R19, [R1+0xc8] ;  /* 0x0000c80001137983 */ /* 0x000f220000300800 */
[----:B-1----:R-:W-:Y:S01]  /*6f80*/  IMAD R5, R8, 0x100, R13 ;  /* 0x0000010008057824 */ /* 0x002fe200078e020d */
[----:B0-----:R-:W-:-:S02]  /*6f90*/  PRMT R4, R3, 0x7610, R4 ;  /* 0x0000761003047816 */ /* 0x001fc40000000004 */
[----:B------:R-:W4:Y:S04]  /*6fa0*/  LDL.LU R13, [R1+0x268] ;  /* 0x00026800010d7983 */ /* 0x000f280000300800 */
[----:B------:R-:W-:Y:S04]  /*6fb0*/  STL [R1+0xd4], R5 ;  /* 0x0000d40501007387 */ /* 0x000fe80000100800 */
[----:B------:R-:W4:Y:S01]  /*6fc0*/  LDL.LU R8, [R1+0x260] ;  /* 0x0002600001087983 */ /* 0x000f220000300800 */
[----:B------:R-:W-:-:S03]  /*6fd0*/  IMAD R3, R18, 0x100, R14 ;  /* 0x0000010012037824 */ /* 0x000fc600078e020e */
[----:B------:R2:W-:Y:S04]  /*6fe0*/  STS.U16 [R29+UR4+0x22000], R4 ;  /* 0x022000041d007988 */ /* 0x0005e80008000404 */
[----:B------:R-:W4:Y:S04]  /*6ff0*/  LDL.LU R14, [R1+0xc4] ;  /* 0x0000c400010e7983 */ /* 0x000f280000300800 */
[----:B------:R-:W4:Y:S01]  /*7000*/  LDL.LU R18, [R1+0xc0] ;  /* 0x0000c00001127983 */ /* 0x000f220000300800 */
[----:B--2---:R-:W-:-:S03]  /*7010*/  IMAD R4, R24, 0x100, R15 ;  /* 0x0000010018047824 */ /* 0x004fc600078e020f */
[----:B------:R-:W2:Y:S04]  /*7020*/  LDL.LU R15, [R1+0x258] ;  /* 0x00025800010f7983 */ /* 0x000ea80000300800 */
[----:B------:R-:W2:Y:S04]  /*7030*/  LDL.LU R24, [R1+0x254] ;  /* 0x0002540001187983 */ /* 0x000ea80000300800 */
[----:B------:R5:W-:Y:S01]  /*7040*/  STL [R1+0xd0], R4 ;  /* 0x0000d00401007387 */ /* 0x000be20000100800 */
[----:B---3--:R-:W-:-:S03]  /*7050*/  LEA R5, R23, R12, 0x8 ;  /* 0x0000000c17057211 */ /* 0x008fc600078e40ff */
[----:B------:R-:W3:Y:S04]  /*7060*/  LDL.LU R12, [R1+0x244] ;  /* 0x00024400010c7983 */ /* 0x000ee80000300800 */
[----:B------:R-:W-:Y:S04]  /*7070*/  STL [R1+0xcc], R5 ;  /* 0x0000cc0501007387 */ /* 0x000fe80000100800 */
[----:B------:R-:W3:Y:S01]  /*7080*/  LDL.LU R23, [R1+0x23c] ;  /* 0x00023c0001177983 */ /* 0x000ee20000300800 */
[----:B-----5:R-:W-:-:S03]  /*7090*/  IMAD R4, R21, 0x100, R22 ;  /* 0x0000010015047824 */ /* 0x020fc600078e0216 */
[----:B------:R-:W5:Y:S04]  /*70a0*/  LDL.LU R22, [R1+0x1d4] ;  /* 0x0001d40001167983 */ /* 0x000f680000300800 */
[----:B------:R-:W5:Y:S04]  /*70b0*/  LDL.LU R21, [R1+0xe8] ;  /* 0x0000e80001157983 */ /* 0x000f680000300800 */
[----:B------:R0:W-:Y:S02]  /*70c0*/  STS.U16 [R29+UR4+0x21000], R2 ;  /* 0x021000021d007988 */ /* 0x0001e40008000404 */
[----:B0-----:R-:W-:-:S02]  /*70d0*/  IMAD R2, R6, 0x100, R11 ;  /* 0x0000010006027824 */ /* 0x001fc400078e020b */
[----:B----4-:R-:W-:-:S05]  /*70e0*/  IMAD R6, R9, 0x100, R7 ;  /* 0x0000010009067824 */ /* 0x010fca00078e0207 */
[----:B------:R0:W-:Y:S01]  /*70f0*/  STL [R1+0xec], R6 ;  /* 0x0000ec0601007387 */ /* 0x0001e20000100800 */
[----:B------:R-:W-:-:S03]  /*7100*/  IMAD R5, R17, 0x100, R16 ;  /* 0x0000010011057824 */ /* 0x000fc600078e0210 */
[----:B------:R-:W4:Y:S04]  /*7110*/  LDL.LU R10, [R1+0x230] ;  /* 0x00023000010a7983 */ /* 0x000f280000300800 */
[----:B------:R-:W4:Y:S04]  /*7120*/  LDL.LU R9, [R1+0x228] ;  /* 0x0002280001097983 */ /* 0x000f280000300800 */
[----:B------:R-:W4:Y:S01]  /*7130*/  LDL.LU R16, [R1+0x1c4] ;  /* 0x0001c40001107983 */ /* 0x000f220000300800 */
[----:B0-----:R-:W-:-:S03]  /*7140*/  IMAD R6, R19, 0x100, R20 ;  /* 0x0000010013067824 */ /* 0x001fc600078e0214 */
[----:B------:R-:W4:Y:S04]  /*7150*/  LDL.LU R17, [R1+0x1b8] ;  /* 0x0001b80001117983 */ /* 0x000f280000300800 */
[----:B------:R-:W4:Y:S04]  /*7160*/  LDL.LU R20, [R1+0x1ac] ;  /* 0x0001ac0001147983 */ /* 0x000f280000300800 */
[----:B------:R-:W4:Y:S04]  /*7170*/  LDL.LU R19, [R1+0xbc] ;  /* 0x0000bc0001137983 */ /* 0x000f280000300800 */
[----:B------:R-:W4:Y:S01]  /*7180*/  LDL.LU R11, [R1+0x224] ;  /* 0x00022400010b7983 */ /* 0x000f220000300800 */
[----:B------:R-:W-:-:S05]  /*7190*/  LEA R8, R8, R13, 0x8 ;  /* 0x0000000d08087211 */ /* 0x000fca00078e40ff */
[----:B------:R2:W-:Y:S04]  /*71a0*/  STL [R1+0xc8], R8 ;  /* 0x0000c80801007387 */ /* 0x0005e80000100800 */
[----:B------:R-:W4:Y:S01]  /*71b0*/  LDL.LU R13, [R1+0x21c] ;  /* 0x00021c00010d7983 */ /* 0x000f220000300800 */
[----:B------:R-:W-:-:S03]  /*71c0*/  IMAD R7, R18, 0x100, R14 ;  /* 0x0000010012077824 */ /* 0x000fc600078e020e */
[----:B------:R-:W4:Y:S04]  /*71d0*/  LDL.LU R14, [R1+0xb8] ;  /* 0x0000b800010e7983 */ /* 0x000f280000300800 */
[----:B------:R-:W4:Y:S01]  /*71e0*/  LDL.LU R18, [R1+0xb4] ;  /* 0x0000b40001127983 */ /* 0x000f220000300800 */
[----:B--2---:R-:W-:-:S03]  /*71f0*/  IMAD R8, R24, 0x100, R15 ;  /* 0x0000010018087824 */ /* 0x004fc600078e020f */
[----:B------:R-:W2:Y:S04]  /*7200*/  LDL.LU R15, [R1+0x210] ;  /* 0x00021000010f7983 */ /* 0x000ea80000300800 */
[----:B------:R-:W2:Y:S04]  /*7210*/  LDL.LU R24, [R1+0x20c] ;  /* 0x00020c0001187983 */ /* 0x000ea80000300800 */
[----:B------:R5:W-:Y:S01]  /*7220*/  STL [R1+0xc4], R8 ;  /* 0x0000c40801007387 */ /* 0x000be20000100800 */
[----:B---3--:R-:W-:-:S03]  /*7230*/  IMAD R23, R23, 0x100, R12 ;  /* 0x0000010017177824 */ /* 0x008fc600078e020c */
[----:B------:R-:W3:Y:S04]  /*7240*/  LDL.LU R12, [R1+0x200] ;  /* 0x00020000010c7983 */ /* 0x000ee80000300800 */
[----:B------:R0:W-:Y:S01]  /*7250*/  STL [R1+0xc0], R23 ;  /* 0x0000c01701007387 */ /* 0x0001e20000100800 */
[----:B-----5:R-:W-:-:S03]  /*7260*/  IMAD R8, R21, 0x100, R22 ;  /* 0x0000010015087824 */ /* 0x020fc600078e0216 */
[----:B0-----:R-:W3:Y:S04]  /*7270*/  LDL.LU R23, [R1+0x1f4] ;  /* 0x0001f40001177983 */ /* 0x001ee80000300800 */
[----:B------:R-:W5:Y:S04]  /*7280*/  LDL.LU R22, [R1+0x19c] ;  /* 0x00019c0001167983 */ /* 0x000f680000300800 */
[----:B------:R-:W5:Y:S01]  /*7290*/  LDL.LU R21, [R1+0xe4] ;  /* 0x0000e40001157983 */ /* 0x000f620000300800 */
[----:B------:R-:W-:Y:S02]  /*72a0*/  F2FP.F16.E4M3.UNPACK_B R6, R6 ;  /* 0x00000006ff06723e */ /* 0x000fe400020006ff */
[----:B------:R-:W-:-:S03]  /*72b0*/  F2FP.F16.E4M3.UNPACK_B R7, R7 ;  /* 0x00000007ff07723e */ /* 0x000fc600020006ff */
[----:B------:R-:W-:Y:S04]  /*72c0*/  STL [R1+0x1448], R6 ;  /* 0x0014480601007387 */ /* 0x000fe80000100800 */
[----:B------:R-:W-:Y:S01]  /*72d0*/  STS.U16 [R29+UR4+0x29000], R7 ;  /* 0x029000071d007988 */ /* 0x000fe20008000404 */
[----:B----4-:R-:W-:-:S05]  /*72e0*/  LEA R10, R9, R10, 0x8 ;  /* 0x0000000a090a7211 */ /* 0x010fca00078e40ff */
[----:B------:R0:W-:Y:S01]  /*72f0*/  STL [R1+0xe8], R10 ;  /* 0x0000e80a01007387 */ /* 0x0001e20000100800 */
[----:B------:R-:W-:-:S03]  /*7300*/  IMAD R9, R17, 0x100, R16 ;  /* 0x0000010011097824 */ /* 0x000fc600078e0210 */
[----:B------:R1:W-:Y:S01]  /*7310*/  STL [R1+0x144c], R7 ;  /* 0x00144c0701007387 */ /* 0x0003e20000100800 */
[----:B------:R-:W-:-:S03]  /*7320*/  F2FP.F16.E4M3.UNPACK_B R8, R8 ;  /* 0x00000008ff08723e */ /* 0x000fc600020006ff */
[----:B------:R-:W4:Y:S01]  /*7330*/  LDL.LU R16, [R1+0x1f0] ;  /* 0x0001f00001107983 */ /* 0x000f220000300800 */
[----:B0-----:R-:W-:-:S03]  /*7340*/  IMAD R10, R19, 0x100, R20 ;  /* 0x00000100130a7824 */ /* 0x001fc600078e0214 */
[----:B------:R-:W4:Y:S04]  /*7350*/  LDL.LU R17, [R1+0x1e4] ;  /* 0x0001e40001117983 */ /* 0x000f280000300800 */
[----:B------:R-:W4:Y:S04]  /*7360*/  LDL.LU R20, [R1+0x198] ;  /* 0x0001980001147983 */ /* 0x000f280000300800 */
[----:B------:R-:W4:Y:S01]  /*7370*/  LDL.LU R19, [R1+0x194] ;  /* 0x0001940001137983 */ /* 0x000f220000300800 */
[----:B------:R-:W-:Y:S01]  /*7380*/  F2FP.F16.E4M3.UNPACK_B R9, R9 ;  /* 0x00000009ff09723e */ /* 0x000fe200020006ff */
[----:B-1----:R-:W-:-:S02]  /*7390*/  IMAD R7, R13, 0x100, R11 ;  /* 0x000001000d077824 */ /* 0x002fc400078e020b */
[----:B------:R-:W-:Y:S02]  /*73a0*/  IMAD R11, R18, 0x100, R14 ;  /* 0x00000100120b7824 */ /* 0x000fe400078e020e */
[----:B------:R-:W4:Y:S04]  /*73b0*/  LDL.LU R14, [R1+0x190] ;  /* 0x00019000010e7983 */ /* 0x000f280000300800 */
[----:B------:R2:W-:Y:S04]  /*73c0*/  STL [R1+0xbc], R7 ;  /* 0x0000bc0701007387 */ /* 0x0005e80000100800 */
[----:B------:R-:W4:Y:S04]  /*73d0*/  LDL.LU R18, [R1+0xb0] ;  /* 0x0000b00001127983 */ /* 0x000f280000300800 */
[----:B------:R-:W-:Y:S01]  /*73e0*/  STL [R1+0x1450], R8 ;  /* 0x0014500801007387 */ /* 0x000fe20000100800 */
[----:B------:R-:W-:-:S03]  /*73f0*/  F2FP.F16.E4M3.UNPACK_B R10, R10 ;  /* 0x0000000aff0a723e */ /* 0x000fc600020006ff */
[----:B------:R-:W-:Y:S04]  /*7400*/  STS.U16 [R29+UR4+0x2b000], R9 ;  /* 0x02b000091d007988 */ /* 0x000fe80008000404 */
[----:B------:R-:W-:Y:S04]  /*7410*/  STS.U16 [R29+UR4+0x2a000], R8 ;  /* 0x02a000081d007988 */ /* 0x000fe80008000404 */
[----:B------:R-:W-:Y:S01]  /*7420*/  STS.U16 [R29+UR4+0x2c000], R10 ;  /* 0x02c0000a1d007988 */ /* 0x000fe20008000404 */
[----:B--2---:R-:W-:-:S03]  /*7430*/  LEA R7, R24, R15, 0x8 ;  /* 0x0000000f18077211 */ /* 0x004fc600078e40ff */
[----:B------:R-:W2:Y:S04]  /*7440*/  LDL.LU R24, [R1+0x1dc] ;  /* 0x0001dc0001187983 */ /* 0x000ea80000300800 */
[----:B------:R-:W2:Y:S04]  /*7450*/  LDL.LU R15, [R1+0xa8] ;  /* 0x0000a800010f7983 */ /* 0x000ea80000300800 */
[----:B------:R-:W-:Y:S04]  /*7460*/  STL [R1+0xb8], R7 ;  /* 0x0000b80701007387 */ /* 0x000fe80000100800 */
[----:B------:R0:W-:Y:S04]  /*7470*/  STL [R1+0x1454], R9 ;  /* 0x0014540901007387 */ /* 0x0001e80000100800 */
[----:B0-----:R-:W2:Y:S01]  /*7480*/  LDL.LU R9, [R1+0xac] ;  /* 0x0000ac0001097983 */ /* 0x001ea20000300800 */
[----:B---3--:R-:W-:-:S03]  /*7490*/  IMAD R7, R23, 0x100, R12 ;  /* 0x0000010017077824 */ /* 0x008fc600078e020c */
[----:B------:R-:W3:Y:S04]  /*74a0*/  LDL.LU R23, [R1+0x1d0] ;  /* 0x0001d00001177983 */ /* 0x000ee80000300800 */
[----:B------:R-:W-:Y:S01]  /*74b0*/  STL [R1+0xb4], R7 ;  /* 0x0000b40701007387 */ /* 0x000fe20000100800 */
[----:B-----5:R-:W-:-:S03]  /*74c0*/  IMAD R12, R21, 0x100, R22 ;  /* 0x00000100150c7824 */ /* 0x020fc600078e0216 */
[----:B------:R-:W3:Y:S04]  /*74d0*/  LDL.LU R22, [R1+0x1cc] ;  /* 0x0001cc0001167983 */ /* 0x000ee80000300800 */
[----:B------:R-:W5:Y:S04]  /*74e0*/  LDL.LU R21, [R1+0x1bc] ;  /* 0x0001bc0001157983 */ /* 0x000f680000300800 */
[----:B------:R-:W5:Y:S04]  /*74f0*/  LDL.LU R8, [R1+0x1b4] ;  /* 0x0001b40001087983 */ /* 0x000f680000300800 */
[----:B------:R0:W-:Y:S04]  /*7500*/  STL [R1+0x1458], R10 ;  /* 0x0014580a01007387 */ /* 0x0001e80000100800 */
[----:B0-----:R-:W3:Y:S01]  /*7510*/  LDL.LU R10, [R1+0x1d8] ;  /* 0x0001d800010a7983 */ /* 0x001ee20000300800 */
[----:B------:R-:W-:Y:S01]  /*7520*/  F2FP.F16.E4M3.UNPACK_B R11, R11 ;  /* 0x0000000bff0b723e */ /* 0x000fe200020006ff */
[----:B----4-:R-:W-:-:S05]  /*7530*/  IMAD R7, R17, 0x100, R16 ;  /* 0x0000010011077824 */ /* 0x010fca00078e0210 */
[----:B------:R0:W-:Y:S01]  /*7540*/  STL [R1+0xe4], R7 ;  /* 0x0000e40701007387 */ /* 0x0001e20000100800 */
[----:B------:R-:W-:-:S03]  /*7550*/  IMAD R13, R19, 0x100, R20 ;  /* 0x00000100130d7824 */ /* 0x000fc600078e0214 */
[----:B------:R-:W4:Y:S04]  /*7560*/  LDL.LU R20, [R1+0x18c] ;  /* 0x00018c0001147983 */ /* 0x000f280000300800 */
[----:B------:R-:W4:Y:S04]  /*7570*/  LDL.LU R16, [R1+0xe0] ;  /* 0x0000e00001107983 */ /* 0x000f280000300800 */
[----:B------:R-:W4:Y:S04]  /*7580*/  LDL.LU R19, [R1+0x1b0] ;  /* 0x0001b00001137983 */ /* 0x000f280000300800 */
[----:B0-----:R-:W4:Y:S01]  /*7590*/  LDL.LU R7, [R1+0x188] ;  /* 0x0001880001077983 */ /* 0x001f220000300800 */
[----:B------:R-:W-:-:S03]  /*75a0*/  F2FP.F16.E4M3.UNPACK_B R12, R12 ;  /* 0x0000000cff0c723e */ /* 0x000fc600020006ff */
[----:B------:R-:W4:Y:S04]  /*75b0*/  LDL.LU R17, [R1+0x184] ;  /* 0x0001840001117983 */ /* 0x000f280000300800 */
[----:B------:R-:W-:Y:S04]  /*75c0*/  STL [R1+0x145c], R11 ;  /* 0x00145c0b01007387 */ /* 0x000fe80000100800 */
[----:B------:R0:W-:Y:S01]  /*75d0*/  STS.U16 [R29+UR4+0x2d000], R11 ;  /* 0x02d0000b1d007988 */ /* 0x0001e20008000404 */
[----:B------:R-:W-:-:S03]  /*75e0*/  LEA R14, R18, R14, 0x8 ;  /* 0x0000000e120e7211 */ /* 0x000fc600078e40ff */
[----:B------:R-:W4:Y:S04]  /*75f0*/  LDL.LU R18, [R1+0x17c] ;  /* 0x00017c0001127983 */ /* 0x000f280000300800 */
[----:B0-----:R-:W4:Y:S04]  /*7600*/  LDL.LU R11, [R1+0xa4] ;  /* 0x0000a400010b7983 */ /* 0x001f280000300800 */
[----:B------:R-:W-:Y:S01]  /*7610*/  STS.U16 [R29+UR4+0x2e000], R12 ;  /* 0x02e0000c1d007988 */ /* 0x000fe20008000404 */
[----:B--2---:R-:W-:Y:S02]  /*7620*/  IMAD R15, R15, 0x100, R9 ;  /* 0x000001000f0f7824 */ /* 0x004fe400078e0209 */
[----:B---3--:R-:W-:-:S02]  /*7630*/  IMAD R10, R10, 0x100, R24 ;  /* 0x000001000a0a7824 */ /* 0x008fc400078e0218 */
[----:B------:R-:W2:Y:S04]  /*7640*/  LDL.LU R24, [R1+0x14a0] ;  /* 0x0014a00001187983 */ /* 0x000ea80000300800 */
[----:B------:R0:W-:Y:S04]  /*7650*/  STL [R1+0xb0], R10 ;  /* 0x0000b00a01007387 */ /* 0x0001e80000100800 */
[----:B0-----:R-:W3:Y:S04]  /*7660*/  LDL.LU R10, [R1+0x1a8] ;  /* 0x0001a800010a7983 */ /* 0x001ee80000300800 */
[----:B------:R-:W3:Y:S04]  /*7670*/  LDL.LU R9, [R1+0x1a0] ;  /* 0x0001a00001097983 */ /* 0x000ee80000300800 */
[----:B------:R0:W-:Y:S04]  /*7680*/  STL [R1+0x1460], R12 ;  /* 0x0014600c01007387 */ /* 0x0001e80000100800 */
[----:B0-----:R-:W2:Y:S01]  /*7690*/  LDL.LU R12, [R1+0x1a4] ;  /* 0x0001a400010c7983 */ /* 0x001ea20000300800 */
[----:B------:R-:W-:Y:S01]  /*76a0*/  IMAD R22, R22, 0x100, R23 ;  /* 0x0000010016167824 */ /* 0x000fe200078e0217 */
[----:B------:R-:W-:Y:S01]  /*76b0*/  F2FP.F16.E4M3.UNPACK_B R13, R13 ;  /* 0x0000000dff0d723e */ /* 0x000fe200020006ff */
[----:B-----5:R-:W-:Y:S01]  /*76c0*/  IMAD R8, R8, 0x100, R21 ;  /* 0x0000010008087824 */ /* 0x020fe200078e0215 */
[----:B------:R-:W5:Y:S01]  /*76d0*/  LDL.LU R23, [R1+0x149c] ;  /* 0x00149c0001177983 */ /* 0x000f620000300800 */
[----:B------:R-:W-:-:S03]  /*76e0*/  F2FP.F16.E4M3.UNPACK_B R14, R14 ;  /* 0x0000000eff0e723e */ /* 0x000fc600020006ff */
[----:B------:R0:W-:Y:S04]  /*76f0*/  STL [R1+0xa8], R22 ;  /* 0x0000a81601007387 */ /* 0x0001e80000100800 */
[----:B------:R-:W-:Y:S04]  /*7700*/  STS.U16 [R29+UR4+0x2f000], R13 ;  /* 0x02f0000d1d007988 */ /* 0x000fe80008000404 */
[----:B0-----:R-:W3:Y:S04]  /*7710*/  LDL.LU R22, [R1+0x1498] ;  /* 0x0014980001167983 */ /* 0x001ee80000300800 */
[----:B------:R0:W-:Y:S01]  /*7720*/  STL [R1+0x1464], R13 ;  /* 0x0014640d01007387 */ /* 0x0001e20000100800 */
[----:B----4-:R-:W-:-:S03]  /*7730*/  LEA R16, R16, R20, 0x8 ;  /* 0x0000001410107211 */ /* 0x010fc600078e40ff */
[----:B------:R-:W-:Y:S04]  /*7740*/  STS.U16 [R29+UR4+0x30000], R14 ;  /* 0x0300000e1d007988 */ /* 0x000fe80008000404 */
[----:B0-----:R-:W4:Y:S04]  /*7750*/  LDL.LU R13, [R1+0x178] ;  /* 0x00017800010d7983 */ /* 0x001f280000300800 */
[----:B------:R-:W3:Y:S04]  /*7760*/  LDL.LU R21, [R1+0x1494] ;  /* 0x0014940001157983 */ /* 0x000ee80000300800 */
[----:B------:R0:W-:Y:S04]  /*7770*/  STL [R1+0xac], R8 ;  /* 0x0000ac0801007387 */ /* 0x0001e80000100800 */
[----:B0-----:R-:W3:Y:S04]  /*7780*/  LDL.LU R8, [R1+0x150] ;  /* 0x0001500001087983 */ /* 0x001ee80000300800 */
[----:B------:R0:W-:Y:S04]  /*7790*/  STL [R1+0x1468], R14 ;  /* 0x0014680e01007387 */ /* 0x0001e80000100800 */
[----:B0-----:R-:W4:Y:S04]  /*77a0*/  LDL.LU R14, [R1+0x180] ;  /* 0x00018000010e7983 */ /* 0x001f280000300800 */
[----:B------:R-:W5:Y:S01]  /*77b0*/  LDL.LU R20, [R1+0x1490] ;  /* 0x0014900001147983 */ /* 0x000f620000300800 */
[----:B------:R-:W-:-:S02]  /*77c0*/  IMAD R17, R17, 0x100, R7 ;  /* 0x0000010011117824 */ /* 0x000fc400078e0207 */
[----:B--2---:R-:W-:Y:S02]  /*77d0*/  IMAD R12, R12, 0x100, R19 ;  /* 0x000001000c0c7824 */ /* 0x004fe400078e0213 */
[----:B------:R-:W2:Y:S04]  /*77e0*/  LDL.LU R19, [R1+0x148c] ;  /* 0x00148c0001137983 */ /* 0x000ea80000300800 */
[----:B------:R0:W-:Y:S04]  /*77f0*/  STL [R1+0xe0], R12 ;  /* 0x0000e00c01007387 */ /* 0x0001e80000100800 */
[----:B0-----:R-:W2:Y:S04]  /*7800*/  LDL.LU R12, [R1+0x104] ;  /* 0x00010400010c7983 */ /* 0x001ea80000300800 */
[----:B------:R-:W2:Y:S01]  /*7810*/  LDL.LU R7, [R1+0x100] ;  /* 0x0001000001077983 */ /* 0x000ea20000300800 */
[----:B------:R-:W-:-:S02]  /*7820*/  F2FP.F16.E4M3.UNPACK_B R15, R15 ;  /* 0x0000000fff0f723e */ /* 0x000fc400020006ff */
[----:B------:R-:W-:Y:S02]  /*7830*/  F2FP.F16.E4M3.UNPACK_B R16, R16 ;  /* 0x00000010ff10723e */ /* 0x000fe400020006ff */
[----:B------:R-:W-:Y:S01]  /*7840*/  F2FP.F16.E4M3.UNPACK_B R17, R17 ;  /* 0x00000011ff11723e */ /* 0x000fe200020006ff */
[----:B------:R-:W-:Y:S01]  /*7850*/  STL [R1+0x146c], R15 ;  /* 0x00146c0f01007387 */ /* 0x000fe20000100800 */
[----:B---3--:R-:W-:Y:S02]  /*7860*/  IMAD R21, R21, 0x100, R8 ;  /* 0x0000010015157824 */ /* 0x008fe400078e0208 */
[----:B----4-:R-:W-:Y:S01]  /*7870*/  IMAD R18, R18, 0x100, R14 ;  /* 0x0000010012127824 */ /* 0x010fe200078e020e */
[----:B------:R-:W-:-:S04]  /*7880*/  LEA R14, R9, R10, 0x8 ;  /* 0x0000000a090e7211 */ /* 0x000fc800078e40ff */
[----:B------:R-:W-:Y:S01]  /*7890*/  F2FP.F16.E4M3.UNPACK_B R18, R18 ;  /* 0x00000012ff12723e */ /* 0x000fe200020006ff */
[----:B-----5:R-:W-:Y:S02]  /*78a0*/  IMAD R20, R20, 0x100, R13 ;  /* 0x0000010014147824 */ /* 0x020fe400078e020d */
[----:B--2---:R-:W-:Y:S02]  /*78b0*/  IMAD R19, R19, 0x100, R11 ;  /* 0x0000010013137824 */ /* 0x004fe400078e020b */
[----:B------:R-:W2:Y:S04]  /*78c0*/  LDL.LU R11, [R1+0xfc] ;  /* 0x0000fc00010b7983 */ /* 0x000ea80000300800 */
[----:B------:R-:W3:Y:S01]  /*78d0*/  LDL.LU R10, [R1+0xf8] ;  /* 0x0000f800010a7983 */ /* 0x000ee20000300800 */
[----:B------:R-:W-:-:S03]  /*78e0*/  F2FP.F16.E4M3.UNPACK_B R19, R19 ;  /* 0x00000013ff13723e */ /* 0x000fc600020006ff */
[----:B------:R-:W4:Y:S04]  /*78f0*/  LDL.LU R9, [R1+0xf4] ;  /* 0x0000f40001097983 */ /* 0x000f280000300800 */
[----:B------:R0:W-:Y:S04]  /*7900*/  STL [R1+0xa4], R14 ;  /* 0x0000a40e01007387 */ /* 0x0001e80000100800 */
[----:B------:R-:W-:Y:S04]  /*7910*/  STL [R1+0x1470], R16 ;  /* 0x0014701001007387 */ /* 0x000fe80000100800 */
[----:B------:R-:W-:Y:S04]  /*7920*/  STL [R1+0x1474], R17 ;  /* 0x0014741101007387 */ /* 0x000fe80000100800 */
[----:B------:R-:W-:Y:S01]  /*7930*/  STL [R1+0x1478], R18 ;  /* 0x0014781201007387 */ /* 0x000fe20000100800 */
[----:B------:R-:W-:-:S03]  /*7940*/  IMAD R23, R23, 0x100, R7 ;  /* 0x0000010017177824 */ /* 0x000fc600078e0207 */
[----:B------:R-:W5:Y:S04]  /*7950*/  LDL.LU R8, [R1+0xf0] ;  /* 0x0000f00001087983 */ /* 0x000f680000300800 */
[----:B------:R-:W-:Y:S04]  /*7960*/  STL [R1+0x147c], R19 ;  /* 0x00147c1301007387 */ /* 0x000fe80000100800 */
[----:B0-----:R-:W5:Y:S04]  /*7970*/  LDL.LU R14, [R1+0xc] ;  /* 0x00000c00010e7983 */ /* 0x001f680000300800 */
[----:B------:R-:W5:Y:S04]  /*7980*/  LDL.LU R13, [R1+0x94] ;  /* 0x00009400010d7983 */ /* 0x000f680000300800 */
[----:B------:R-:W5:Y:S01]  /*7990*/  LDL.LU R7, [R1+0x38] ;  /* 0x0000380001077983 */ /* 0x000f620000300800 */
[----:B------:R-:W-:Y:S01]  /*79a0*/  IMAD R22, R22, 0x100, R12 ;  /* 0x0000010016167824 */ /* 0x000fe200078e020c */
[----:B------:R-:W-:-:S02]  /*79b0*/  F2FP.F16.E4M3.UNPACK_B R20, R20 ;  /* 0x00000014ff14723e */ /* 0x000fc400020006ff */
[----:B------:R-:W-:Y:S02]  /*79c0*/  F2FP.F16.E4M3.UNPACK_B R21, R21 ;  /* 0x00000015ff15723e */ /* 0x000fe400020006ff */
[----:B------:R-:W-:Y:S01]  /*79d0*/  F2FP.F16.E4M3.UNPACK_B R22, R22 ;  /* 0x00000016ff16723e */ /* 0x000fe200020006ff */
[----:B------:R-:W-:Y:S04]  /*79e0*/  STL [R1+0x1480], R20 ;  /* 0x0014801401007387 */ /* 0x000fe80000100800 */
[----:B------:R-:W-:Y:S04]  /*79f0*/  STL [R1+0x1484], R21 ;  /* 0x0014841501007387 */ /* 0x000fe80000100800 */
[----:B------:R0:W-:Y:S04]  /*7a00*/  STS.U16 [R29+UR4+0x35000], R19 ;  /* 0x035000131d007988 */ /* 0x0001e80008000404 */
[----:B------:R-:W-:Y:S04]  /*7a10*/  STL [R1+0x1488], R22 ;  /* 0x0014881601007387 */ /* 0x000fe80000100800 */
[----:B------:R1:W-:Y:S04]  /*7a20*/  STS.U16 [R29+UR4+0x34000], R18 ;  /* 0x034000121d007988 */ /* 0x0003e80008000404 */
[----:B0-----:R-:W5:Y:S04]  /*7a30*/  LDL.LU.S16 R19, [R1+0x92] ;  /* 0x0000920001137983 */ /* 0x001f680000300600 */
[----:B-1----:R-:W5:Y:S04]  /*7a40*/  LDL.LU.S16 R18, [R1+0x8e] ;  /* 0x00008e0001127983 */ /* 0x002f680000300600 */
[----:B------:R-:W5:Y:S04]  /*7a50*/  LDL.LU.S16 R12, [R1+0x8a] ;  /* 0x00008a00010c7983 */ /* 0x000f680000300600 */
[----:B------:R-:W-:Y:S04]  /*7a60*/  STS.U16 [R29+UR4+0x28000], R6 ;  /* 0x028000061d007988 */ /* 0x000fe80008000404 */
[----:B------:R0:W-:Y:S04]  /*7a70*/  STS.U16 [R29+UR4+0x33000], R17 ;  /* 0x033000111d007988 */ /* 0x0001e80008000404 */
[----:B------:R1:W-:Y:S04]  /*7a80*/  STS.U16 [R29+UR4+0x32000], R16 ;  /* 0x032000101d007988 */ /* 0x0003e80008000404 */
[----:B------:R0:W-:Y:S01]  /*7a90*/  STS.U16 [R29+UR4+0x31000], R15 ;  /* 0x0310000f1d007988 */ /* 0x0001e20008000404 */
[----:B--2---:R-:W-:-:S03]  /*7aa0*/  LEA R24, R24, R11, 0x8 ;  /* 0x0000000b18187211 */ /* 0x004fc600078e40ff */
[----:B------:R-:W2:Y:S01]  /*7ab0*/  LDL.LU.S16 R11, [R1+0x86] ;  /* 0x00008600010b7983 */ /* 0x000ea20000300600 */
[----:B---3--:R-:W-:-:S03]  /*7ac0*/  IMAD R25, R25, 0x100, R10 ;  /* 0x0000010019197824 */ /* 0x008fc600078e020a */
[----:B------:R-:W3:Y:S01]  /*7ad0*/  LDL.LU.S16 R10, [R1+0x82] ;  /* 0x00008200010a7983 */ /* 0x000ee20000300600 */
[----:B----4-:R-:W-:-:S03]  /*7ae0*/  IMAD R26, R26, 0x100, R9 ;  /* 0x000001001a1a7824 */ /* 0x010fc600078e0209 */
[----:B------:R-:W4:Y:S01]  /*7af0*/  LDL.LU.S16 R9, [R1+0x7e] ;  /* 0x00007e0001097983 */ /* 0x000f220000300600 */
[----:B-----5:R-:W-:-:S03]  /*7b00*/  IMAD R27, R27, 0x100, R8 ;  /* 0x000001001b1b7824 */ /* 0x020fc600078e0208 */
[----:B------:R-:W5:Y:S04]  /*7b10*/  LDL.LU.S16 R8, [R1+0x7a] ;  /* 0x00007a0001087983 */ /* 0x000f680000300600 */
[----:B0-----:R-:W5:Y:S01]  /*7b20*/  LDL.LU.S16 R17, [R1+0x76] ;  /* 0x0000760001117983 */ /* 0x001f620000300600 */
[----:B------:R-:W-:-:S04]  /*7b30*/  LEA R7, R7, R13, 0x8 ;  /* 0x0000000d07077211 */ /* 0x000fc800078e40ff */
[----:B------:R-:W-:Y:S01]  /*7b40*/  F2FP.F16.E4M3.UNPACK_B R6, R7 ;  /* 0x00000007ff06723e */ /* 0x000fe200020006ff */
[----:B------:R-:W-:-:S04]  /*7b50*/  IMAD R28, R28, 0x100, R14 ;  /* 0x000001001c1c7824 */ /* 0x000fc800078e020e */
[----:B------:R-:W-:Y:S04]  /*7b60*/  STL [R1+0x38], R6 ;  /* 0x0000380601007387 */ /* 0x000fe80000100800 */
[----:B-1----:R-:W5:Y:S04]  /*7b70*/  LDL.LU.S16 R16, [R1+0x72] ;  /* 0x0000720001107983 */ /* 0x002f680000300600 */
[----:B------:R-:W5:Y:S04]  /*7b80*/  LDL.LU.S16 R15, [R1+0x6e] ;  /* 0x00006e00010f7983 */ /* 0x000f680000300600 */
[----:B------:R-:W5:Y:S04]  /*7b90*/  LDL.LU.S16 R14, [R1+0x6a] ;  /* 0x00006a00010e7983 */ /* 0x000f680000300600 */
[----:B------:R-:W5:Y:S01]  /*7ba0*/  LDL.LU.S16 R7, [R1+0x66] ;  /* 0x0000660001077983 */ /* 0x000f620000300600 */
[----:B------:R-:W-:-:S02]  /*7bb0*/  F2FP.F16.E4M3.UNPACK_B R0, R0 ;  /* 0x00000000ff00723e */ /* 0x000fc400020006ff */
[----:B------:R-:W-:Y:S01]  /*7bc0*/  F2FP.F16.E4M3.UNPACK_B R2, R2 ;  /* 0x00000002ff02723e */ /* 0x000fe200020006ff */
[----:B------:R0:W-:Y:S01]  /*7bd0*/  STS.U16 [R29+UR4+0x36000], R20 ;  /* 0x036000141d007988 */ /* 0x0001e20008000404 */
[----:B------:R-:W-:Y:S02]  /*7be0*/  F2FP.F16.E4M3.UNPACK_B R3, R3 ;  /* 0x00000003ff03723e */ /* 0x000fe400020006ff */
[----:B------:R-:W-:Y:S01]  /*7bf0*/  F2FP.F16.E4M3.UNPACK_B R4, R4 ;  /* 0x00000004ff04723e */ /* 0x000fe200020006ff */
[----:B------:R1:W-:Y:S01]  /*7c00*/  STS.U16 [R29+UR4+0x23000], R0 ;  /* 0x023000001d007988 */ /* 0x0003e20008000404 */
[----:B------:R-:W-:Y:S02]  /*7c10*/  F2FP.F16.E4M3.UNPACK_B R5, R5 ;  /* 0x00000005ff05723e */ /* 0x000fe400020006ff */
[----:B------:R-:W-:Y:S01]  /*7c20*/  F2FP.F16.E4M3.UNPACK_B R23, R23 ;  /* 0x00000017ff17723e */ /* 0x000fe200020006ff */
[----:B------:R-:W-:Y:S01]  /*7c30*/  STS.U16 [R29+UR4+0x37000], R21 ;  /* 0x037000151d007988 */ /* 0x000fe20008000404 */
[----:B0-----:R-:W-:-:S03]  /*7c40*/  PRMT R20, R6, 0x7610, R20 ;  /* 0x0000761006147816 */ /* 0x001fc60000000014 */
[----:B------:R0:W-:Y:S01]  /*7c50*/  STS.U16 [R29+UR4+0x24000], R2 ;  /* 0x024000021d007988 */ /* 0x0001e20008000404 */
[----:B------:R-:W-:Y:S02]  /*7c60*/  F2FP.F16.E4M3.UNPACK_B R24, R24 ;  /* 0x00000018ff18723e */ /* 0x000fe400020006ff */
[----:B------:R-:W-:Y:S01]  /*7c70*/  F2FP.F16.E4M3.UNPACK_B R25, R25 ;  /* 0x00000019ff19723e */ /* 0x000fe200020006ff */
[----:B------:R0:W-:Y:S01]  /*7c80*/  STS.U16 [R29+UR4+0x25000], R3 ;  /* 0x025000031d007988 */ /* 0x0001e20008000404 */
[----:B------:R-:W-:Y:S02]  /*7c90*/  F2FP.F16.E4M3.UNPACK_B R26, R26 ;  /* 0x0000001aff1a723e */ /* 0x000fe400020006ff */
[----:B------:R-:W-:Y:S01]  /*7ca0*/  F2FP.F16.E4M3.UNPACK_B R27, R27 ;  /* 0x0000001bff1b723e */ /* 0x000fe200020006ff */
[----:B------:R-:W-:Y:S01]  /*7cb0*/  STS.U16 [R29+UR4+0x38000], R22 ;  /* 0x038000161d007988 */ /* 0x000fe20008000404 */
[----:B------:R-:W-:Y:S02]  /*7cc0*/  F2FP.F16.E4M3.UNPACK_B R28, R28 ;  /* 0x0000001cff1c723e */ /* 0x000fe400020006ff */
[----:B-1----:R-:W-:Y:S01]  /*7cd0*/  PRMT R0, R20, 0x7610, R0 ;  /* 0x0000761014007816 */ /* 0x002fe20000000000 */
[----:B------:R1:W-:Y:S01]  /*7ce0*/  STS.U16 [R29+UR4+0x26000], R4 ;  /* 0x026000041d007988 */ /* 0x0003e20008000404 */
[----:B------:R-:W-:-:S02]  /*7cf0*/  LOP3.LUT R6, R29, 0x20, RZ, 0x3c, !PT ;  /* 0x000000201d067812 */ /* 0x000fc400078e3cff */
[----:B0-----:R-:W-:Y:S01]  /*7d00*/  PRMT R2, R19, 0x7610, R2 ;  /* 0x0000761013027816 */ /* 0x001fe20000000002 */
[----:B------:R-:W5:Y:S01]  /*7d10*/  LDL.LU.S16 R13, [R1+0x62] ;  /* 0x00006200010d7983 */ /* 0x000f620000300600 */
[----:B------:R-:W-:-:S03]  /*7d20*/  PRMT R3, R18, 0x7610, R3 ;  /* 0x0000761012037816 */ /* 0x000fc60000000003 */
[----:B------:R-:W-:Y:S01]  /*7d30*/  STS.U16 [R29+UR4+0x27000], R5 ;  /* 0x027000051d007988 */ /* 0x000fe20008000404 */
[----:B-1----:R-:W-:-:S03]  /*7d40*/  PRMT R4, R12, 0x7610, R4 ;  /* 0x000076100c047816 */ /* 0x002fc60000000004 */
[----:B------:R-:W-:Y:S04]  /*7d50*/  STS.U16 [R29+UR4+0x39000], R23 ;  /* 0x039000171d007988 */ /* 0x000fe80008000404 */
[----:B------:R-:W-:Y:S04]  /*7d60*/  STS.U16 [R29+UR4+0x3a000], R24 ;  /* 0x03a000181d007988 */ /* 0x000fe80008000404 */
[----:B------:R-:W-:Y:S04]  /*7d70*/  STS.U16 [R29+UR4+0x3b000], R25 ;  /* 0x03b000191d007988 */ /* 0x000fe80008000404 */
[----:B------:R-:W-:Y:S04]  /*7d80*/  STS.U16 [R29+UR4+0x3c000], R26 ;  /* 0x03c0001a1d007988 */ /* 0x000fe80008000404 */
[----:B------:R-:W-:Y:S04]  /*7d90*/  STS.U16 [R29+UR4+0x3d000], R27 ;  /* 0x03d0001b1d007988 */ /* 0x000fe80008000404 */
[----:B------:R-:W-:Y:S04]  /*7da0*/  STS.U16 [R29+UR4+0x3e000], R28 ;  /* 0x03e0001c1d007988 */ /* 0x000fe80008000404 */
[----:B------:R2:W-:Y:S04]  /*7db0*/  STS.U16 [R29+UR4+0x3f000], R0 ;  /* 0x03f000001d007988 */ /* 0x0005e80008000404 */
[----:B------:R3:W-:Y:S04]  /*7dc0*/  STS.U16 [R6+UR4+0x400], R2 ;  /* 0x0004000206007988 */ /* 0x0007e80008000404 */
[----:B------:R4:W-:Y:S04]  /*7dd0*/  STS.U16 [R6+UR4+0x1400], R3 ;  /* 0x0014000306007988 */ /* 0x0009e80008000404 */
[----:B------:R5:W-:Y:S04]  /*7de0*/  STS.U16 [R6+UR4+0x2400], R4 ;  /* 0x0024000406007988 */ /* 0x000be80008000404 */
[----:B------:R-:W5:Y:S01]  /*7df0*/  LDL.LU.S16 R12, [R1+0x5e] ;  /* 0x00005e00010c7983 */ /* 0x000f620000300600 */
[----:B--2---:R-:W-:-:S03]  /*7e00*/  PRMT R0, R11, 0x7610, R0 ;  /* 0x000076100b007816 */ /* 0x004fc60000000000 */
[----:B------:R-:W2:Y:S01]  /*7e10*/  LDL.LU.S16 R11, [R1+0x5a] ;  /* 0x00005a00010b7983 */ /* 0x000ea20000300600 */
[----:B---3--:R-:W-:-:S03]  /*7e20*/  PRMT R2, R10, 0x7610, R2 ;  /* 0x000076100a027816 */ /* 0x008fc60000000002 */
[----:B------:R-:W3:Y:S01]  /*7e30*/  LDL.LU.S16 R10, [R1+0x56] ;  /* 0x00005600010a7983 */ /* 0x000ee20000300600 */
[----:B----4-:R-:W-:-:S03]  /*7e40*/  PRMT R3, R9, 0x7610, R3 ;  /* 0x0000761009037816 */ /* 0x010fc60000000003 */
[----:B------:R-:W-:Y:S04]  /*7e50*/  STS.U16 [R6+UR4+0x3400], R0 ;  /* 0x0034000006007988 */ /* 0x000fe80008000404 */
[----:B------:R-:W4:Y:S04]  /*7e60*/  LDL.LU.S16 R9, [R1+0x52] ;  /* 0x0000520001097983 */ /* 0x000f280000300600 */
[----:B------:R-:W-:Y:S04]  /*7e70*/  STS.U16 [R6+UR4+0x4400], R2 ;  /* 0x0044000206007988 */ /* 0x000fe80008000404 */
[----:B------:R-:W-:Y:S01]  /*7e80*/  STS.U16 [R6+UR4+0x5400], R3 ;  /* 0x0054000306007988 */ /* 0x000fe20008000404 */
[----:B-----5:R-:W-:-:S03]  /*7e90*/  PRMT R4, R8, 0x7610, R4 ;  /* 0x0000761008047816 */ /* 0x020fc60000000004 */
[----:B------:R-:W5:Y:S04]  /*7ea0*/  LDL.LU.S16 R8, [R1+0x4e] ;  /* 0x00004e0001087983 */ /* 0x000f680000300600 */
[----:B------:R0:W-:Y:S02]  /*7eb0*/  STS.U16 [R6+UR4+0x6400], R4 ;  /* 0x0064000406007988 */ /* 0x0001e40008000404 */
[----:B0-----:R-:W-:Y:S02]  /*7ec0*/  PRMT R4, R7, 0x7610, R4 ;  /* 0x0000761007047816 */ /* 0x001fe40000000004 */
[----:B------:R-:W5:Y:S01]  /*7ed0*/  LDL.LU.S16 R7, [R1+0x4a] ;  /* 0x00004a0001077983 */ /* 0x000f620000300600 */
[----:B------:R-:W-:-:S03]  /*7ee0*/  PRMT R5, R17, 0x7610, R5 ;  /* 0x0000761011057816 */ /* 0x000fc60000000005 */
[----:B------:R-:W5:Y:S04]  /*7ef0*/  LDL.LU.S16 R22, [R1+0x46] ;  /* 0x0000460001167983 */ /* 0x000f680000300600 */
[----:B------:R-:W5:Y:S01]  /*7f00*/  LDL.LU.S16 R21, [R1+0x42] ;  /* 0x0000420001157983 */ /* 0x000f620000300600 */
[----:B------:R-:W-:-:S03]  /*7f10*/  PRMT R0, R16, 0x7610, R0 ;  /* 0x0000761010007816 */ /* 0x000fc60000000000 */
[----:B------:R-:W5:Y:S01]  /*7f20*/  LDL.LU.S16 R20, [R1+0x3e] ;  /* 0x00003e0001147983 */ /* 0x000f620000300600 */
[----:B------:R-:W-:-:S03]  /*7f30*/  PRMT R2, R15, 0x7610, R2 ;  /* 0x000076100f027816 */ /* 0x000fc60000000002 */
[----:B------:R-:W5:Y:S01]  /*7f40*/  LDL.LU.S16 R19, [R1+0x36] ;  /* 0x0000360001137983 */ /* 0x000f620000300600 */
[----:B------:R-:W-:-:S03]  /*7f50*/  PRMT R3, R14, 0x7610, R3 ;  /* 0x000076100e037816 */ /* 0x000fc60000000003 */
[----:B------:R-:W5:Y:S04]  /*7f60*/  LDL.LU.S16 R18, [R1+0x32] ;  /* 0x0000320001127983 */ /* 0x000f680000300600 */
[----:B------:R-:W5:Y:S04]  /*7f70*/  LDL.LU.S16 R17, [R1+0x2e] ;  /* 0x00002e0001117983 */ /* 0x000f680000300600 */
[----:B------:R-:W5:Y:S04]  /*7f80*/  LDL.LU.S16 R16, [R1+0x2a] ;  /* 0x00002a0001107983 */ /* 0x000f680000300600 */
[----:B------:R0:W-:Y:S04]  /*7f90*/  STS.U16 [R6+UR4+0x7400], R5 ;  /* 0x0074000506007988 */ /* 0x0001e80008000404 */
[----:B------:R-:W5:Y:S04]  /*7fa0*/  LDL.LU.S16 R15, [R1+0x26] ;  /* 0x00002600010f7983 */ /* 0x000f680000300600 */
[----:B------:R-:W5:Y:S01]  /*7fb0*/  LDL.LU.S16 R14, [R1+0x22] ;  /* 0x00002200010e7983 */ /* 0x000f620000300600 */
[----:B0-----:R-:W-:-:S03]  /*7fc0*/  PRMT R5, R13, 0x7610, R5 ;  /* 0x000076100d057816 */ /* 0x001fc60000000005 */
[----:B------:R0:W-:Y:S04]  /*7fd0*/  STS.U16 [R6+UR4+0x8400], R0 ;  /* 0x0084000006007988 */ /* 0x0001e80008000404 */
[----:B------:R-:W5:Y:S04]  /*7fe0*/  LDL.LU.S16 R13, [R1+0x1e] ;  /* 0x00001e00010d7983 */ /* 0x000f680000300600 */
[----:B------:R2:W-:Y:S04]  /*7ff0*/  STS.U16 [R6+UR4+0x9400], R2 ;  /* 0x0094000206007988 */ /* 0x0005e80008000404 */
[----:B------:R3:W-:Y:S04]  /*8000*/  STS.U16 [R6+UR4+0xa400], R3 ;  /* 0x00a4000306007988 */ /* 0x0007e80008000404 */
[----:B------:R4:W-:Y:S04]  /*8010*/  STS.U16 [R6+UR4+0xb400], R4 ;  /* 0x00b4000406007988 */ /* 0x0009e80008000404 */
[----:B------:R5:W-:Y:S01]  /*8020*/  STS.U16 [R6+UR4+0xc400], R5 ;  /* 0x00c4000506007988 */ /* 0x000be20008000404 */
[----:B0-----:R-:W-:-:S03]  /*8030*/  PRMT R0, R12, 0x7610, R0 ;  /* 0x000076100c007816 */ /* 0x001fc60000000000 */
[----:B------:R-:W5:Y:S04]  /*8040*/  LDL.LU.S16 R12, [R1+0x1a] ;  /* 0x00001a00010c7983 */ /* 0x000f680000300600 */
[----:B------:R0:W-:Y:S01]  /*8050*/  STS.U16 [R6+UR4+0xd400], R0 ;  /* 0x00d4000006007988 */ /* 0x0001e20008000404 */
[----:B--2---:R-:W-:-:S03]  /*8060*/  PRMT R2, R11, 0x7610, R2 ;  /* 0x000076100b027816 */ /* 0x004fc60000000002 */
[----:B------:R-:W2:Y:S01]  /*8070*/  LDL.LU.S16 R11, [R1+0x16] ;  /* 0x00001600010b7983 */ /* 0x000ea20000300600 */
[----:B---3--:R-:W-:-:S03]  /*8080*/  PRMT R3, R10, 0x7610, R3 ;  /* 0x000076100a037816 */ /* 0x008fc60000000003 */
[----:B------:R-:W3:Y:S01]  /*8090*/  LDL.LU.S16 R10, [R1+0x12] ;  /* 0x00001200010a7983 */ /* 0x000ee20000300600 */
[----:B----4-:R-:W-:-:S03]  /*80a0*/  PRMT R4, R9, 0x7610, R4 ;  /* 0x0000761009047816 */ /* 0x010fc60000000004 */
[----:B------:R-:W4:Y:S01]  /*80b0*/  LDL.LU.S16 R9, [R1+0xa] ;  /* 0x00000a0001097983 */ /* 0x000f220000300600 */
[----:B-----5:R-:W-:-:S03]  /*80c0*/  PRMT R5, R8, 0x7610, R5 ;  /* 0x0000761008057816 */ /* 0x020fc60000000005 */
[----:B------:R-:W5:Y:S01]  /*80d0*/  LDL.LU.S16 R8, [R1+0x6] ;  /* 0x0000060001087983 */ /* 0x000f620000300600 */
[----:B0-----:R-:W-:-:S03]  /*80e0*/  PRMT R0, R7, 0x7610, R0 ;  /* 0x0000761007007816 */ /* 0x001fc60000000000 */
[----:B------:R-:W5:Y:S04]  /*80f0*/  LDL.LU.S16 R7, [R1+0x2] ;  /* 0x0000020001077983 */ /* 0x000f680000300600 */
[----:B------:R0:W-:Y:S04]  /*8100*/  STS.U16 [R6+UR4+0xe400], R2 ;  /* 0x00e4000206007988 */ /* 0x0001e80008000404 */
[----:B------:R1:W-:Y:S04]  /*8110*/  STS.U16 [R6+UR4+0xf400], R3 ;  /* 0x00f4000306007988 */ /* 0x0003e80008000404 */
[----:B------:R1:W-:Y:S01]  /*8120*/  STS.U16 [R6+UR4+0x10400], R4 ;  /* 0x0104000406007988 */ /* 0x0003e20008000404 */
[----:B0-----:R-:W-:-:S03]  /*8130*/  PRMT R2, R22, 0x7610, R2 ;  /* 0x0000761016027816 */ /* 0x001fc60000000002 */
[----:B------:R0:W-:Y:S01]  /*8140*/  STS.U16 [R6+UR4+0x11400], R5 ;  /* 0x0114000506007988 */ /* 0x0001e20008000404 */
[----:B-1----:R-:W-:-:S03]  /*8150*/  PRMT R3, R21, 0x7610, R3 ;  /* 0x0000761015037816 */ /* 0x002fc60000000003 */
[----:B------:R1:W-:Y:S01]  /*8160*/  STS.U16 [R6+UR4+0x12400], R0 ;  /* 0x0124000006007988 */ /* 0x0003e20008000404 */
[----:B------:R-:W-:-:S03]  /*8170*/  PRMT R4, R20, 0x7610, R4 ;  /* 0x0000761014047816 */ /* 0x000fc60000000004 */
        /* <DEDUP_REMOVED lines=14> */
[----:B------:R3:W-:Y:S04]  /*8260*/  STS.U16 [R6+UR4+0x1a400], R4 ;  /* 0x01a4000406007988 */ /* 0x0007e80008000404 */
[----:B------:R-:W5:Y:S04]  /*8270*/  LDL.LU R22, [R1+0x1488] ;  /* 0x0014880001167983 */ /* 0x000f680000300800 */
[----:B------:R4:W-:Y:S04]  /*8280*/  STS.U16 [R6+UR4+0x1b400], R5 ;  /* 0x01b4000506007988 */ /* 0x0009e80008000404 */
[----:B------:R-:W5:Y:S04]  /*8290*/  LDL.LU R21, [R1+0x1484] ;  /* 0x0014840001157983 */ /* 0x000f680000300800 */
[----:B------:R5:W-:Y:S04]  /*82a0*/  STS.U16 [R6+UR4+0x1c400], R0 ;  /* 0x01c4000006007988 */ /* 0x000be80008000404 */
[----:B------:R-:W5:Y:S04]  /*82b0*/  LDL.LU R20, [R1+0x1480] ;  /* 0x0014800001147983 */ /* 0x000f680000300800 */
[----:B------:R-:W5:Y:S01]  /*82c0*/  LDL.LU R19, [R1+0x147c] ;  /* 0x00147c0001137983 */ /* 0x000f620000300800 */
[----:B-1----:R-:W-:-:S03]  /*82d0*/  PRMT R2, R12, 0x7610, R2 ;  /* 0x000076100c027816 */ /* 0x002fc60000000002 */
[----:B------:R-:W5:Y:S04]  /*82e0*/  LDL.LU R18, [R1+0x1478] ;  /* 0x0014780001127983 */ /* 0x000f680000300800 */
[----:B------:R-:W-:Y:S04]  /*82f0*/  STS.U16 [R6+UR4+0x1d400], R2 ;  /* 0x01d4000206007988 */ /* 0x000fe80008000404 */
[----:B------:R-:W5:Y:S04]  /*8300*/  LDL.LU R17, [R1+0x1474] ;  /* 0x0014740001117983 */ /* 0x000f680000300800 */
[----:B------:R-:W5:Y:S04]  /*8310*/  LDL.LU R16, [R1+0x1470] ;  /* 0x0014700001107983 */ /* 0x000f680000300800 */
[----:B------:R-:W5:Y:S04]  /*8320*/  LDL.LU R15, [R1+0x146c] ;  /* 0x00146c00010f7983 */ /* 0x000f680000300800 */
[----:B------:R-:W5:Y:S04]  /*8330*/  LDL.LU R14, [R1+0x1468] ;  /* 0x00146800010e7983 */ /* 0x000f680000300800 */
[----:B------:R-:W5:Y:S04]  /*8340*/  LDL.LU R13, [R1+0x1464] ;  /* 0x00146400010d7983 */ /* 0x000f680000300800 */
[----:B------:R-:W5:Y:S01]  /*8350*/  LDL.LU R12, [R1+0x1460] ;  /* 0x00146000010c7983 */ /* 0x000f620000300800 */
[----:B--2---:R-:W-:-:S03]  /*8360*/  PRMT R3, R11, 0x7610, R3 ;  /* 0x000076100b037816 */ /* 0x004fc60000000003 */
[----:B------:R-:W2:Y:S01]  /*8370*/  LDL.LU R11, [R1+0x145c] ;  /* 0x00145c00010b7983 */ /* 0x000ea20000300800 */
[----:B---3--:R-:W-:-:S03]  /*8380*/  PRMT R4, R10, 0x7610, R4 ;  /* 0x000076100a047816 */ /* 0x008fc60000000004 */
[----:B------:R0:W-:Y:S01]  /*8390*/  STS.U16 [R6+UR4+0x1e400], R3 ;  /* 0x01e4000306007988 */ /* 0x0001e20008000404 */
[----:B----4-:R-:W-:-:S03]  /*83a0*/  PRMT R5, R9, 0x7610, R5 ;  /* 0x0000761009057816 */ /* 0x010fc60000000005 */
[----:B------:R-:W-:Y:S04]  /*83b0*/  STS.U16 [R6+UR4+0x1f400], R4 ;  /* 0x01f4000406007988 */ /* 0x000fe80008000404 */
[----:B------:R1:W-:Y:S04]  /*83c0*/  STS.U16 [R6+UR4+0x20400], R5 ;  /* 0x0204000506007988 */ /* 0x0003e80008000404 */
[----:B------:R-:W3:Y:S04]  /*83d0*/  LDL.LU R10, [R1+0x1458] ;  /* 0x00145800010a7983 */ /* 0x000ee80000300800 */
[----:B------:R-:W4:Y:S01]  /*83e0*/  LDL.LU R9, [R1+0x1454] ;  /* 0x0014540001097983 */ /* 0x000f220000300800 */
[----:B-----5:R-:W-:-:S03]  /*83f0*/  PRMT R0, R8, 0x7610, R0 ;  /* 0x0000761008007816 */ /* 0x020fc60000000000 */
[----:B------:R-:W5:Y:S01]  /*8400*/  LDL.LU R8, [R1+0x1450] ;  /* 0x0014500001087983 */ /* 0x000f620000300800 */
[----:B0-----:R-:W-:-:S03]  /*8410*/  PRMT R3, R0, 0x7632, R3 ;  /* 0x0000763200037816 */ /* 0x001fc60000000003 */
[----:B------:R-:W-:Y:S01]  /*8420*/  STS.U16 [R6+UR4+0x21400], R0 ;  /* 0x0214000006007988 */ /* 0x000fe20008000404 */
[----:B-1----:R-:W-:Y:S02]  /*8430*/  PRMT R5, R3, 0x7632, R5 ;  /* 0x0000763203057816 */ /* 0x002fe40000000005 */
[----:B------:R-:W-:Y:S02]  /*8440*/  PRMT R2, R7, 0x7610, R2 ;  /* 0x0000761007027816 */ /* 0x000fe40000000002 */
[----:B------:R-:W2:Y:S02]  /*8450*/  LDL.LU R7, [R1+0x144c] ;  /* 0x00144c0001077983 */ /* 0x000ea40000300800 */
[----:B------:R-:W-:Y:S02]  /*8460*/  PRMT R4, R2, 0x7632, R4 ;  /* 0x0000763202047816 */ /* 0x000fe40000000004 */
[----:B------:R-:W-:Y:S04]  /*8470*/  STS.U16 [R6+UR4+0x22400], R2 ;  /* 0x0224000206007988 */ /* 0x000fe80008000404 */
[----:B------:R-:W-:Y:S04]  /*8480*/  STS.U16 [R6+UR4+0x23400], R3 ;  /* 0x0234000306007988 */ /* 0x000fe80008000404 */
[----:B------:R-:W-:Y:S04]  /*8490*/  STS.U16 [R6+UR4+0x24400], R4 ;  /* 0x0244000406007988 */ /* 0x000fe80008000404 */
[----:B------:R0:W-:Y:S04]  /*84a0*/  STS.U16 [R6+UR4+0x25400], R5 ;  /* 0x0254000506007988 */ /* 0x0001e80008000404 */
[----:B0-----:R-:W3:Y:S01]  /*84b0*/  LDL.LU R6, [R1+0x1448] ;  /* 0x0014480001067983 */ /* 0x001ee20000300800 */
[----:B------:R-:W-:-:S02]  /*84c0*/  PRMT R0, R4, 0x7632, R0 ;  /* 0x0000763204007816 */ /* 0x000fc40000000000 */
[----:B--2---:R-:W-:Y:S01]  /*84d0*/  PRMT R4, R7, 0x7632, R4 ;  /* 0x0000763207047816 */ /* 0x004fe20000000004 */
[----:B---3--:R-:W-:Y:S04]  /*84e0*/  STL [R1+0x133c], R6 ;  /* 0x00133c0601007387 */ /* 0x008fe80000100800 */
[----:B------:R-:W-:Y:S04]  /*84f0*/  STL [R1+0x1380], R6 ;  /* 0x0013800601007387 */ /* 0x000fe80000100800 */
[----:B------:R-:W-:Y:S04]  /*8500*/  STL [R1+0x1384], R6 ;  /* 0x0013840601007387 */ /* 0x000fe80000100800 */
[----:B------:R-:W-:Y:S04]  /*8510*/  STL [R1+0x13d8], R6 ;  /* 0x0013d80601007387 */ /* 0x000fe80000100800 */
[----:B------:R-:W-:Y:S04]  /*8520*/  STL [R1+0x13f4], R6 ;  /* 0x0013f40601007387 */ /* 0x000fe80000100800 */
[----:B------:R-:W-:Y:S04]  /*8530*/  STL [R1+0x1430], R6 ;  /* 0x0014300601007387 */ /* 0x000fe80000100800 */
[----:B------:R-:W-:Y:S04]  /*8540*/  STL [R1+0x1348], R7 ;  /* 0x0013480701007387 */ /* 0x000fe80000100800 */
[----:B------:R-:W-:Y:S04]  /*8550*/  STL [R1+0x13bc], R7 ;  /* 0x0013bc0701007387 */ /* 0x000fe80000100800 */
[----:B------:R-:W-:Y:S04]  /*8560*/  STL [R1+0x13d4], R7 ;  /* 0x0013d40701007387 */ /* 0x000fe80000100800 */
[----:B------:R0:W-:Y:S04]  /*8570*/  STL [R1+0x1410], R7 ;  /* 0x0014100701007387 */ /* 0x0001e80000100800 */
[----:B0-----:R-:W2:Y:S04]  /*8580*/  LDL.LU R7, [R1+0x11c] ;  /* 0x00011c0001077983 */ /* 0x001ea80000300800 */
[----:B--2---:R-:W-:Y:S04]  /*8590*/  STL [R1+0x1414], R7 ;  /* 0x0014140701007387 */ /* 0x004fe80000100800 */
[----:B------:R0:W-:Y:S04]  /*85a0*/  STL [R1+0x1424], R7 ;  /* 0x0014240701007387 */ /* 0x0001e80000100800 */
[----:B0-----:R-:W2:Y:S01]  /*85b0*/  LDL.LU R7, [R1+0x170] ;  /* 0x0001700001077983 */ /* 0x001ea20000300800 */
[----:B------:R-:W-:-:S02]  /*85c0*/  PRMT R2, R5, 0x7632, R2 ;  /* 0x0000763205027816 */ /* 0x000fc40000000002 */
[----:B-----5:R-:W-:Y:S01]  /*85d0*/  PRMT R5, R8, 0x7632, R5 ;  /* 0x0000763208057816 */ /* 0x020fe20000000005 */
[----:B--2---:R-:W-:Y:S04]  /*85e0*/  STL [R1+0x1428], R7 ;  /* 0x0014280701007387 */ /* 0x004fe80000100800 */
[----:B------:R-:W-:Y:S04]  /*85f0*/  STL [R1+0x134c], R8 ;  /* 0x00134c0801007387 */ /* 0x000fe80000100800 */
[----:B------:R-:W-:Y:S04]  /*8600*/  STL [R1+0x135c], R8 ;  /* 0x00135c0801007387 */ /* 0x000fe80000100800 */
[----:B------:R-:W-:Y:S04]  /*8610*/  STL [R1+0x139c], R8 ;  /* 0x00139c0801007387 */ /* 0x000fe80000100800 */
[----:B------:R-:W-:Y:S04]  /*8620*/  STL [R1+0x13e0], R8 ;  /* 0x0013e00801007387 */ /* 0x000fe80000100800 */
[----:B------:R-:W-:Y:S04]  /*8630*/  STL [R1+0x142c], R8 ;  /* 0x00142c0801007387 */ /* 0x000fe80000100800 */
[----:B------:R0:W-:Y:S04]  /*8640*/  STL [R1+0x1440], R8 ;  /* 0x0014400801007387 */ /* 0x0001e80000100800 */
[----:B0-----:R-:W2:Y:S01]  /*8650*/  LDL.LU R8, [R1+0x9c] ;  /* 0x00009c0001087983 */ /* 0x001ea20000300800 */
[----:B------:R-:W-:-:S02]  /*8660*/  PRMT R3, R6, 0x7632, R3 ;  /* 0x0000763206037816 */ /* 0x000fc40000000003 */
[----:B------:R-:W-:-:S05]  /*8670*/  LOP3.LUT R6, R29, 0x20, RZ, 0x3c, !PT ;  /* 0x000000201d067812 */ /* 0x000fca00078e3cff */
[----:B------:R-:W-:Y:S04]  /*8680*/  STS.U16 [R6+UR4+0x26400], R0 ;  /* 0x0264000006007988 */ /* 0x000fe80008000404 */
[----:B------:R-:W-:Y:S04]  /*8690*/  STS.U16 [R6+UR4+0x27400], R2 ;  /* 0x0274000206007988 */ /* 0x000fe80008000404 */
[----:B------:R-:W-:Y:S04]  /*86a0*/  STS.U16 [R6+UR4+0x28400], R3 ;  /* 0x0284000306007988 */ /* 0x000fe80008000404 */
[----:B------:R-:W-:Y:S04]  /*86b0*/  STS.U16 [R6+UR4+0x29400], R4 ;  /* 0x0294000406007988 */ /* 0x000fe80008000404 */
[----:B------:R-:W-:Y:S04]  /*86c0*/  STS.U16 [R6+UR4+0x2a400], R5 ;  /* 0x02a4000506007988 */ /* 0x000fe80008000404 */
[----:B--2---:R0:W-:Y:S04]  /*86d0*/  STL [R1+0x1444], R8 ;  /* 0x0014440801007387 */ /* 0x0041e80000100800 */
[----:B0-----:R-:W2:Y:S04]  /*86e0*/  LDL.LU R8, [R1+0x98] ;  /* 0x0000980001087983 */ /* 0x001ea80000300800 */
[----:B------:R-:W3:Y:S04]  /*86f0*/  LDL.LU R6, [R1+0xa0] ;  /* 0x0000a00001067983 */ /* 0x000ee80000300800 */
[----:B---3--:R-:W-:Y:S04]  /*8700*/  STL [R1+0x1434], R6 ;  /* 0x0014340601007387 */ /* 0x008fe80000100800 */
[----:B------:R-:W3:Y:S04]  /*8710*/  LDL.LU R7, [R1+0x114] ;  /* 0x0001140001077983 */ /* 0x000ee80000300800 */
[----:B---3--:R0:W-:Y:S04]  /*8720*/  STL [R1+0x1438], R7 ;  /* 0x0014380701007387 */ /* 0x0081e80000100800 */
[----:B0-----:R-:W3:Y:S01]  /*8730*/  LDL.LU.S16 R7, [R1+0x3a] ;  /* 0x00003a0001077983 */ /* 0x001ee20000300600 */
[----:B----4-:R-:W-:-:S03]  /*8740*/  PRMT R0, R9, 0x7632, R0 ;  /* 0x0000763209007816 */ /* 0x010fc60000000000 */
[----:B---3--:R-:W-:Y:S04]  /*8750*/  STL [R1+0x143c], R7 ;  /* 0x00143c0701007387 */ /* 0x008fe80000100800 */
[----:B------:R-:W-:Y:S04]  /*8760*/  STL [R1+0x1350], R9 ;  /* 0x0013500901007387 */ /* 0x000fe80000100800 */
[----:B------:R-:W-:Y:S04]  /*8770*/  STL [R1+0x1358], R9 ;  /* 0x0013580901007387 */ /* 0x000fe80000100800 */
[----:B------:R-:W-:Y:S04]  /*8780*/  STL [R1+0x1360], R9 ;  /* 0x0013600901007387 */ /* 0x000fe80000100800 */
[----:B------:R-:W-:Y:S04]  /*8790*/  STL [R1+0x1368], R9 ;  /* 0x0013680901007387 */ /* 0x000fe80000100800 */
[----:B------:R-:W-:Y:S04]  /*87a0*/  STL [R1+0x137c], R9 ;  /* 0x00137c0901007387 */ /* 0x000fe80000100800 */
[----:B------:R-:W-:Y:S04]  /*87b0*/  STL [R1+0x13b8], R9 ;  /* 0x0013b80901007387 */ /* 0x000fe80000100800 */
[----:B------:R0:W-:Y:S04]  /*87c0*/  STL [R1+0x13fc], R9 ;  /* 0x0013fc0901007387 */ /* 0x0001e80000100800 */
[----:B0-----:R-:W3:Y:S04]  /*87d0*/  LDL.LU R9, [R1+0x134] ;  /* 0x0001340001097983 */ /* 0x001ee80000300800 */
[----:B---3--:R-:W-:Y:S04]  /*87e0*/  STL [R1+0x1400], R9 ;  /* 0x0014000901007387 */ /* 0x008fe80000100800 */
[----:B------:R-:W-:Y:S04]  /*87f0*/  STL [R1+0x1408], R9 ;  /* 0x0014080901007387 */ /* 0x000fe80000100800 */
[----:B------:R0:W-:Y:S04]  /*8800*/  STL [R1+0x141c], R9 ;  /* 0x00141c0901007387 */ /* 0x0001e80000100800 */
[----:B0-----:R-:W3:Y:S01]  /*8810*/  LDL.LU R9, [R1+0x110] ;  /* 0x0001100001097983 */ /* 0x001ee20000300800 */
[----:B------:R-:W-:-:S03]  /*8820*/  PRMT R3, R11, 0x7632, R3 ;  /* 0x000076320b037816 */ /* 0x000fc60000000003 */
[----:B---3--:R-:W-:Y:S04]  /*8830*/  STL [R1+0x1420], R9 ;  /* 0x0014200901007387 */ /* 0x008fe80000100800 */
[----:B------:R-:W-:Y:S04]  /*8840*/  STL [R1+0x138c], R10 ;  /* 0x00138c0a01007387 */ /* 0x000fe80000100800 */
[----:B------:R-:W-:Y:S04]  /*8850*/  STL [R1+0x13e8], R10 ;  /* 0x0013e80a01007387 */ /* 0x000fe80000100800 */
[----:B------:R-:W-:Y:S04]  /*8860*/  STL [R1+0x1364], R11 ;  /* 0x0013640b01007387 */ /* 0x000fe80000100800 */
[----:B------:R-:W-:Y:S04]  /*8870*/  STL [R1+0x13b0], R11 ;  /* 0x0013b00b01007387 */ /* 0x000fe80000100800 */
[----:B------:R-:W-:Y:S04]  /*8880*/  STL [R1+0x13c4], R11 ;  /* 0x0013c40b01007387 */ /* 0x000fe80000100800 */
[----:B------:R0:W-:Y:S04]  /*8890*/  STL [R1+0x1404], R11 ;  /* 0x0014040b01007387 */ /* 0x0001e80000100800 */
[----:B0-----:R-:W3:Y:S01]  /*88a0*/  LDL.LU R11, [R1+0x16c] ;  /* 0x00016c00010b7983 */ /* 0x001ee20000300800 */
[----:B------:R-:W-:-:S02]  /*88b0*/  PRMT R2, R10, 0x7632, R2 ;  /* 0x000076320a027816 */ /* 0x000fc40000000002 */
[----:B------:R-:W-:Y:S02]  /*88c0*/  LOP3.LUT R10, R29, 0x20, RZ, 0x3c, !PT ;  /* 0x000000201d0a7812 */ /* 0x000fe400078e3cff */
[----:B------:R-:W-:Y:S02]  /*88d0*/  PRMT R4, R12, 0x7632, R4 ;  /* 0x000076320c047816 */ /* 0x000fe40000000004 */
[----:B------:R-:W-:Y:S01]  /*88e0*/  PRMT R5, R13, 0x7632, R5 ;  /* 0x000076320d057816 */ /* 0x000fe20000000005 */
[----:B------:R0:W-:Y:S04]  /*88f0*/  STS.U16 [R10+UR4+0x2b400], R0 ;  /* 0x02b400000a007988 */ /* 0x0001e80008000404 */
[----:B------:R1:W-:Y:S04]  /*8900*/  STS.U16 [R10+UR4+0x2c400], R2 ;  /* 0x02c400020a007988 */ /* 0x0003e80008000404 */
[----:B------:R4:W-:Y:S01]  /*8910*/  STS.U16 [R10+UR4+0x2d400], R3 ;  /* 0x02d400030a007988 */ /* 0x0009e20008000404 */
[----:B0-----:R-:W-:-:S03]  /*8920*/  PRMT R0, R14, 0x7632, R0 ;  /* 0x000076320e007816 */ /* 0x001fc60000000000 */
[----:B------:R0:W-:Y:S01]  /*8930*/  STS.U16 [R10+UR4+0x2e400], R4 ;  /* 0x02e400040a007988 */ /* 0x0001e20008000404 */
[----:B-1----:R-:W-:-:S03]  /*8940*/  PRMT R2, R15, 0x7632, R2 ;  /* 0x000076320f027816 */ /* 0x002fc60000000002 */
[----:B------:R1:W-:Y:S01]  /*8950*/  STS.U16 [R10+UR4+0x2f400], R5 ;  /* 0x02f400050a007988 */ /* 0x0003e20008000404 */
[----:B----4-:R-:W-:-:S03]  /*8960*/  PRMT R3, R16, 0x7632, R3 ;  /* 0x0000763210037816 */ /* 0x010fc60000000003 */
        /* <DEDUP_REMOVED lines=8> */
[----:B------:R-:W-:Y:S01]  /*89f0*/  STS.U16 [R10+UR4+0x34400], R5 ;  /* 0x034400050a007988 */ /* 0x000fe20008000404 */
[----:B-1----:R-:W-:-:S03]  /*8a00*/  PRMT R3, R21, 0x7632, R3 ;  /* 0x0000763215037816 */ /* 0x002fc60000000003 */
[----:B------:R-:W-:Y:S01]  /*8a10*/  STS.U16 [R10+UR4+0x35400], R0 ;  /* 0x035400000a007988 */ /* 0x000fe20008000404 */
[----:B----4-:R-:W-:-:S03]  /*8a20*/  PRMT R4, R22, 0x7632, R4 ;  /* 0x0000763216047816 */ /* 0x010fc60000000004 */
[----:B------:R-:W-:Y:S04]  /*8a30*/  STS.U16 [R10+UR4+0x36400], R2 ;  /* 0x036400020a007988 */ /* 0x000fe80008000404 */
[----:B------:R-:W-:Y:S04]  /*8a40*/  STS.U16 [R10+UR4+0x37400], R3 ;  /* 0x037400030a007988 */ /* 0x000fe80008000404 */
[----:B------:R0:W-:Y:S02]  /*8a50*/  STS.U16 [R10+UR4+0x38400], R4 ;  /* 0x038400040a007988 */ /* 0x0001e40008000404 */
[----:B0-----:R-:W-:-:S02]  /*8a60*/  PRMT R4, R27, 0x7632, R4 ;  /* 0x000076321b047816 */ /* 0x001fc40000000004 */
[----:B--2---:R-:W-:Y:S01]  /*8a70*/  F2FP.F16.E4M3.UNPACK_B R27, R8 ;  /* 0x00000008ff1b723e */ /* 0x004fe200020006ff */
        /* <DEDUP_REMOVED lines=32> */
[----:B------:R-:W2:Y:S04]  /*8c80*/  LDL.LU R8, [R1+0x1444] ;  /* 0x0014440001087983 */ /* 0x000ea80000300800 */
[----:B------:R-:W-:Y:S01]  /*8c90*/  STL [R1+0x90], R27 ;  /* 0x0000901b01007387 */ /* 0x000fe20000100800 */
[----:B--2---:R-:W-:-:S03]  /*8ca0*/  F2FP.F16.E4M3.UNPACK_B R7, R8 ;  /* 0x00000008ff07723e */ /* 0x004fc600020006ff */
[----:B------:R-:W2:Y:S04]  /*8cb0*/  LDL.LU R8, [R1+0x1440] ;  /* 0x0014400001087983 */ /* 0x000ea80000300800 */
[----:B------:R0:W-:Y:S01]  /*8cc0*/  STL [R1+0x8c], R7 ;  /* 0x00008c0701007387 */ /* 0x0001e20000100800 */
[----:B------:R-:W-:Y:S02]  /*8cd0*/  PRMT R5, R23, 0x7632, R5 ;  /* 0x0000763217057816 */ /* 0x000fe40000000005 */
[----:B--2---:R-:W-:Y:S02]  /*8ce0*/  PRMT R8, R7, 0x7610, R8 ;  /* 0x0000761007087816 */ /* 0x004fe40000000008 */
[----:B0-----:R-:W2:Y:S01]  /*8cf0*/  LDL.LU R7, [R1+0x143c] ;  /* 0x00143c0001077983 */ /* 0x001ea20000300800 */
[----:B------:R-:W-:-:S02]  /*8d00*/  PRMT R0, R24, 0x7632, R0 ;  /* 0x0000763218007816 */ /* 0x000fc40000000000 */
[----:B------:R-:W-:Y:S02]  /*8d10*/  PRMT R2, R25, 0x7632, R2 ;  /* 0x0000763219027816 */ /* 0x000fe40000000002 */
[----:B------:R-:W-:Y:S01]  /*8d20*/  PRMT R6, R27, 0x7610, R6 ;  /* 0x000076101b067816 */ /* 0x000fe20000000006 */
[----:B------:R-:W-:Y:S04]  /*8d30*/  STS.U16 [R10+UR4+0x39400], R5 ;  /* 0x039400050a007988 */ /* 0x000fe80008000404 */
[----:B------:R-:W-:Y:S04]  /*8d40*/  STS.U16 [R10+UR4+0x3a400], R0 ;  /* 0x03a400000a007988 */ /* 0x000fe80008000404 */
[----:B------:R0:W-:Y:S02]  /*8d50*/  STS.U16 [R10+UR4+0x3b400], R2 ;  /* 0x03b400020a007988 */ /* 0x0001e40008000404 */
[----:B0-----:R-:W-:-:S02]  /*8d60*/  PRMT R2, R6, 0x7610, R2 ;  /* 0x0000761006027816 */ /* 0x001fc40000000002 */
[----:B--2---:R-:W-:Y:S02]  /*8d70*/  PRMT R0, R7, 0x7610, R0 ;  /* 0x0000761007007816 */ /* 0x004fe40000000000 */
[----:B------:R-:W2:Y:S04]  /*8d80*/  LDL.LU R7, [R1+0x1438] ;  /* 0x0014380001077983 */ /* 0x000ea80000300800 */
[----:B------:R-:W3:Y:S01]  /*8d90*/  LDL.LU R6, [R1+0x1434] ;  /* 0x0014340001067983 */ /* 0x000ee20000300800 */
[----:B------:R-:W-:Y:S02]  /*8da0*/  PRMT R3, R26, 0x7632, R3 ;  /* 0x000076321a037816 */ /* 0x000fe40000000003 */
[----:B---3--:R-:W-:Y:S02]  /*8db0*/  F2FP.F16.E4M3.UNPACK_B R12, R6 ;  /* 0x00000006ff0c723e */ /* 0x008fe400020006ff */
[----:B------:R-:W3:Y:S04]  /*8dc0*/  LDL.LU R6, [R1+0x1430] ;  /* 0x0014300001067983 */ /* 0x000ee80000300800 */
[----:B------:R0:W-:Y:S04]  /*8dd0*/  STS.U16 [R10+UR4+0x3c400], R3 ;  /* 0x03c400030a007988 */ /* 0x0001e80008000404 */
[----:B------:R1:W-:Y:S01]  /*8de0*/  STL [R1+0x88], R12 ;  /* 0x0000880c01007387 */ /* 0x0003e20000100800 */
[----:B0-----:R-:W-:-:S02]  /*8df0*/  PRMT R3, R8, 0x7610, R3 ;  /* 0x0000761008037816 */ /* 0x001fc40000000003 */
[----:B--2---:R-:W-:Y:S02]  /*8e00*/  F2FP.F16.E4M3.UNPACK_B R14, R7 ;  /* 0x00000007ff0e723e */ /* 0x004fe400020006ff */
[----:B---3--:R-:W-:Y:S02]  /*8e10*/  PRMT R6, R12, 0x7610, R6 ;  /* 0x000076100c067816 */ /* 0x008fe40000000006 */
[----:B-1----:R-:W2:Y:S04]  /*8e20*/  LDL.LU R12, [R1+0x168] ;  /* 0x00016800010c7983 */ /* 0x002ea80000300800 */
[----:B------:R-:W3:Y:S04]  /*8e30*/  LDL.LU R8, [R1+0x142c] ;  /* 0x00142c0001087983 */ /* 0x000ee80000300800 */
[----:B------:R-:W4:Y:S01]  /*8e40*/  LDL.LU R7, [R1+0x1428] ;  /* 0x0014280001077983 */ /* 0x000f220000300800 */
[----:B------:R-:W-:-:S02]  /*8e50*/  PRMT R5, R28, 0x7632, R5 ;  /* 0x000076321c057816 */ /* 0x000fc40000000005 */
[----:B------:R-:W-:Y:S01]  /*8e60*/  LOP3.LUT R27, R29, 0x40, RZ, 0x3c, !PT ;  /* 0x000000401d1b7812 */ /* 0x000fe200078e3cff */
[----:B------:R-:W-:Y:S04]  /*8e70*/  STS.U16 [R10+UR4+0x3d400], R4 ;  /* 0x03d400040a007988 */ /* 0x000fe80008000404 */
[----:B------:R-:W-:Y:S04]  /*8e80*/  STS.U16 [R10+UR4+0x3e400], R5 ;  /* 0x03e400050a007988 */ /* 0x000fe80008000404 */
[----:B------:R0:W-:Y:S04]  /*8e90*/  STS.U16 [R10+UR4+0x3f400], R0 ;  /* 0x03f400000a007988 */ /* 0x0001e80008000404 */
[----:B------:R-:W-:Y:S04]  /*8ea0*/  STL [R1+0x84], R14 ;  /* 0x0000840e01007387 */ /* 0x000fe80000100800 */
[----:B------:R1:W-:Y:S01]  /*8eb0*/  STS.U16 [R27+UR4+0x800], R2 ;  /* 0x000800021b007988 */ /* 0x0003e20008000404 */
[----:B0-----:R-:W-:-:S03]  /*8ec0*/  PRMT R0, R6, 0x7610, R0 ;  /* 0x0000761006007816 */ /* 0x001fc60000000000 */
[----:B------:R-:W5:Y:S04]  /*8ed0*/  LDL.LU R6, [R1+0x14c] ;  /* 0x00014c0001067983 */ /* 0x000f680000300800 */
[----:B------:R-:W2:Y:S01]  /*8ee0*/  LDL.LU R10, [R1+0x164] ;  /* 0x00016400010a7983 */ /* 0x000ea20000300800 */
[----:B---3--:R-:W-:-:S04]  /*8ef0*/  PRMT R8, R14, 0x7610, R8 ;  /* 0x000076100e087816 */ /* 0x008fc80000000008 */
[----:B-1----:R-:W-:Y:S02]  /*8f00*/  PRMT R2, R8, 0x7610, R2 ;  /* 0x0000761008027816 */ /* 0x002fe40000000002 */
[----:B------:R-:W3:Y:S01]  /*8f10*/  LDL.LU R8, [R1+0x130] ;  /* 0x0001300001087983 */ /* 0x000ee20000300800 */
[----:B----4-:R-:W-:-:S03]  /*8f20*/  F2FP.F16.E4M3.UNPACK_B R9, R7 ;  /* 0x00000007ff09723e */ /* 0x010fc600020006ff */
[----:B------:R-:W4:Y:S04]  /*8f30*/  LDL.LU R14, [R1+0x12c] ;  /* 0x00012c00010e7983 */ /* 0x000f280000300800 */
[----:B------:R-:W2:Y:S04]  /*8f40*/  LDL.LU R7, [R1+0x1424] ;  /* 0x0014240001077983 */ /* 0x000ea80000300800 */
[----:B------:R0:W-:Y:S01]  /*8f50*/  STL [R1+0x80], R9 ;  /* 0x0000800901007387 */ /* 0x0001e20000100800 */
[----:B--2---:R-:W-:-:S03]  /*8f60*/  PRMT R7, R9, 0x7610, R7 ;  /* 0x0000761009077816 */ /* 0x004fc60000000007 */
[----:B0-----:R-:W2:Y:S02]  /*8f70*/  LDL.LU R9, [R1+0x1420] ;  /* 0x0014200001097983 */ /* 0x001ea40000300800 */
[----:B--2---:R-:W-:Y:S02]  /*8f80*/  F2FP.F16.E4M3.UNPACK_B R11, R9 ;  /* 0x00000009ff0b723e */ /* 0x004fe400020006ff */
[----:B------:R-:W2:Y:S04]  /*8f90*/  LDL.LU R9, [R1+0x141c] ;  /* 0x00141c0001097983 */ /* 0x000ea80000300800 */
[----:B------:R0:W-:Y:S04]  /*8fa0*/  STS.U16 [R27+UR4+0x2800], R0 ;  /* 0x002800001b007988 */ /* 0x0001e80008000404 */
[----:B------:R1:W-:Y:S01]  /*8fb0*/  STL [R1+0x7c], R11 ;  /* 0x00007c0b01007387 */ /* 0x0003e20000100800 */
[----:B0-----:R-:W-:-:S02]  /*8fc0*/  PRMT R0, R7, 0x7610, R0 ;  /* 0x0000761007007816 */ /* 0x001fc40000000000 */
[----:B--2---:R-:W-:Y:S02]  /*8fd0*/  PRMT R9, R11, 0x7610, R9 ;  /* 0x000076100b097816 */ /* 0x004fe40000000009 */
[----:B-1----:R0:W2:Y:S04]  /*8fe0*/  LDL.LU R11, [R1+0x1418] ;  /* 0x00141800010b7983 */ /* 0x0020a80000300800 */
[----:B------:R-:W2:Y:S02]  /*8ff0*/  LDL.LU R7, [R1+0x1414] ;  /* 0x0014140001077983 */ /* 0x000ea40000300800 */
[----:B--2---:R-:W-:Y:S02]  /*9000*/  F2FP.F16.E4M3.UNPACK_B R11, R7 ;  /* 0x00000007ff0b723e */ /* 0x004fe400020006ff */
[----:B------:R-:W2:Y:S04]  /*9010*/  LDL.LU R7, [R1+0x1410] ;  /* 0x0014100001077983 */ /* 0x000ea80000300800 */
[----:B------:R1:W-:Y:S04]  /*9020*/  STS.U16 [R27+UR4+0x3800], R2 ;  /* 0x003800021b007988 */ /* 0x0003e80008000404 */
[----:B------:R0:W-:Y:S01]  /*9030*/  STL [R1+0x78], R11 ;  /* 0x0000780b01007387 */ /* 0x0001e20000100800 */
[----:B-1----:R-:W-:-:S02]  /*9040*/  PRMT R2, R9, 0x7610, R2 ;  /* 0x0000761009027816 */ /* 0x002fc40000000002 */
[----:B--2---:R-:W-:Y:S02]  /*9050*/  PRMT R7, R11, 0x7610, R7 ;  /* 0x000076100b077816 */ /* 0x004fe40000000007 */
[----:B0-----:R-:W2:Y:S04]  /*9060*/  LDL.LU R11, [R1+0x140c] ;  /* 0x00140c00010b7983 */ /* 0x001ea80000300800 */
[----:B------:R0:W2:Y:S02]  /*9070*/  LDL.LU R9, [R1+0x1408] ;  /* 0x0014080001097983 */ /* 0x0000a40000300800 */
[----:B--2---:R-:W-:Y:S02]  /*9080*/  F2FP.F16.E4M3.UNPACK_B R9, R11 ;  /* 0x0000000bff09723e */ /* 0x004fe400020006ff */
[----:B------:R-:W2:Y:S04]  /*9090*/  LDL.LU R11, [R1+0x1404] ;  /* 0x00140400010b7983 */ /* 0x000ea80000300800 */
[----:B------:R1:W-:Y:S01]  /*90a0*/  STL [R1+0x74], R9 ;  /* 0x0000740901007387 */ /* 0x0003e20000100800 */
[----:B--2---:R-:W-:-:S03]  /*90b0*/  PRMT R11, R9, 0x7610, R11 ;  /* 0x00007610090b7816 */ /* 0x004fc6000000000b */
[----:B-1----:R-:W2:Y:S02]  /*90c0*/  LDL.LU R9, [R1+0x1400] ;  /* 0x0014000001097983 */ /* 0x002ea40000300800 */
[----:B--2---:R-:W-:Y:S02]  /*90d0*/  F2FP.F16.E4M3.UNPACK_B R13, R9 ;  /* 0x00000009ff0d723e */ /* 0x004fe400020006ff */
[----:B------:R-:W2:Y:S04]  /*90e0*/  LDL.LU R9, [R1+0x13fc] ;  /* 0x0013fc0001097983 */ /* 0x000ea80000300800 */
[----:B------:R1:W-:Y:S04]  /*90f0*/  STS.U16 [R27+UR4+0x1800], R3 ;  /* 0x001800031b007988 */ /* 0x0003e80008000404 */
[----:B------:R-:W-:Y:S01]  /*9100*/  STL [R1+0x70], R13 ;  /* 0x0000700d01007387 */ /* 0x000fe20000100800 */
[----:B------:R-:W-:-:S03]  /*9110*/  F2FP.F16.E4M3.UNPACK_B R28, R12 ;  /* 0x0000000cff1c723e */ /* 0x000fc600020006ff */
[----:B------:R0:W-:Y:S01]  /*9120*/  STS.U16 [R27+UR4+0x4800], R0 ;  /* 0x004800001b007988 */ /* 0x0001e20008000404 */
[----:B-1----:R-:W-:-:S03]  /*9130*/  PRMT R3, R7, 0x7610, R3 ;  /* 0x0000761007037816 */ /* 0x002fc60000000003 */
[----:B------:R-:W3:Y:S01]  /*9140*/  LDL.LU R7, [R1+0x160] ;  /* 0x0001600001077983 */ /* 0x000ee20000300800 */
[----:B0-----:R-:W-:Y:S02]  /*9150*/  PRMT R0, R11, 0x7610, R0 ;  /* 0x000076100b007816 */ /* 0x001fe40000000000 */
[----:B--2---:R-:W-:Y:S02]  /*9160*/  PRMT R9, R13, 0x7610, R9 ;  /* 0x000076100d097816 */ /* 0x004fe40000000009 */
[----:B------:R-:W2:Y:S02]  /*9170*/  LDL.LU R13, [R1+0x15c] ;  /* 0x00015c00010d7983 */ /* 0x000ea40000300800 */
[----:B------:R-:W-:Y:S02]  /*9180*/  PRMT R4, R9, 0x7610, R4 ;  /* 0x0000761009047816 */ /* 0x000fe40000000004 */
[----:B------:R-:W2:Y:S04]  /*9190*/  LDL.LU R11, [R1+0x128] ;  /* 0x00012800010b7983 */ /* 0x000ea80000300800 */
[----:B------:R-:W2:Y:S04]  /*91a0*/  LDL.LU R9, [R1+0x124] ;  /* 0x0001240001097983 */ /* 0x000ea80000300800 */
[----:B------:R-:W2:Y:S01]  /*91b0*/  LDL.LU R12, [R1+0x13f8] ;  /* 0x0013f800010c7983 */ /* 0x000ea20000300800 */
[----:B-----5:R-:W-:-:S03]  /*91c0*/  F2FP.F16.E4M3.UNPACK_B R15, R6 ;  /* 0x00000006ff0f723e */ /* 0x020fc600020006ff */
[----:B------:R0:W-:Y:S01]  /*91d0*/  STL [R1+0x6c], R28 ;  /* 0x00006c1c01007387 */ /* 0x0001e20000100800 */
[----:B--2---:R-:W-:-:S03]  /*91e0*/  PRMT R12, R28, 0x7610, R12 ;  /* 0x000076101c0c7816 */ /* 0x004fc6000000000c */
[----:B0-----:R-:W2:Y:S04]  /*91f0*/  LDL.LU R28, [R1+0x148] ;  /* 0x00014800011c7983 */ /* 0x001ea80000300800 */
[----:B------:R-:W5:Y:S04]  /*9200*/  LDL.LU R6, [R1+0x13f4] ;  /* 0x0013f40001067983 */ /* 0x000f680000300800 */
[----:B------:R0:W-:Y:S04]  /*9210*/  STS.U16 [R27+UR4+0x7800], R0 ;  /* 0x007800001b007988 */ /* 0x0001e80008000404 */
[----:B------:R1:W-:Y:S01]  /*9220*/  STL [R1+0x68], R15 ;  /* 0x0000680f01007387 */ /* 0x0003e20000100800 */
[----:B0-----:R-:W-:-:S02]  /*9230*/  PRMT R0, R12, 0x7610, R0 ;  /* 0x000076100c007816 */ /* 0x001fc40000000000 */
[----:B-----5:R-:W-:Y:S02]  /*9240*/  PRMT R6, R15, 0x7610, R6 ;  /* 0x000076100f067816 */ /* 0x020fe40000000006 */
[----:B-1----:R0:W5:Y:S04]  /*9250*/  LDL.LU R15, [R1+0x13f0] ;  /* 0x0013f000010f7983 */ /* 0x0021680000300800 */
[----:B------:R0:W2:Y:S02]  /*9260*/  LDL.LU R12, [R1+0x13ec] ;  /* 0x0013ec00010c7983 */ /* 0x0000a40000300800 */
[----:B--2---:R-:W-:Y:S02]  /*9270*/  F2FP.F16.E4M3.UNPACK_B R12, R10 ;  /* 0x0000000aff0c723e */ /* 0x004fe400020006ff */
[----:B------:R-:W2:Y:S04]  /*9280*/  LDL.LU R10, [R1+0x13e8] ;  /* 0x0013e800010a7983 */ /* 0x000ea80000300800 */
[----:B------:R1:W-:Y:S01]  /*9290*/  STL [R1+0x64], R12 ;  /* 0x0000640c01007387 */ /* 0x0003e20000100800 */
[----:B--2---:R-:W-:-:S03]  /*92a0*/  PRMT R10, R12, 0x7610, R10 ;  /* 0x000076100c0a7816 */ /* 0x004fc6000000000a */
[----:B-1----:R0:W3:Y:S02]  /*92b0*/  LDL.LU R12, [R1+0x13e4] ;  /* 0x0013e400010c7983 */ /* 0x0020e40000300800 */
[----:B---3--:R-:W-:Y:S02]  /*92c0*/  F2FP.F16.E4M3.UNPACK_B R12, R8 ;  /* 0x00000008ff0c723e */ /* 0x008fe400020006ff */
[----:B------:R-:W2:Y:S04]  /*92d0*/  LDL.LU R8, [R1+0x13e0] ;  /* 0x0013e00001087983 */ /* 0x000ea80000300800 */
[----:B------:R-:W-:Y:S04]  /*92e0*/  STL [R1+0x60], R12 ;  /* 0x0000600c01007387 */ /* 0x000fe80000100800 */
[----:B------:R1:W-:Y:S02]  /*92f0*/  STS.U16 [R27+UR4+0x5800], R2 ;  /* 0x005800021b007988 */ /* 0x0003e40008000404 */
[----:B-1----:R-:W-:-:S02]  /*9300*/  PRMT R2, R6, 0x7610, R2 ;  /* 0x0000761006027816 */ /* 0x002fc40000000002 */
[----:B--2---:R-:W-:Y:S02]  /*9310*/  PRMT R8, R12, 0x7610, R8 ;  /* 0x000076100c087816 */ /* 0x004fe40000000008 */
[----:B------:R0:W4:Y:S04]  /*9320*/  LDL.LU R12, [R1+0x13dc] ;  /* 0x0013dc00010c7983 */ /* 0x0001280000300800 */
[----:B------:R-:W2:Y:S04]  /*9330*/  LDL.LU R6, [R1+0x13d8] ;  /* 0x0013d80001067983 */ /* 0x000ea80000300800 */
[----:B------:R1:W-:Y:S01]  /*9340*/  STS.U16 [R27+UR4+0x8800], R4 ;  /* 0x008800041b007988 */ /* 0x0003e20008000404 */
[----:B-----5:R-:W-:-:S03]  /*9350*/  F2FP.F16.E4M3.UNPACK_B R15, R7 ;  /* 0x00000007ff0f723e */ /* 0x020fc600020006ff */
[----:B------:R3:W-:Y:S04]  /*9360*/  STS.U16 [R27+UR4+0x6800], R3 ;  /* 0x006800031b007988 */ /* 0x0007e80008000404 */
[----:B------:R5:W-:Y:S01]  /*9370*/  STS.U16 [R27+UR4+0x9800], R0 ;  /* 0x009800001b007988 */ /* 0x000be20008000404 */
[----:B-1----:R-:W-:Y:S02]  /*9380*/  PRMT R4, R8, 0x7610, R4 ;  /* 0x0000761008047816 */ /* 0x002fe40000000004 */
[----:B---3--:R-:W-:Y:S02]  /*9390*/  PRMT R3, R10, 0x7610, R3 ;  /* 0x000076100a037816 */ /* 0x008fe40000000003 */
[----:B----4-:R-:W-:-:S04]  /*93a0*/  F2FP.F16.E4M3.UNPACK_B R12, R14 ;  /* 0x0000000eff0c723e */ /* 0x010fc800020006ff */
[----:B--2---:R-:W-:Y:S01]  /*93b0*/  PRMT R6, R12, 0x7610, R6 ;  /* 0x000076100c067816 */ /* 0x004fe20000000006 */
[----:B------:R1:W-:Y:S04]  /*93c0*/  STL [R1+0x5c], R12 ;  /* 0x00005c0c01007387 */ /* 0x0003e80000100800 */
[----:B------:R-:W2:Y:S01]  /*93d0*/  LDL.LU R14, [R1+0x174] ;  /* 0x00017400010e7983 */ /* 0x000ea20000300800 */
[----:B-----5:R-:W-:-:S03]  /*93e0*/  PRMT R0, R6, 0x7610, R0 ;  /* 0x0000761006007816 */ /* 0x020fc60000000000 */
[----:B-1----:R-:W3:Y:S04]  /*93f0*/  LDL.LU R12, [R1+0x144] ;  /* 0x00014400010c7983 */ /* 0x002ee80000300800 */
[----:B------:R-:W4:Y:S04]  /*9400*/  LDL.LU R8, [R1+0x120] ;  /* 0x0001200001087983 */ /* 0x000f280000300800 */
[----:B------:R-:W5:Y:S04]  /*9410*/  LDL.LU R10, [R1+0x140] ;  /* 0x00014000010a7983 */ /* 0x000f680000300800 */
[----:B------:R-:W2:Y:S04]  /*9420*/  LDL.LU R6, [R1+0x158] ;  /* 0x0001580001067983 */ /* 0x000ea80000300800 */
[----:B------:R-:W2:Y:S04]  /*9430*/  LDL.LU R7, [R1+0x13d4] ;  /* 0x0013d40001077983 */ /* 0x000ea80000300800 */
[----:B------:R1:W-:Y:S01]  /*9440*/  STL [R1+0x58], R15 ;  /* 0x0000580f01007387 */ /* 0x0003e20000100800 */
[----:B--2---:R-:W-:-:S03]  /*9450*/  PRMT R7, R15, 0x7610, R7 ;  /* 0x000076100f077816 */ /* 0x004fc60000000007 */
[----:B-1----:R0:W2:Y:S02]  /*9460*/  LDL.LU R15, [R1+0x13d0] ;  /* 0x0013d000010f7983 */ /* 0x0020a40000300800 */
[----:B--2---:R-:W-:Y:S02]  /*9470*/  F2FP.F16.E4M3.UNPACK_B R15, R13 ;  /* 0x0000000dff0f723e */ /* 0x004fe400020006ff */
[----:B------:R-:W2:Y:S04]  /*9480*/  LDL.LU R13, [R1+0x13cc] ;  /* 0x0013cc00010d7983 */ /* 0x000ea80000300800 */
[----:B------:R1:W-:Y:S01]  /*9490*/  STL [R1+0x54], R15 ;  /* 0x0000540f01007387 */ /* 0x0003e20000100800 */
[----:B--2---:R-:W-:-:S03]  /*94a0*/  PRMT R13, R15, 0x7610, R13 ;  /* 0x000076100f0d7816 */ /* 0x004fc6000000000d */
[----:B-1----:R0:W2:Y:S02]  /*94b0*/  LDL.LU R15, [R1+0x13c8] ;  /* 0x0013c800010f7983 */ /* 0x0020a40000300800 */
[----:B--2---:R-:W-:Y:S02]  /*94c0*/  F2FP.F16.E4M3.UNPACK_B R15, R11 ;  /* 0x0000000bff0f723e */ /* 0x004fe400020006ff */
[----:B------:R-:W2:Y:S04]  /*94d0*/  LDL.LU R11, [R1+0x13c4] ;  /* 0x0013c400010b7983 */ /* 0x000ea80000300800 */
[----:B------:R1:W-:Y:S04]  /*94e0*/  STS.U16 [R27+UR4+0xd800], R0 ;  /* 0x00d800001b007988 */ /* 0x0003e80008000404 */
[----:B------:R0:W-:Y:S01]  /*94f0*/  STL [R1+0x50], R15 ;  /* 0x0000500f01007387 */ /* 0x0001e20000100800 */
[----:B-1----:R-:W-:-:S02]  /*9500*/  PRMT R0, R7, 0x7610, R0 ;  /* 0x0000761007007816 */ /* 0x002fc40000000000 */
[----:B--2---:R-:W-:Y:S02]  /*9510*/  PRMT R11, R15, 0x7610, R11 ;  /* 0x000076100f0b7816 */ /* 0x004fe4000000000b */
[----:B0-----:R0:W2:Y:S04]  /*9520*/  LDL.LU R15, [R1+0x13c0] ;  /* 0x0013c000010f7983 */ /* 0x0010a80000300800 */
[----:B------:R0:W2:Y:S02]  /*9530*/  LDL.LU R7, [R1+0x13bc] ;  /* 0x0013bc0001077983 */ /* 0x0000a40000300800 */
[----:B--2---:R-:W-:Y:S02]  /*9540*/  F2FP.F16.E4M3.UNPACK_B R7, R9 ;  /* 0x00000009ff07723e */ /* 0x004fe400020006ff */
[----:B------:R-:W2:Y:S04]  /*9550*/  LDL.LU R9, [R1+0x13b8] ;  /* 0x0013b80001097983 */ /* 0x000ea80000300800 */
[----:B------:R1:W-:Y:S04]  /*9560*/  STS.U16 [R27+UR4+0xa800], R2 ;  /* 0x00a800021b007988 */ /* 0x0003e80008000404 */
[----:B------:R-:W-:Y:S01]  /*9570*/  STL [R1+0x4c], R7 ;  /* 0x00004c0701007387 */ /* 0x000fe20000100800 */
[----:B-1----:R-:W-:-:S03]  /*9580*/  PRMT R2, R13, 0x7610, R2 ;  /* 0x000076100d027816 */ /* 0x002fc60000000002 */
[----:B------:R1:W-:Y:S02]  /*9590*/  STS.U16 [R27+UR4+0xb800], R3 ;  /* 0x00b800031b007988 */ /* 0x0003e40008000404 */
[----:B-1----:R-:W-:Y:S02]  /*95a0*/  PRMT R3, R11, 0x7610, R3 ;  /* 0x000076100b037816 */ /* 0x002fe40000000003 */
[----:B--2---:R-:W-:Y:S02]  /*95b0*/  PRMT R9, R7, 0x7610, R9 ;  /* 0x0000761007097816 */ /* 0x004fe40000000009 */
[----:B------:R-:W2:Y:S04]  /*95c0*/  LDL.LU R7, [R1+0x154] ;  /* 0x0001540001077983 */ /* 0x000ea80000300800 */
[----:B------:R0:W2:Y:S04]  /*95d0*/  LDL.LU R13, [R1+0x13b4] ;  /* 0x0013b400010d7983 */ /* 0x0000a80000300800 */
[----:B------:R-:W3:Y:S04]  /*95e0*/  LDL.LU R11, [R1+0x13b0] ;  /* 0x0013b000010b7983 */ /* 0x000ee80000300800 */
[----:B------:R1:W-:Y:S01]  /*95f0*/  STS.U16 [R27+UR4+0xc800], R4 ;  /* 0x00c800041b007988 */ /* 0x0003e20008000404 */
[----:B------:R-:W-:-:S03]  /*9600*/  F2FP.F16.E4M3.UNPACK_B R15, R14 ;  /* 0x0000000eff0f723e */ /* 0x000fc600020006ff */
[----:B------:R0:W-:Y:S01]  /*9610*/  STS.U16 [R27+UR4+0xe800], R0 ;  /* 0x00e800001b007988 */ /* 0x0001e20008000404 */
[----:B-1----:R-:W-:Y:S02]  /*9620*/  PRMT R4, R9, 0x7610, R4 ;  /* 0x0000761009047816 */ /* 0x002fe40000000004 */
[----:B--2---:R-:W-:-:S04]  /*9630*/  F2FP.F16.E4M3.UNPACK_B R13, R28 ;  /* 0x0000001cff0d723e */ /* 0x004fc800020006ff */
[----:B---3--:R-:W-:Y:S01]  /*9640*/  PRMT R11, R13, 0x7610, R11 ;  /* 0x000076100d0b7816 */ /* 0x008fe2000000000b */
[----:B------:R1:W-:Y:S03]  /*9650*/  STL [R1+0x48], R13 ;  /* 0x0000480d01007387 */ /* 0x0003e60000100800 */
[----:B0-----:R-:W-:Y:S01]  /*9660*/  PRMT R0, R11, 0x7610, R0 ;  /* 0x000076100b007816 */ /* 0x001fe20000000000 */
[----:B------:R-:W2:Y:S04]  /*9670*/  LDL.LU R9, [R1+0x13c] ;  /* 0x00013c0001097983 */ /* 0x000ea80000300800 */
[----:B-1----:R-:W3:Y:S04]  /*9680*/  LDL.LU R13, [R1+0x138] ;  /* 0x00013800010d7983 */ /* 0x002ee80000300800 */
[----:B------:R-:W2:Y:S04]  /*9690*/  LDL.LU R11, [R1+0x118] ;  /* 0x00011800010b7983 */ /* 0x000ea80000300800 */
[----:B------:R-:W2:Y:S04]  /*96a0*/  LDL.LU R28, [R1+0x108] ;  /* 0x00010800011c7983 */ /* 0x000ea80000300800 */
[----:B------:R-:W2:Y:S04]  /*96b0*/  LDL.LU R14, [R1+0x13ac] ;  /* 0x0013ac00010e7983 */ /* 0x000ea80000300800 */
[----:B------:R0:W-:Y:S01]  /*96c0*/  STL [R1+0x44], R15 ;  /* 0x0000440f01007387 */ /* 0x0001e20000100800 */
[----:B--2---:R-:W-:-:S03]  /*96d0*/  PRMT R14, R15, 0x7610, R14 ;  /* 0x000076100f0e7816 */ /* 0x004fc6000000000e */
[----:B0-----:R0:W2:Y:S02]  /*96e0*/  LDL.LU R15, [R1+0x13a8] ;  /* 0x0013a800010f7983 */ /* 0x0010a40000300800 */
[----:B--2---:R-:W-:Y:S02]  /*96f0*/  F2FP.F16.E4M3.UNPACK_B R15, R12 ;  /* 0x0000000cff0f723e */ /* 0x004fe400020006ff */
[----:B------:R-:W2:Y:S04]  /*9700*/  LDL.LU R12, [R1+0x13a4] ;  /* 0x0013a400010c7983 */ /* 0x000ea80000300800 */
[----:B------:R1:W-:Y:S01]  /*9710*/  STL [R1+0x40], R15 ;  /* 0x0000400f01007387 */ /* 0x0003e20000100800 */
[----:B--2---:R-:W-:-:S03]  /*9720*/  PRMT R12, R15, 0x7610, R12 ;  /* 0x000076100f0c7816 */ /* 0x004fc6000000000c */
[----:B-1----:R0:W4:Y:S02]  /*9730*/  LDL.LU R15, [R1+0x13a0] ;  /* 0x0013a000010f7983 */ /* 0x0021240000300800 */
[----:B----4-:R-:W-:Y:S02]  /*9740*/  F2FP.F16.E4M3.UNPACK_B R15, R8 ;  /* 0x00000008ff0f723e */ /* 0x010fe400020006ff */
[----:B------:R-:W2:Y:S04]  /*9750*/  LDL.LU R8, [R1+0x139c] ;  /* 0x00139c0001087983 */ /* 0x000ea80000300800 */
[----:B------:R1:W-:Y:S04]  /*9760*/  STS.U16 [R27+UR4+0x12800], R0 ;  /* 0x012800001b007988 */ /* 0x0003e80008000404 */
[----:B------:R-:W-:Y:S04]  /*9770*/  STL [R1+0x3c], R15 ;  /* 0x00003c0f01007387 */ /* 0x000fe80000100800 */
[----:B------:R4:W-:Y:S01]  /*9780*/  STS.U16 [R27+UR4+0xf800], R2 ;  /* 0x00f800021b007988 */ /* 0x0009e20008000404 */
[----:B-1----:R-:W-:-:S02]  /*9790*/  PRMT R0, R14, 0x7610, R0 ;  /* 0x000076100e007816 */ /* 0x002fc40000000000 */
[----:B----4-:R-:W-:Y:S02]  /*97a0*/  PRMT R2, R12, 0x7610, R2 ;  /* 0x000076100c027816 */ /* 0x010fe40000000002 */
[----:B--2---:R-:W-:Y:S02]  /*97b0*/  PRMT R8, R15, 0x7610, R8 ;  /* 0x000076100f087816 */ /* 0x004fe40000000008 */
[----:B------:R0:W2:Y:S04]  /*97c0*/  LDL.LU R15, [R1+0x1398] ;  /* 0x00139800010f7983 */ /* 0x0000a80000300800 */
[----:B------:R0:W4:Y:S04]  /*97d0*/  LDL.LU R14, [R1+0x1394] ;  /* 0x00139400010e7983 */ /* 0x0001280000300800 */
[----:B------:R0:W5:Y:S02]  /*97e0*/  LDL.LU R12, [R1+0x1390] ;  /* 0x00139000010c7983 */ /* 0x0001640000300800 */
[----:B-----5:R-:W-:-:S02]  /*97f0*/  F2FP.F16.E4M3.UNPACK_B R12, R10 ;  /* 0x0000000aff0c723e */ /* 0x020fc400020006ff */
[----:B------:R-:W5:Y:S01]  /*9800*/  LDL.LU R10, [R1+0x138c] ;  /* 0x00138c00010a7983 */ /* 0x000f620000300800 */
[----:B----4-:R-:W-:-:S03]  /*9810*/  F2FP.F16.E4M3.UNPACK_B R14, R6 ;  /* 0x00000006ff0e723e */ /* 0x010fc600020006ff */
[----:B------:R1:W-:Y:S04]  /*9820*/  STS.U16 [R27+UR4+0x10800], R3 ;  /* 0x010800031b007988 */ /* 0x0003e80008000404 */
[----:B------:R4:W-:Y:S01]  /*9830*/  STL [R1+0x38], R12 ;  /* 0x0000380c01007387 */ /* 0x0009e20000100800 */
[----:B-1----:R-:W-:Y:S02]  /*9840*/  PRMT R3, R8, 0x7610, R3 ;  /* 0x0000761008037816 */ /* 0x002fe40000000003 */
[----:B-----5:R-:W-:Y:S02]  /*9850*/  PRMT R10, R12, 0x7610, R10 ;  /* 0x000076100c0a7816 */ /* 0x020fe4000000000a */
[----:B----4-:R-:W4:Y:S04]  /*9860*/  LDL.LU R12, [R1+0x1388] ;  /* 0x00138800010c7983 */ /* 0x010f280000300800 */
[----:B------:R-:W5:Y:S04]  /*9870*/  LDL.LU R8, [R1+0xdc] ;  /* 0x0000dc0001087983 */ /* 0x000f680000300800 */
[----:B------:R-:W2:Y:S04]  /*9880*/  LDL.LU R6, [R1+0x1384] ;  /* 0x0013840001067983 */ /* 0x000ea80000300800 */
[----:B------:R-:W-:Y:S04]  /*9890*/  STL [R1+0x34], R14 ;  /* 0x0000340e01007387 */ /* 0x000fe80000100800 */
[----:B------:R1:W-:Y:S04]  /*98a0*/  STS.U16 [R27+UR4+0x13800], R0 ;  /* 0x013800001b007988 */ /* 0x0003e80008000404 */
[----:B------:R0:W-:Y:S01]  /*98b0*/  STS.U16 [R27+UR4+0x14800], R2 ;  /* 0x014800021b007988 */ /* 0x0001e20008000404 */
[----:B-1----:R-:W-:-:S02]  /*98c0*/  PRMT R0, R10, 0x7610, R0 ;  /* 0x000076100a007816 */ /* 0x002fc40000000000 */
[----:B--2---:R-:W-:Y:S02]  /*98d0*/  PRMT R6, R14, 0x7610, R6 ;  /* 0x000076100e067816 */ /* 0x004fe40000000006 */
[----:B------:R-:W2:Y:S02]  /*98e0*/  LDL.LU R14, [R1+0xd8] ;  /* 0x0000d800010e7983 */ /* 0x000ea40000300800 */
[----:B0-----:R-:W-:Y:S02]  /*98f0*/  PRMT R2, R6, 0x7610, R2 ;  /* 0x0000761006027816 */ /* 0x001fe40000000002 */
[----:B------:R-:W2:Y:S04]  /*9900*/  LDL.LU R10, [R1+0x10c] ;  /* 0x00010c00010a7983 */ /* 0x000ea80000300800 */
[----:B------:R0:W2:Y:S01]  /*9910*/  LDL.LU R6, [R1+0x1380] ;  /* 0x0013800001067983 */ /* 0x0000a20000300800 */
[----:B------:R-:W-:-:S02]  /*9920*/  F2FP.F16.E4M3.UNPACK_B R15, R9 ;  /* 0x00000009ff0f723e */ /* 0x000fc400020006ff */
[----:B--2---:R-:W-:-:S04]  /*9930*/  F2FP.F16.E4M3.UNPACK_B R6, R7 ;  /* 0x00000007ff06723e */ /* 0x004fc800020006ff */
[----:B----4-:R-:W-:Y:S01]  /*9940*/  PRMT R12, R6, 0x7610, R12 ;  /* 0x00007610060c7816 */ /* 0x010fe2000000000c */
[----:B------:R1:W-:Y:S04]  /*9950*/  STL [R1+0x30], R6 ;  /* 0x0000300601007387 */ /* 0x0003e80000100800 */
[----:B------:R-:W2:Y:S04]  /*9960*/  LDL.LU R7, [R1+0xd4] ;  /* 0x0000d40001077983 */ /* 0x000ea80000300800 */
[----:B-1----:R-:W4:Y:S04]  /*9970*/  LDL.LU R6, [R1+0xd0] ;  /* 0x0000d00001067983 */ /* 0x002f280000300800 */
[----:B------:R-:W2:Y:S04]  /*9980*/  LDL.LU R9, [R1+0x137c] ;  /* 0x00137c0001097983 */ /* 0x000ea80000300800 */
[----:B------:R1:W-:Y:S04]  /*9990*/  STS.U16 [R27+UR4+0x16800], R0 ;  /* 0x016800001b007988 */ /* 0x0003e80008000404 */
[----:B------:R0:W-:Y:S01]  /*99a0*/  STL [R1+0x2c], R15 ;  /* 0x00002c0f01007387 */ /* 0x0001e20000100800 */
[----:B-1----:R-:W-:-:S02]  /*99b0*/  PRMT R0, R12, 0x7610, R0 ;  /* 0x000076100c007816 */ /* 0x002fc40000000000 */
[----:B--2---:R-:W-:Y:S02]  /*99c0*/  PRMT R9, R15, 0x7610, R9 ;  /* 0x000076100f097816 */ /* 0x004fe40000000009 */
[----:B0-----:R0:W2:Y:S04]  /*99d0*/  LDL.LU R15, [R1+0x1378] ;  /* 0x00137800010f7983 */ /* 0x0010a80000300800 */
[----:B------:R0:W3:Y:S02]  /*99e0*/  LDL.LU R12, [R1+0x1374] ;  /* 0x00137400010c7983 */ /* 0x0000e40000300800 */
[----:B---3--:R-:W-:Y:S02]  /*99f0*/  F2FP.F16.E4M3.UNPACK_B R12, R13 ;  /* 0x0000000dff0c723e */ /* 0x008fe400020006ff */
[----:B------:R-:W3:Y:S04]  /*9a00*/  LDL.LU R13, [R1+0x1370] ;  /* 0x00137000010d7983 */ /* 0x000ee80000300800 */
[----:B------:R1:W-:Y:S04]  /*9a10*/  STS.U16 [R27+UR4+0x17800], R2 ;  /* 0x017800021b007988 */ /* 0x0003e80008000404 */
[----:B------:R0:W-:Y:S01]  /*9a20*/  STL [R1+0x28], R12 ;  /* 0x0000280c01007387 */ /* 0x0001e20000100800 */
[----:B-1----:R-:W-:-:S02]  /*9a30*/  PRMT R2, R9, 0x7610, R2 ;  /* 0x0000761009027816 */ /* 0x002fc40000000002 */
[----:B---3--:R-:W-:Y:S02]  /*9a40*/  PRMT R13, R12, 0x7610, R13 ;  /* 0x000076100c0d7816 */ /* 0x008fe4000000000d */
[----:B0-----:R-:W3:Y:S04]  /*9a50*/  LDL.LU R12, [R1+0x136c] ;  /* 0x00136c00010c7983 */ /* 0x001ee80000300800 */
[----:B------:R0:W3:Y:S01]  /*9a60*/  LDL.LU R9, [R1+0x1368] ;  /* 0x0013680001097983 */ /* 0x0000e20000300800 */
[----:B--2---:R-:W-:Y:S02]  /*9a70*/  F2FP.F16.E4M3.UNPACK_B R15, R28 ;  /* 0x0000001cff0f723e */ /* 0x004fe400020006ff */
[----:B---3--:R-:W-:Y:S02]  /*9a80*/  F2FP.F16.E4M3.UNPACK_B R9, R11 ;  /* 0x0000000bff09723e */ /* 0x008fe400020006ff */
[----:B------:R-:W2:Y:S02]  /*9a90*/  LDL.LU R11, [R1+0x1364] ;  /* 0x00136400010b7983 */ /* 0x000ea40000300800 */
[----:B------:R-:W-:-:S02]  /*9aa0*/  PRMT R12, R9, 0x7610, R12 ;  /* 0x00007610090c7816 */ /* 0x000fc4000000000c */
[----:B------:R1:W-:Y:S04]  /*9ab0*/  STL [R1+0x24], R9 ;  /* 0x0000240901007387 */ /* 0x0003e80000100800 */
[----:B-1----:R0:W5:Y:S04]  /*9ac0*/  LDL.LU R9, [R1+0x1360] ;  /* 0x0013600001097983 */ /* 0x0021680000300800 */
[----:B------:R1:W-:Y:S04]  /*9ad0*/  STS.U16 [R27+UR4+0x15800], R3 ;  /* 0x015800031b007988 */ /* 0x0003e80008000404 */
[----:B------:R-:W-:Y:S04]  /*9ae0*/  STL [R1+0x20], R15 ;  /* 0x0000200f01007387 */ /* 0x000fe80000100800 */
[----:B------:R3:W-:Y:S01]  /*9af0*/  STS.U16 [R27+UR4+0x18800], R0 ;  /* 0x018800001b007988 */ /* 0x0007e20008000404 */
[----:B-1----:R-:W-:-:S03]  /*9b00*/  PRMT R3, R13, 0x7610, R3 ;  /* 0x000076100d037816 */ /* 0x002fc60000000003 */
[----:B------:R-:W4:Y:S04]  /*9b10*/  LDL.LU R13, [R1+0xcc] ;  /* 0x0000cc00010d7983 */ /* 0x000f280000300800 */
[----:B------:R1:W-:Y:S01]  /*9b20*/  STS.U16 [R27+UR4+0x11800], R4 ;  /* 0x011800041b007988 */ /* 0x0003e20008000404 */
[----:B---3--:R-:W-:Y:S02]  /*9b30*/  PRMT R0, R12, 0x7610, R0 ;  /* 0x000076100c007816 */ /* 0x008fe40000000000 */
[----:B--2---:R-:W-:Y:S02]  /*9b40*/  PRMT R11, R15, 0x7610, R11 ;  /* 0x000076100f0b7816 */ /* 0x004fe4000000000b */
[----:B------:R-:W2:Y:S02]  /*9b50*/  LDL.LU R15, [R1+0xec] ;  /* 0x0000ec00010f7983 */ /* 0x000ea40000300800 */
[----:B-1----:R-:W-:-:S02]  /*9b60*/  PRMT R4, R11, 0x7610, R4 ;  /* 0x000076100b047816 */ /* 0x002fc40000000004 */
[----:B------:R-:W3:Y:S04]  /*9b70*/  LDL.LU R28, [R1+0xc8] ;  /* 0x0000c800011c7983 */ /* 0x000ee80000300800 */
[----:B------:R-:W2:Y:S04]  /*9b80*/  LDL.LU R12, [R1+0xc4] ;  /* 0x0000c400010c7983 */ /* 0x000ea80000300800 */
[----:B------:R-:W2:Y:S01]  /*9b90*/  LDL.LU R11, [R1+0xc0] ;  /* 0x0000c000010b7983 */ /* 0x000ea20000300800 */
[----:B-----5:R-:W-:-:S03]  /*9ba0*/  F2FP.F16.E4M3.UNPACK_B R9, R8 ;  /* 0x00000008ff09723e */ /* 0x020fc600020006ff */
[----:B------:R-:W5:Y:S04]  /*9bb0*/  LDL.LU R8, [R1+0x135c] ;  /* 0x00135c0001087983 */ /* 0x000f680000300800 */
[----:B------:R1:W-:Y:S01]  /*9bc0*/  STL [R1+0x1c], R9 ;  /* 0x00001c0901007387 */ /* 0x0003e20000100800 */
[----:B-----5:R-:W-:-:S03]  /*9bd0*/  PRMT R8, R9, 0x7610, R8 ;  /* 0x0000761009087816 */ /* 0x020fc60000000008 */
[----:B-1----:R0:W5:Y:S02]  /*9be0*/  LDL.LU R9, [R1+0x1358] ;  /* 0x0013580001097983 */ /* 0x0021640000300800 */
[----:B-----5:R-:W-:Y:S02]  /*9bf0*/  F2FP.F16.E4M3.UNPACK_B R9, R14 ;  /* 0x0000000eff09723e */ /* 0x020fe400020006ff */
[----:B------:R-:W5:Y:S04]  /*9c00*/  LDL.LU R14, [R1+0x1354] ;  /* 0x00135400010e7983 */ /* 0x000f680000300800 */
[----:B------:R-:W-:Y:S04]  /*9c10*/  STL [R1+0x18], R9 ;  /* 0x0000180901007387 */ /* 0x000fe80000100800 */
[----:B------:R1:W-:Y:S02]  /*9c20*/  STS.U16 [R27+UR4+0x1b800], R0 ;  /* 0x01b800001b007988 */ /* 0x0003e40008000404 */
[----:B-1----:R-:W-:-:S02]  /*9c30*/  PRMT R0, R8, 0x7610, R0 ;  /* 0x0000761008007816 */ /* 0x002fc40000000000 */
[----:B-----5:R-:W-:Y:S02]  /*9c40*/  PRMT R14, R9, 0x7610, R14 ;  /* 0x00007610090e7816 */ /* 0x020fe4000000000e */
[----:B------:R0:W5:Y:S04]  /*9c50*/  LDL.LU R9, [R1+0x1350] ;  /* 0x0013500001097983 */ /* 0x0001680000300800 */
[----:B------:R-:W2:Y:S01]  /*9c60*/  LDL.LU R8, [R1+0x134c] ;  /* 0x00134c0001087983 */ /* 0x000ea20000300800 */
[----:B------:R-:W-:Y:S02]  /*9c70*/  F2FP.F16.E4M3.UNPACK_B R16, R7 ;  /* 0x00000007ff10723e */ /* 0x000fe400020006ff */
[----:B-----5:R-:W-:-:S04]  /*9c80*/  F2FP.F16.E4M3.UNPACK_B R9, R10 ;  /* 0x0000000aff09723e */ /* 0x020fc800020006ff */
[----:B--2---:R-:W-:Y:S01]  /*9c90*/  PRMT R8, R9, 0x7610, R8 ;  /* 0x0000761009087816 */ /* 0x004fe20000000008 */
[----:B------:R1:W-:Y:S04]  /*9ca0*/  STL [R1+0x14], R9 ;  /* 0x0000140901007387 */ /* 0x0003e80000100800 */
[----:B------:R-:W2:Y:S04]  /*9cb0*/  LDL.LU R10, [R1+0xe8] ;  /* 0x0000e800010a7983 */ /* 0x000ea80000300800 */
[----:B-1----:R-:W5:Y:S04]  /*9cc0*/  LDL.LU R9, [R1+0xbc] ;  /* 0x0000bc0001097983 */ /* 0x002f680000300800 */
[----:B------:R-:W2:Y:S04]  /*9cd0*/  LDL.LU R7, [R1+0x1348] ;  /* 0x0013480001077983 */ /* 0x000ea80000300800 */
[----:B------:R1:W-:Y:S04]  /*9ce0*/  STS.U16 [R27+UR4+0x19800], R2 ;  /* 0x019800021b007988 */ /* 0x0003e80008000404 */
[----:B------:R0:W-:Y:S01]  /*9cf0*/  STL [R1+0x10], R16 ;  /* 0x0000101001007387 */ /* 0x0001e20000100800 */
[----:B-1----:R-:W-:-:S02]  /*9d00*/  PRMT R2, R14, 0x7610, R2 ;  /* 0x000076100e027816 */ /* 0x002fc40000000002 */
[----:B--2---:R-:W-:Y:S02]  /*9d10*/  PRMT R7, R16, 0x7610, R7 ;  /* 0x0000761010077816 */ /* 0x004fe40000000007 */
[----:B0-----:R0:W2:Y:S04]  /*9d20*/  LDL.LU R16, [R1+0x1344] ;  /* 0x0013440001107983 */ /* 0x0010a80000300800 */
[----:B------:R0:W4:Y:S02]  /*9d30*/  LDL.LU R14, [R1+0x1340] ;  /* 0x00134000010e7983 */ /* 0x0001240000300800 */
[----:B----4-:R-:W-:Y:S02]  /*9d40*/  F2FP.F16.E4M3.UNPACK_B R14, R6 ;  /* 0x00000006ff0e723e */ /* 0x010fe400020006ff */
[----:B------:R-:W4:Y:S04]  /*9d50*/  LDL.LU R6, [R1+0x133c] ;  /* 0x00133c0001067983 */ /* 0x000f280000300800 */
[----:B------:R1:W-:Y:S01]  /*9d60*/  STL [R1+0xc], R14 ;  /* 0x00000c0e01007387 */ /* 0x0003e20000100800 */
[----:B----4-:R-:W-:-:S03]  /*9d70*/  PRMT R6, R14, 0x7610, R6 ;  /* 0x000076100e067816 */ /* 0x010fc60000000006 */
[----:B-1----:R0:W4:Y:S04]  /*9d80*/  LDL.LU R14, [R1+0x1338] ;  /* 0x00133800010e7983 */ /* 0x0021280000300800 */
[----:B------:R1:W-:Y:S04]  /*9d90*/  STS.U16 [R27+UR4+0x1a800], R3 ;  /* 0x01a800031b007988 */ /* 0x0003e80008000404 */
[----:B------:R0:W-:Y:S04]  /*9da0*/  STS.U16 [R27+UR4+0x1c800], R4 ;  /* 0x01c800041b007988 */ /* 0x0001e80008000404 */
[----:B------:R2:W-:Y:S01]  /*9db0*/  STS.U16 [R27+UR4+0x1d800], R0 ;  /* 0x01d800001b007988 */ /* 0x0005e20008000404 */
[----:B-1----:R-:W-:-:S03]  /*9dc0*/  PRMT R3, R8, 0x7610, R3 ;  /* 0x0000761008037816 */ /* 0x002fc60000000003 */
[----:B------:R-:W3:Y:S01]  /*9dd0*/  LDL.LU R8, [R1+0xb8] ;  /* 0x0000b80001087983 */ /* 0x000ee20000300800 */
[----:B0-----:R-:W-:-:S03]  /*9de0*/  PRMT R4, R7, 0x7610, R4 ;  /* 0x0000761007047816 */ /* 0x001fc60000000004 */
[----:B------:R-:W3:Y:S01]  /*9df0*/  LDL.LU R7, [R1+0xb4] ;  /* 0x0000b40001077983 */ /* 0x000ee20000300800 */
[----:B--2---:R-:W-:-:S03]  /*9e00*/  PRMT R0, R6, 0x7610, R0 ;  /* 0x0000761006007816 */ /* 0x004fc60000000000 */
[----:B------:R-:W2:Y:S01]  /*9e10*/  LDL.LU R6, [R1+0xe4] ;  /* 0x0000e40001067983 */ /* 0x000ea20000300800 */
[----:B----4-:R-:W-:-:S03]  /*9e20*/  F2FP.F16.E4M3.UNPACK_B R14, R13 ;  /* 0x0000000dff0e723e */ /* 0x010fc600020006ff */
[----:B------:R-:W4:Y:S04]  /*9e30*/  LDL.LU R13, [R1+0x1334] ;  /* 0x00133400010d7983 */ /* 0x000f280000300800 */
[----:B------:R0:W-:Y:S01]  /*9e40*/  STL [R1+0x8], R14 ;  /* 0x0000080e01007387 */ /* 0x0001e20000100800 */
[----:B----4-:R-:W-:-:S03]  /*9e50*/  PRMT R13, R14, 0x7610, R13 ;  /* 0x000076100e0d7816 */ /* 0x010fc6000000000d */
[----:B0-----:R0:W4:Y:S02]  /*9e60*/  LDL.LU R14, [R1+0x1330] ;  /* 0x00133000010e7983 */ /* 0x0011240000300800 */
[----:B----4-:R-:W-:Y:S02]  /*9e70*/  F2FP.F16.E4M3.UNPACK_B R14, R15 ;  /* 0x0000000fff0e723e */ /* 0x010fe400020006ff */
[----:B------:R0:W4:Y:S02]  /*9e80*/  LDL.LU R15, [R1+0x132c] ;  /* 0x00132c00010f7983 */ /* 0x0001240000300800 */
[----:B------:R-:W-:Y:S02]  /*9e90*/  PRMT R5, R14, 0x7610, R5 ;  /* 0x000076100e057816 */ /* 0x000fe40000000005 */
[----:B------:R1:W-:Y:S04]  /*9ea0*/  STL [R1+0x4], R14 ;  /* 0x0000040e01007387 */ /* 0x0003e80000100800 */
[----:B-1----:R0:W4:Y:S04]  /*9eb0*/  LDL.LU R14, [R1+0x1328] ;  /* 0x00132800010e7983 */ /* 0x0021280000300800 */
[----:B------:R-:W-:Y:S01]  /*9ec0*/  STS.U16 [R27+UR4+0x20800], R4 ;  /* 0x020800041b007988 */ /* 0x000fe20008000404 */
[----:B------:R-:W-:-:S03]  /*9ed0*/  F2FP.F16.E4M3.UNPACK_B R26, R12 ;  /* 0x0000000cff1a723e */ /* 0x000fc600020006ff */
[----:B------:R-:W-:Y:S01]  /*9ee0*/  STS.U16 [R27+UR4+0x1f800], R3 ;  /* 0x01f800031b007988 */ /* 0x000fe20008000404 */
[----:B------:R-:W-:-:S03]  /*9ef0*/  F2FP.F16.E4M3.UNPACK_B R25, R11 ;  /* 0x0000000bff19723e */ /* 0x000fc600020006ff */
[----:B------:R1:W-:Y:S04]  /*9f00*/  STS.U16 [R27+UR4+0x1e800], R2 ;  /* 0x01e800021b007988 */ /* 0x0003e80008000404 */
[----:B------:R0:W-:Y:S01]  /*9f10*/  STS.U16 [R27+UR4+0x21800], R0 ;  /* 0x021800001b007988 */ /* 0x0001e20008000404 */
[----:B-1----:R-:W-:Y:S02]  /*9f20*/  PRMT R2, R5, 0x7610, R2 ;  /* 0x0000761005027816 */ /* 0x002fe40000000002 */
[----:B0-----:R-:W-:-:S03]  /*9f30*/  PRMT R0, R13, 0x7610, R0 ;  /* 0x000076100d007816 */ /* 0x001fc60000000000 */
[----:B------:R-:W-:Y:S04]  /*9f40*/  STS.U16 [R27+UR4+0x23800], R2 ;  /* 0x023800021b007988 */ /* 0x000fe80008000404 */
[----:B------:R-:W-:Y:S01]  /*9f50*/  STS.U16 [R27+UR4+0x22800], R0 ;  /* 0x022800001b007988 */ /* 0x000fe20008000404 */
[----:B------:R-:W-:Y:S02]  /*9f60*/  F2FP.F16.E4M3.UNPACK_B R24, R10 ;  /* 0x0000000aff18723e */ /* 0x000fe400020006ff */
[----:B-----5:R-:W-:Y:S02]  /*9f70*/  F2FP.F16.E4M3.UNPACK_B R20, R9 ;  /* 0x00000009ff14723e */ /* 0x020fe400020006ff */
[----:B---3--:R-:W-:Y:S02]  /*9f80*/  F2FP.F16.E4M3.UNPACK_B R23, R8 ;  /* 0x00000008ff17723e */ /* 0x008fe400020006ff */
[----:B------:R-:W-:-:S02]  /*9f90*/  F2FP.F16.E4M3.UNPACK_B R22, R7 ;  /* 0x00000007ff16723e */ /* 0x000fc400020006ff */
[----:B--2---:R-:W-:Y:S02]  /*9fa0*/  F2FP.F16.E4M3.UNPACK_B R21, R6 ;  /* 0x00000006ff15723e */ /* 0x004fe400020006ff */
[----:B----4-:R-:W-:-:S04]  /*9fb0*/  F2FP.F16.E4M3.UNPACK_B R14, R28 ;  /* 0x0000001cff0e723e */ /* 0x010fc800020006ff */
[----:B------:R-:W-:-:S04]  /*9fc0*/  PRMT R4, R14, 0x7610, R4 ;  /* 0x000076100e047816 */ /* 0x000fc80000000004 */
[----:B------:R-:W-:Y:S01]  /*9fd0*/  PRMT R3, R4, 0x7610, R3 ;  /* 0x0000761004037816 */ /* 0x000fe20000000003 */
[----:B------:R-:W-:Y:S04]  /*9fe0*/  STL [R1], R14 ;  /* 0x0000000e01007387 */ /* 0x000fe80000100800 */
[----:B------:R0:W-:Y:S04]  /*9ff0*/  STS.U16 [R27+UR4+0x24800], R3 ;  /* 0x024800031b007988 */ /* 0x0001e80008000404 */
[----:B------:R-:W-:Y:S04]  /*a000*/  STL [R1+0x12ec], R26 ;  /* 0x0012ec1a01007387 */ /* 0x000fe80000100800 */
[----:B0-----:R-:W2:Y:S04]  /*a010*/  LDL.LU R3, [R1+0xb0] ;  /* 0x0000b00001037983 */ /* 0x001ea80000300800 */
[----:B------:R-:W3:Y:S04]  /*a020*/  LDL.LU R2, [R1+0xa8] ;  /* 0x0000a80001027983 */ /* 0x000ee80000300800 */
[----:B------:R-:W-:Y:S04]  /*a030*/  STL [R1+0x12f0], R25 ;  /* 0x0012f01901007387 */ /* 0x000fe80000100800 */
[----:B------:R-:W4:Y:S04]  /*a040*/  LDL.LU R0, [R1+0xac] ;  /* 0x0000ac0001007983 */ /* 0x000f280000300800 */
[----:B------:R-:W5:Y:S04]  /*a050*/  LDL.LU R4, [R1+0xe0] ;  /* 0x0000e00001047983 */ /* 0x000f680000300800 */
        /* <DEDUP_REMOVED lines=11> */
[----:B------:R-:W-:Y:S04]  /*a110*/  STL [R1+0x12f4], R24 ;  /* 0x0012f41801007387 */ /* 0x000fe80000100800 */
[----:B------:R-:W-:Y:S04]  /*a120*/  STL [R1+0x12f8], R20 ;  /* 0x0012f81401007387 */ /* 0x000fe80000100800 */
[----:B------:R-:W-:Y:S04]  /*a130*/  STL [R1+0x12fc], R23 ;  /* 0x0012fc1701007387 */ /* 0x000fe80000100800 */
[----:B------:R-:W-:Y:S04]  /*a140*/  STL [R1+0x1300], R22 ;  /* 0x0013001601007387 */ /* 0x000fe80000100800 */
[----:B------:R-:W-:Y:S04]  /*a150*/  STL [R1+0x1304], R21 ;  /* 0x0013041501007387 */ /* 0x000fe80000100800 */
[----:B------:R0:W-:Y:S04]  /*a160*/  STS.U16 [R27+UR4+0x2b800], R21 ;  /* 0x02b800151b007988 */ /* 0x0001e80008000404 */
[----:B------:R1:W-:Y:S01]  /*a170*/  STS.U16 [R27+UR4+0x25800], R26 ;  /* 0x0258001a1b007988 */ /* 0x0003e20008000404 */
[----:B--2---:R-:W-:-:S02]  /*a180*/  F2FP.F16.E4M3.UNPACK_B R19, R3 ;  /* 0x00000003ff13723e */ /* 0x004fc400020006ff */
[----:B---3--:R-:W-:-:S03]  /*a190*/  F2FP.F16.E4M3.UNPACK_B R15, R2 ;  /* 0x00000002ff0f723e */ /* 0x008fc600020006ff */
[----:B------:R-:W-:Y:S01]  /*a1a0*/  STL [R1+0x1308], R19 ;  /* 0x0013081301007387 */ /* 0x000fe20000100800 */
[----:B----4-:R-:W-:-:S03]  /*a1b0*/  F2FP.F16.E4M3.UNPACK_B R18, R0 ;  /* 0x00000000ff12723e */ /* 0x010fc600020006ff */
[----:B------:R-:W-:Y:S01]  /*a1c0*/  STL [R1+0x130c], R15 ;  /* 0x00130c0f01007387 */ /* 0x000fe20000100800 */
[----:B-----5:R-:W-:-:S03]  /*a1d0*/  F2FP.F16.E4M3.UNPACK_B R17, R4 ;  /* 0x00000004ff11723e */ /* 0x020fc600020006ff */
[----:B------:R-:W-:Y:S01]  /*a1e0*/  STL [R1+0x1310], R18 ;  /* 0x0013101201007387 */ /* 0x000fe20000100800 */
[----:B------:R-:W-:-:S03]  /*a1f0*/  F2FP.F16.E4M3.UNPACK_B R16, R5 ;  /* 0x00000005ff10723e */ /* 0x000fc600020006ff */
[----:B------:R-:W-:Y:S04]  /*a200*/  STL [R1+0x1314], R17 ;  /* 0x0013141101007387 */ /* 0x000fe80000100800 */
[----:B------:R-:W-:Y:S04]  /*a210*/  STL [R1+0x1318], R16 ;  /* 0x0013181001007387 */ /* 0x000fe80000100800 */
[----:B------:R-:W2:Y:S01]  /*a220*/  LDL.LU R2, [R1+0x2a8] ;  /* 0x0002a80001027983 */ /* 0x000ea20000300800 */
[----:B------:R-:W-:Y:S02]  /*a230*/  IMAD R10, R10, 0x100, R13 ;  /* 0x000001000a0a7824 */ /* 0x000fe400078e020d */
[----:B------:R-:W-:-:S02]  /*a240*/  IMAD R14, R14, 0x100, R28 ;  /* 0x000001000e0e7824 */ /* 0x000fc400078e021c */
[----:B------:R-:W-:Y:S02]  /*a250*/  IMAD R13, R11, 0x100, R12 ;  /* 0x000001000b0d7824 */ /* 0x000fe400078e020c */
[----:B------:R-:W-:Y:S02]  /*a260*/  IMAD R12, R8, 0x100, R9 ;  /* 0x00000100080c7824 */ /* 0x000fe400078e0209 */
[----:B------:R-:W2:Y:S04]  /*a270*/  LDL.LU R9, [R1+0x2a0] ;  /* 0x0002a00001097983 */ /* 0x000ea80000300800 */
[----:B0-----:R-:W3:Y:S04]  /*a280*/  LDL.LU R21, [R1+0x290] ;  /* 0x0002900001157983 */ /* 0x001ee80000300800 */
[----:B------:R-:W3:Y:S01]  /*a290*/  LDL.LU R5, [R1+0x288] ;  /* 0x0002880001057983 */ /* 0x000ee20000300800 */
[----:B------:R-:W-:-:S03]  /*a2a0*/  LEA R11, R6, R7, 0x8 ;  /* 0x00000007060b7211 */ /* 0x000fc600078e40ff */
[----:B-1----:R-:W4:Y:S04]  /*a2b0*/  LDL.LU R26, [R1+0x27c] ;  /* 0x00027c00011a7983 */ /* 0x002f280000300800 */
[----:B------:R-:W4:Y:S04]  /*a2c0*/  LDL.LU R8, [R1+0x274] ;  /* 0x0002740001087983 */ /* 0x000f280000300800 */
[----:B------:R-:W5:Y:S04]  /*a2d0*/  LDL.LU R28, [R1+0x264] ;  /* 0x00026400011c7983 */ /* 0x000f680000300800 */
[----:B------:R-:W5:Y:S04]  /*a2e0*/  LDL.LU R7, [R1+0x25c] ;  /* 0x00025c0001077983 */ /* 0x000f680000300800 */
[----:B------:R0:W-:Y:S01]  /*a2f0*/  STS.U16 [R27+UR4+0x2a800], R22 ;  /* 0x02a800161b007988 */ /* 0x0001e20008000404 */
[----:B------:R-:W-:-:S03]  /*a300*/  F2FP.F16.E4M3.UNPACK_B R14, R14 ;  /* 0x0000000eff0e723e */ /* 0x000fc600020006ff */
[----:B------:R1:W-:Y:S01]  /*a310*/  STS.U16 [R27+UR4+0x29800], R23 ;  /* 0x029800171b007988 */ /* 0x0003e20008000404 */
[----:B------:R-:W-:-:S03]  /*a320*/  F2FP.F16.E4M3.UNPACK_B R13, R13 ;  /* 0x0000000dff0d723e */ /* 0x000fc600020006ff */
[----:B0-----:R-:W3:Y:S04]  /*a330*/  LDL.LU R22, [R1+0x250] ;  /* 0x0002500001167983 */ /* 0x001ee80000300800 */
[----:B------:R-:W3:Y:S01]  /*a340*/  LDL.LU R6, [R1+0x248] ;  /* 0x0002480001067983 */ /* 0x000ee20000300800 */
[----:B------:R-:W-:-:S03]  /*a350*/  F2FP.F16.E4M3.UNPACK_B R12, R12 ;  /* 0x0000000cff0c723e */ /* 0x000fc600020006ff */
[----:B-1----:R-:W3:Y:S04]  /*a360*/  LDL.LU R23, [R1+0x238] ;  /* 0x0002380001177983 */ /* 0x002ee80000300800 */
[----:B------:R0:W-:Y:S04]  /*a370*/  STS.U16 [R27+UR4+0x28800], R20 ;  /* 0x028800141b007988 */ /* 0x0001e80008000404 */
[----:B------:R-:W3:Y:S04]  /*a380*/  LDL.LU R4, [R1+0x234] ;  /* 0x0002340001047983 */ /* 0x000ee80000300800 */
[----:B------:R1:W-:Y:S04]  /*a390*/  STS.U16 [R27+UR4+0x27800], R24 ;  /* 0x027800181b007988 */ /* 0x0003e80008000404 */
[----:B0-----:R-:W3:Y:S04]  /*a3a0*/  LDL.LU R20, [R1+0x220] ;  /* 0x0002200001147983 */ /* 0x001ee80000300800 */
[----:B------:R-:W3:Y:S04]  /*a3b0*/  LDL.LU R0, [R1+0x214] ;  /* 0x0002140001007983 */ /* 0x000ee80000300800 */
[----:B-1----:R-:W3:Y:S04]  /*a3c0*/  LDL.LU R24, [R1+0x204] ;  /* 0x0002040001187983 */ /* 0x002ee80000300800 */
[----:B------:R-:W3:Y:S04]  /*a3d0*/  LDL.LU R3, [R1+0x1f8] ;  /* 0x0001f80001037983 */ /* 0x000ee80000300800 */
[----:B------:R-:W-:Y:S04]  /*a3e0*/  STL [R1+0x131c], R14 ;  /* 0x00131c0e01007387 */ /* 0x000fe80000100800 */
[----:B------:R-:W-:Y:S04]  /*a3f0*/  STL [R1+0x1320], R13 ;  /* 0x0013200d01007387 */ /* 0x000fe80000100800 */
[----:B------:R0:W-:Y:S04]  /*a400*/  STS.U16 [R27+UR4+0x26800], R25 ;  /* 0x026800191b007988 */ /* 0x0001e80008000404 */
[----:B------:R-:W-:Y:S04]  /*a410*/  STL [R1+0x1324], R12 ;  /* 0x0013240c01007387 */ /* 0x000fe80000100800 */
[----:B0-----:R-:W3:Y:S01]  /*a420*/  LDL.LU R25, [R1+0x1ec] ;  /* 0x0001ec0001197983 */ /* 0x001ee20000300800 */
[----:B--2---:R-:W-:-:S03]  /*a430*/  IMAD R9, R9, 0x100, R2 ;  /* 0x0000010009097824 */ /* 0x004fc600078e0202 */
[----:B------:R-:W2:Y:S01]  /*a440*/  LDL.LU R2, [R1+0x1e0] ;  /* 0x0001e00001027983 */ /* 0x000ea20000300800 */
[----:B----4-:R-:W-:-:S03]  /*a450*/  IMAD R8, R8, 0x100, R26 ;  /* 0x0000010008087824 */ /* 0x010fc600078e021a */
[----:B------:R-:W4:Y:S01]  /*a460*/  LDL.LU R26, [R1+0x1c8] ;  /* 0x0001c800011a7983 */ /* 0x000f220000300800 */
[----:B-----5:R-:W-:-:S03]  /*a470*/  IMAD R7, R7, 0x100, R28 ;  /* 0x0000010007077824 */ /* 0x020fc600078e021c */
[----:B------:R-:W4:Y:S01]  /*a480*/  LDL.LU R28, [R1+0x1c0] ;  /* 0x0001c000011c7983 */ /* 0x000f220000300800 */
[----:B---3--:R-:W-:-:S03]  /*a490*/  IMAD R5, R5, 0x100, R21 ;  /* 0x0000010005057824 */ /* 0x008fc600078e0215 */
[----:B------:R0:W-:Y:S04]  /*a4a0*/  STS.U16 [R27+UR4+0x2c800], R19 ;  /* 0x02c800131b007988 */ /* 0x0001e80008000404 */
[----:B------:R1:W-:Y:S04]  /*a4b0*/  STS.U16 [R27+UR4+0x31800], R14 ;  /* 0x0318000e1b007988 */ /* 0x0003e80008000404 */
[----:B0-----:R-:W3:Y:S01]  /*a4c0*/  LDL.LU.S16 R19, [R1+0x92] ;  /* 0x0000920001137983 */ /* 0x001ee20000300600 */
[----:B------:R-:W-:-:S03]  /*a4d0*/  LEA R6, R6, R22, 0x8 ;  /* 0x0000001606067211 */ /* 0x000fc600078e40ff */
[----:B-1----:R-:W5:Y:S04]  /*a4e0*/  LDL.LU.S16 R14, [R1+0x8e] ;  /* 0x00008e00010e7983 */ /* 0x002f680000300600 */
[----:B------:R-:W3:Y:S04]  /*a4f0*/  LDL.LU.S16 R21, [R1+0x8a] ;  /* 0x00008a0001157983 */ /* 0x000ee80000300600 */
[----:B------:R0:W-:Y:S01]  /*a500*/  STS.U16 [R27+UR4+0x30800], R16 ;  /* 0x030800101b007988 */ /* 0x0001e20008000404 */
[----:B------:R-:W-:-:S03]  /*a510*/  IMAD R4, R4, 0x100, R23 ;  /* 0x0000010004047824 */ /* 0x000fc600078e0217 */
[----:B------:R-:W3:Y:S04]  /*a520*/  LDL.LU.S16 R22, [R1+0x86] ;  /* 0x0000860001167983 */ /* 0x000ee80000300600 */
[----:B0-----:R-:W5:Y:S01]  /*a530*/  LDL.LU.S16 R16, [R1+0x82] ;  /* 0x0000820001107983 */ /* 0x001f620000300600 */
[----:B------:R-:W-:-:S03]  /*a540*/  IMAD R0, R0, 0x100, R20 ;  /* 0x0000010000007824 */ /* 0x000fc600078e0214 */
[----:B------:R-:W5:Y:S04]  /*a550*/  LDL.LU.S16 R23, [R1+0x7e] ;  /* 0x00007e0001177983 */ /* 0x000f680000300600 */
[----:B------:R-:W5:Y:S01]  /*a560*/  LDL.LU.S16 R20, [R1+0x7a] ;  /* 0x00007a0001147983 */ /* 0x000f620000300600 */
[----:B------:R-:W-:-:S03]  /*a570*/  IMAD R3, R3, 0x100, R24 ;  /* 0x0000010003037824 */ /* 0x000fc600078e0218 */
[----:B------:R0:W-:Y:S04]  /*a580*/  STS.U16 [R27+UR4+0x2f800], R17 ;  /* 0x02f800111b007988 */ /* 0x0001e80008000404 */
[----:B------:R-:W5:Y:S04]  /*a590*/  LDL.LU.S16 R24, [R1+0x76] ;  /* 0x0000760001187983 */ /* 0x000f680000300600 */
[----:B------:R1:W-:Y:S04]  /*a5a0*/  STS.U16 [R27+UR4+0x2e800], R18 ;  /* 0x02e800121b007988 */ /* 0x0003e80008000404 */
[----:B0-----:R-:W5:Y:S04]  /*a5b0*/  LDL.LU.S16 R17, [R1+0x72] ;  /* 0x0000720001117983 */ /* 0x001f680000300600 */
[----:B------:R0:W-:Y:S04]  /*a5c0*/  STS.U16 [R27+UR4+0x2d800], R15 ;  /* 0x02d8000f1b007988 */ /* 0x0001e80008000404 */
[----:B-1----:R-:W5:Y:S04]  /*a5d0*/  LDL.LU.S16 R18, [R1+0x6e] ;  /* 0x00006e0001127983 */ /* 0x002f680000300600 */
[----:B0-----:R-:W5:Y:S01]  /*a5e0*/  LDL.LU.S16 R15, [R1+0x6a] ;  /* 0x00006a00010f7983 */ /* 0x001f620000300600 */
[----:B--2---:R-:W-:-:S03]  /*a5f0*/  IMAD R2, R2, 0x100, R25 ;  /* 0x0000010002027824 */ /* 0x004fc600078e0219 */
[----:B------:R-:W2:Y:S01]  /*a600*/  LDL.LU.S16 R25, [R1+0x66] ;  /* 0x0000660001197983 */ /* 0x000ea20000300600 */
[----:B----4-:R-:W-:-:S03]  /*a610*/  LEA R28, R28, R26, 0x8 ;  /* 0x0000001a1c1c7211 */ /* 0x010fc600078e40ff */
[----:B------:R-:W4:Y:S01]  /*a620*/  LDL.LU.S16 R26, [R1+0x62] ;  /* 0x00006200011a7983 */ /* 0x000f220000300600 */
[----:B------:R-:W-:Y:S02]  /*a630*/  F2FP.F16.E4M3.UNPACK_B R5, R5 ;  /* 0x00000005ff05723e */ /* 0x000fe400020006ff */
[----:B------:R-:W-:Y:S02]  /*a640*/  F2FP.F16.E4M3.UNPACK_B R0, R0 ;  /* 0x00000000ff00723e */ /* 0x000fe400020006ff */
[----:B------:R-:W-:Y:S02]  /*a650*/  F2FP.F16.E4M3.UNPACK_B R7, R7 ;  /* 0x00000007ff07723e */ /* 0x000fe400020006ff */
[----:B------:R-:W-:Y:S01]  /*a660*/  F2FP.F16.E4M3.UNPACK_B R4, R4 ;  /* 0x00000004ff04723e */ /* 0x000fe200020006ff */
[----:B------:R3:W-:Y:S01]  /*a670*/  STS.U16 [R27+UR4+0x37800], R5 ;  /* 0x037800051b007988 */ /* 0x0007e20008000404 */
[----:B------:R-:W-:Y:S02]  /*a680*/  F2FP.F16.E4M3.UNPACK_B R2, R2 ;  /* 0x00000002ff02723e */ /* 0x000fe400020006ff */
[----:B------:R-:W-:Y:S01]  /*a690*/  F2FP.F16.E4M3.UNPACK_B R10, R10 ;  /* 0x0000000aff0a723e */ /* 0x000fe200020006ff */
[----:B------:R0:W-:Y:S01]  /*a6a0*/  STS.U16 [R27+UR4+0x3c800], R0 ;  /* 0x03c800001b007988 */ /* 0x0001e20008000404 */
[----:B------:R-:W-:-:S02]  /*a6b0*/  F2FP.F16.E4M3.UNPACK_B R11, R11 ;  /* 0x0000000bff0b723e */ /* 0x000fc400020006ff */
[----:B------:R-:W-:Y:S01]  /*a6c0*/  F2FP.F16.E4M3.UNPACK_B R9, R9 ;  /* 0x00000009ff09723e */ /* 0x000fe200020006ff */
[----:B------:R1:W-:Y:S01]  /*a6d0*/  STS.U16 [R27+UR4+0x39800], R7 ;  /* 0x039800071b007988 */ /* 0x0003e20008000404 */
[----:B------:R-:W-:Y:S02]  /*a6e0*/  F2FP.F16.E4M3.UNPACK_B R8, R8 ;  /* 0x00000008ff08723e */ /* 0x000fe400020006ff */
[----:B------:R-:W-:Y:S02]  /*a6f0*/  F2FP.F16.E4M3.UNPACK_B R6, R6 ;  /* 0x00000006ff06723e */ /* 0x000fe400020006ff */
[----:B------:R-:W-:Y:S02]  /*a700*/  F2FP.F16.E4M3.UNPACK_B R3, R3 ;  /* 0x00000003ff03723e */ /* 0x000fe400020006ff */
[----:B------:R-:W-:Y:S02]  /*a710*/  F2FP.F16.E4M3.UNPACK_B R28, R28 ;  /* 0x0000001cff1c723e */ /* 0x000fe400020006ff */
[----:B------:R-:W-:-:S02]  /*a720*/  LOP3.LUT R29, R29, 0x60, RZ, 0x3c, !PT ;  /* 0x000000601d1d7812 */ /* 0x000fc400078e3cff */
[----:B---3--:R-:W-:Y:S02]  /*a730*/  PRMT R5, R19, 0x7610, R5 ;  /* 0x0000761013057816 */ /* 0x008fe40000000005 */
[----:B0-----:R-:W-:Y:S01]  /*a740*/  PRMT R0, R22, 0x7610, R0 ;  /* 0x0000761016007816 */ /* 0x001fe20000000000 */
[----:B------:R-:W3:Y:S01]  /*a750*/  LDL.LU.S16 R19, [R1+0x5e] ;  /* 0x00005e0001137983 */ /* 0x000ee20000300600 */
[----:B-1----:R-:W-:-:S03]  /*a760*/  PRMT R7, R21, 0x7610, R7 ;  /* 0x0000761015077816 */ /* 0x002fc60000000007 */
[----:B------:R5:W-:Y:S04]  /*a770*/  STS.U16 [R27+UR4+0x3b800], R4 ;  /* 0x03b800041b007988 */ /* 0x000be80008000404 */
[----:B------:R-:W3:Y:S04]  /*a780*/  LDL.LU.S16 R21, [R1+0x5a] ;  /* 0x00005a0001157983 */ /* 0x000ee80000300600 */
[----:B------:R0:W-:Y:S01]  /*a790*/  STS.U16 [R27+UR4+0x3e800], R2 ;  /* 0x03e800021b007988 */ /* 0x0001e20008000404 */
[----:B-----5:R-:W-:-:S03]  /*a7a0*/  PRMT R4, R23, 0x7610, R4 ;  /* 0x0000761017047816 */ /* 0x020fc60000000004 */
[----:B------:R-:W5:Y:S04]  /*a7b0*/  LDL.LU.S16 R22, [R1+0x56] ;  /* 0x0000560001167983 */ /* 0x000f680000300600 */
[----:B------:R-:W-:Y:S01]  /*a7c0*/  STS.U16 [R27+UR4+0x32800], R10 ;  /* 0x0328000a1b007988 */ /* 0x000fe20008000404 */
[----:B0-----:R-:W-:-:S03]  /*a7d0*/  PRMT R2, R20, 0x7610, R2 ;  /* 0x0000761014027816 */ /* 0x001fc60000000002 */
[----:B------:R-:W-:Y:S04]  /*a7e0*/  STS.U16 [R27+UR4+0x33800], R13 ;  /* 0x0338000d1b007988 */ /* 0x000fe80008000404 */
[----:B------:R-:W-:Y:S04]  /*a7f0*/  STS.U16 [R27+UR4+0x34800], R12 ;  /* 0x0348000c1b007988 */ /* 0x000fe80008000404 */
[----:B------:R-:W-:Y:S04]  /*a800*/  STS.U16 [R27+UR4+0x35800], R11 ;  /* 0x0358000b1b007988 */ /* 0x000fe80008000404 */
[----:B------:R-:W-:Y:S04]  /*a810*/  STS.U16 [R27+UR4+0x36800], R9 ;  /* 0x036800091b007988 */ /* 0x000fe80008000404 */
[----:B------:R0:W-:Y:S04]  /*a820*/  STS.U16 [R27+UR4+0x38800], R8 ;  /* 0x038800081b007988 */ /* 0x0001e80008000404 */
[----:B------:R-:W-:Y:S04]  /*a830*/  STS.U16 [R27+UR4+0x3a800], R6 ;  /* 0x03a800061b007988 */ /* 0x000fe80008000404 */
[----:B------:R-:W-:Y:S01]  /*a840*/  STS.U16 [R27+UR4+0x3d800], R3 ;  /* 0x03d800031b007988 */ /* 0x000fe20008000404 */
[----:B0-----:R-:W-:-:S03]  /*a850*/  PRMT R8, R24, 0x7610, R8 ;  /* 0x0000761018087816 */ /* 0x001fc60000000008 */
[----:B------:R-:W-:Y:S04]  /*a860*/  STS.U16 [R27+UR4+0x3f800], R28 ;  /* 0x03f8001c1b007988 */ /* 0x000fe80008000404 */
[----:B------:R-:W5:Y:S04]  /*a870*/  LDL.LU.S16 R23, [R1+0x52] ;  /* 0x0000520001177983 */ /* 0x000f680000300600 */
[----:B------:R2:W-:Y:S04]  /*a880*/  STS.U16 [R29+UR4+0x3c00], R0 ;  /* 0x003c00001d007988 */ /* 0x0005e80008000404 */
[----:B------:R-:W5:Y:S04]  /*a890*/  LDL.LU.S16 R20, [R1+0x4e] ;  /* 0x00004e0001147983 */ /* 0x000f680000300600 */
[----:B------:R-:W5:Y:S01]  /*a8a0*/  LDL.LU.S16 R24, [R1+0x4a] ;  /* 0x00004a0001187983 */ /* 0x000f620000300600 */
[----:B--2---:R-:W-:-:S03]  /*a8b0*/  PRMT R0, R25, 0x7610, R0 ;  /* 0x0000761019007816 */ /* 0x004fc60000000000 */
[----:B------:R-:W2:Y:S01]  /*a8c0*/  LDL.LU.S16 R25, [R1+0x46] ;  /* 0x0000460001197983 */ /* 0x000ea20000300600 */
[----:B----4-:R-:W-:-:S03]  /*a8d0*/  PRMT R9, R26, 0x7610, R9 ;  /* 0x000076101a097816 */ /* 0x010fc60000000009 */
[----:B------:R-:W4:Y:S01]  /*a8e0*/  LDL.LU.S16 R26, [R1+0x42] ;  /* 0x00004200011a7983 */ /* 0x000f220000300600 */
[----:B------:R-:W-:-:S03]  /*a8f0*/  PRMT R6, R14, 0x7610, R6 ;  /* 0x000076100e067816 */ /* 0x000fc60000000006 */
[----:B------:R-:W4:Y:S01]  /*a900*/  LDL.LU.S16 R12, [R1+0x3e] ;  /* 0x00003e00010c7983 */ /* 0x000f220000300600 */
[----:B------:R-:W-:-:S03]  /*a910*/  PRMT R3, R16, 0x7610, R3 ;  /* 0x0000761010037816 */ /* 0x000fc60000000003 */
[----:B------:R-:W4:Y:S04]  /*a920*/  LDL.LU.S16 R13, [R1+0x3a] ;  /* 0x00003a00010d7983 */ /* 0x000f280000300600 */
[----:B------:R0:W-:Y:S04]  /*a930*/  STS.U16 [R29+UR4+0xc00], R5 ;  /* 0x000c00051d007988 */ /* 0x0001e80008000404 */
[----:B------:R-:W4:Y:S04]  /*a940*/  LDL.LU.S16 R14, [R1+0x36] ;  /* 0x00003600010e7983 */ /* 0x000f280000300600 */
[----:B------:R1:W-:Y:S01]  /*a950*/  STS.U16 [R29+UR4+0x1c00], R6 ;  /* 0x001c00061d007988 */ /* 0x0003e20008000404 */
[----:B0-----:R-:W-:-:S03]  /*a960*/  PRMT R5, R17, 0x7610, R5 ;  /* 0x0000761011057816 */ /* 0x001fc60000000005 */
[----:B------:R-:W4:Y:S04]  /*a970*/  LDL.LU.S16 R16, [R1+0x32] ;  /* 0x0000320001107983 */ /* 0x000f280000300600 */
[----:B------:R0:W-:Y:S01]  /*a980*/  STS.U16 [R29+UR4+0x2c00], R7 ;  /* 0x002c00071d007988 */ /* 0x0001e20008000404 */
[----:B-1----:R-:W-:-:S03]  /*a990*/  PRMT R6, R18, 0x7610, R6 ;  /* 0x0000761012067816 */ /* 0x002fc60000000006 */
[----:B------:R-:W4:Y:S01]  /*a9a0*/  LDL.LU.S16 R17, [R1+0x2e] ;  /* 0x00002e0001117983 */ /* 0x000f220000300600 */
[----:B---3--:R-:W-:-:S03]  /*a9b0*/  PRMT R10, R19, 0x7610, R10 ;  /* 0x00007610130a7816 */ /* 0x008fc6000000000a */
[----:B------:R-:W3:Y:S01]  /*a9c0*/  LDL.LU.S16 R18, [R1+0x2a] ;  /* 0x00002a0001127983 */ /* 0x000ee20000300600 */
[----:B0-----:R-:W-:-:S03]  /*a9d0*/  PRMT R7, R15, 0x7610, R7 ;  /* 0x000076100f077816 */ /* 0x001fc60000000007 */
[----:B------:R0:W-:Y:S04]  /*a9e0*/  STS.U16 [R29+UR4+0x6c00], R2 ;  /* 0x006c00021d007988 */ /* 0x0001e80008000404 */
[----:B------:R-:W3:Y:S04]  /*a9f0*/  LDL.LU.S16 R15, [R1+0x26] ;  /* 0x00002600010f7983 */ /* 0x000ee80000300600 */
[----:B------:R5:W-:Y:S01]  /*aa00*/  STS.U16 [R29+UR4+0x4c00], R3 ;  /* 0x004c00031d007988 */ /* 0x000be20008000404 */
[----:B0-----:R-:W-:-:S03]  /*aa10*/  PRMT R2, R21, 0x7610, R2 ;  /* 0x0000761015027816 */ /* 0x001fc60000000002 */
[----:B------:R-:W3:Y:S04]  /*aa20*/  LDL.LU.S16 R19, [R1+0x22] ;  /* 0x0000220001137983 */ /* 0x000ee80000300600 */
[----:B------:R0:W-:Y:S01]  /*aa30*/  STS.U16 [R29+UR4+0x5c00], R4 ;  /* 0x005c00041d007988 */ /* 0x0001e20008000404 */
[----:B-----5:R-:W-:-:S03]  /*aa40*/  PRMT R3, R22, 0x7610, R3 ;  /* 0x0000761016037816 */ /* 0x020fc60000000003 */
[----:B------:R-:W5:Y:S04]  /*aa50*/  LDL.LU.S16 R21, [R1+0x1e] ;  /* 0x00001e0001157983 */ /* 0x000f680000300600 */
[----:B------:R1:W-:Y:S04]  /*aa60*/  STS.U16 [R29+UR4+0x8c00], R5 ;  /* 0x008c00051d007988 */ /* 0x0003e80008000404 */
[----:B------:R-:W5:Y:S04]  /*aa70*/  LDL.LU.S16 R22, [R1+0x1a] ;  /* 0x00001a0001167983 */ /* 0x000f680000300600 */
[----:B------:R0:W-:Y:S04]  /*aa80*/  STS.U16 [R29+UR4+0x7c00], R8 ;  /* 0x007c00081d007988 */ /* 0x0001e80008000404 */
[----:B------:R2:W-:Y:S01]  /*aa90*/  STS.U16 [R29+UR4+0xbc00], R0 ;  /* 0x00bc00001d007988 */ /* 0x0005e20008000404 */
[----:B0-----:R-:W-:-:S03]  /*aaa0*/  PRMT R4, R23, 0x7610, R4 ;  /* 0x0000761017047816 */ /* 0x001fc60000000004 */
[----:B------:R-:W5:Y:S01]  /*aab0*/  LDL.LU.S16 R23, [R1+0x16] ;  /* 0x0000160001177983 */ /* 0x000f620000300600 */
[----:B-1----:R-:W-:-:S03]  /*aac0*/  PRMT R5, R20, 0x7610, R5 ;  /* 0x0000761014057816 */ /* 0x002fc60000000005 */
[----:B------:R-:W5:Y:S01]  /*aad0*/  LDL.LU.S16 R20, [R1+0x12] ;  /* 0x0000120001147983 */ /* 0x000f620000300600 */
[----:B------:R-:W-:-:S03]  /*aae0*/  PRMT R8, R24, 0x7610, R8 ;  /* 0x0000761018087816 */ /* 0x000fc60000000008 */
[----:B------:R-:W5:Y:S04]  /*aaf0*/  LDL.LU.S16 R24, [R1+0xe] ;  /* 0x00000e0001187983 */ /* 0x000f680000300600 */
[----:B------:R4:W-:Y:S01]  /*ab00*/  STS.U16 [R29+UR4+0x9c00], R6 ;  /* 0x009c00061d007988 */ /* 0x0009e20008000404 */
[----:B--2---:R-:W-:-:S03]  /*ab10*/  PRMT R0, R25, 0x7610, R0 ;  /* 0x0000761019007816 */ /* 0x004fc60000000000 */
[----:B------:R-:W2:Y:S01]  /*ab20*/  LDL.LU.S16 R25, [R1+0xa] ;  /* 0x00000a0001197983 */ /* 0x000ea20000300600 */
[----:B----4-:R-:W-:-:S03]  /*ab30*/  PRMT R6, R26, 0x7610, R6 ;  /* 0x000076101a067816 */ /* 0x010fc60000000006 */
[----:B------:R-:W4:Y:S04]  /*ab40*/  LDL.LU.S16 R26, [R1+0x6] ;  /* 0x00000600011a7983 */ /* 0x000f280000300600 */
[----:B------:R0:W-:Y:S04]  /*ab50*/  STS.U16 [R29+UR4+0xac00], R7 ;  /* 0x00ac00071d007988 */ /* 0x0001e80008000404 */
[----:B------:R1:W-:Y:S04]  /*ab60*/  STS.U16 [R29+UR4+0xcc00], R9 ;  /* 0x00cc00091d007988 */ /* 0x0003e80008000404 */
[----:B------:R-:W4:Y:S01]  /*ab70*/  LDL.LU.S16 R27, [R1+0x2] ;  /* 0x00000200011b7983 */ /* 0x000f220000300600 */
[----:B0-----:R-:W-:-:S03]  /*ab80*/  PRMT R7, R12, 0x7610, R7 ;  /* 0x000076100c077816 */ /* 0x001fc60000000007 */
[----:B------:R0:W-:Y:S01]  /*ab90*/  STS.U16 [R29+UR4+0xdc00], R10 ;  /* 0x00dc000a1d007988 */ /* 0x0001e20008000404 */
[----:B-1----:R-:W-:-:S03]  /*aba0*/  PRMT R9, R13, 0x7610, R9 ;  /* 0x000076100d097816 */ /* 0x002fc60000000009 */
[----:B------:R-:W4:Y:S04]  /*abb0*/  LDL.LU R12, [R1+0x1324] ;  /* 0x00132400010c7983 */ /* 0x000f280000300800 */
[----:B------:R1:W-:Y:S01]  /*abc0*/  STS.U16 [R29+UR4+0xec00], R2 ;  /* 0x00ec00021d007988 */ /* 0x0003e20008000404 */
[----:B0-----:R-:W-:-:S03]  /*abd0*/  PRMT R10, R14, 0x7610, R10 ;  /* 0x000076100e0a7816 */ /* 0x001fc6000000000a */
[----:B------:R-:W4:Y:S04]  /*abe0*/  LDL.LU R13, [R1+0x1320] ;  /* 0x00132000010d7983 */ /* 0x000f280000300800 */
[----:B------:R0:W-:Y:S01]  /*abf0*/  STS.U16 [R29+UR4+0xfc00], R3 ;  /* 0x00fc00031d007988 */ /* 0x0001e20008000404 */
[----:B-1----:R-:W-:-:S03]  /*ac00*/  PRMT R2, R16, 0x7610, R2 ;  /* 0x0000761010027816 */ /* 0x002fc60000000002 */
[----:B------:R-:W4:Y:S04]  /*ac10*/  LDL.LU R14, [R1+0x131c] ;  /* 0x00131c00010e7983 */ /* 0x000f280000300800 */
[----:B------:R3:W-:Y:S01]  /*ac20*/  STS.U16 [R29+UR4+0x10c00], R4 ;  /* 0x010c00041d007988 */ /* 0x0007e20008000404 */
[----:B0-----:R-:W-:-:S03]  /*ac30*/  PRMT R3, R17, 0x7610, R3 ;  /* 0x0000761011037816 */ /* 0x001fc60000000003 */
[----:B------:R-:W4:Y:S04]  /*ac40*/  LDL.LU R16, [R1+0x1318] ;  /* 0x0013180001107983 */ /* 0x000f280000300800 */
[----:B------:R0:W-:Y:S01]  /*ac50*/  STS.U16 [R29+UR4+0x11c00], R5 ;  /* 0x011c00051d007988 */ /* 0x0001e20008000404 */
[----:B---3--:R-:W-:-:S03]  /*ac60*/  PRMT R4, R18, 0x7610, R4 ;  /* 0x0000761012047816 */ /* 0x008fc60000000004 */
[----:B------:R-:W3:Y:S04]  /*ac70*/  LDL.LU R17, [R1+0x1314] ;  /* 0x0013140001117983 */ /* 0x000ee80000300800 */
[----:B------:R1:W-:Y:S01]  /*ac80*/  STS.U16 [R29+UR4+0x12c00], R8 ;  /* 0x012c00081d007988 */ /* 0x0003e20008000404 */
[----:B0-----:R-:W-:-:S03]  /*ac90*/  PRMT R5, R15, 0x7610, R5 ;  /* 0x000076100f057816 */ /* 0x001fc60000000005 */
[----:B------:R-:W3:Y:S04]  /*aca0*/  LDL.LU R18, [R1+0x1310] ;  /* 0x0013100001127983 */ /* 0x000ee80000300800 */
[----:B------:R5:W-:Y:S01]  /*acb0*/  STS.U16 [R29+UR4+0x13c00], R0 ;  /* 0x013c00001d007988 */ /* 0x000be20008000404 */
[----:B-1----:R-:W-:-:S03]  /*acc0*/  PRMT R8, R19, 0x7610, R8 ;  /* 0x0000761013087816 */ /* 0x002fc60000000008 */
[----:B------:R-:W3:Y:S04]  /*acd0*/  LDL.LU R15, [R1+0x130c] ;  /* 0x00130c00010f7983 */ /* 0x000ee80000300800 */
[----:B------:R0:W-:Y:S01]  /*ace0*/  STS.U16 [R29+UR4+0x14c00], R6 ;  /* 0x014c00061d007988 */ /* 0x0001e20008000404 */
[----:B-----5:R-:W-:-:S03]  /*acf0*/  PRMT R0, R21, 0x7610, R0 ;  /* 0x0000761015007816 */ /* 0x020fc60000000000 */
[----:B------:R-:W5:Y:S04]  /*ad00*/  LDL.LU R19, [R1+0x1308] ;  /* 0x0013080001137983 */ /* 0x000f680000300800 */
[----:B------:R1:W-:Y:S01]  /*ad10*/  STS.U16 [R29+UR4+0x15c00], R7 ;  /* 0x015c00071d007988 */ /* 0x0003e20008000404 */
[----:B0-----:R-:W-:-:S03]  /*ad20*/  PRMT R6, R22, 0x7610, R6 ;  /* 0x0000761016067816 */ /* 0x001fc60000000006 */
[----:B------:R-:W5:Y:S04]  /*ad30*/  LDL.LU R21, [R1+0x1304] ;  /* 0x0013040001157983 */ /* 0x000f680000300800 */
[----:B------:R0:W-:Y:S01]  /*ad40*/  STS.U16 [R29+UR4+0x16c00], R9 ;  /* 0x016c00091d007988 */ /* 0x0001e20008000404 */
[----:B-1----:R-:W-:-:S03]  /*ad50*/  PRMT R7, R23, 0x7610, R7 ;  /* 0x0000761017077816 */ /* 0x002fc60000000007 */
[----:B------:R-:W5:Y:S04]  /*ad60*/  LDL.LU R22, [R1+0x1300] ;  /* 0x0013000001167983 */ /* 0x000f680000300800 */
[----:B------:R1:W-:Y:S01]  /*ad70*/  STS.U16 [R29+UR4+0x17c00], R10 ;  /* 0x017c000a1d007988 */ /* 0x0003e20008000404 */
[----:B0-----:R-:W-:-:S03]  /*ad80*/  PRMT R9, R20, 0x7610, R9 ;  /* 0x0000761014097816 */ /* 0x001fc60000000009 */
[----:B------:R-:W5:Y:S04]  /*ad90*/  LDL.LU R23, [R1+0x12fc] ;  /* 0x0012fc0001177983 */ /* 0x000f680000300800 */
[----:B------:R2:W-:Y:S01]  /*ada0*/  STS.U16 [R29+UR4+0x18c00], R2 ;  /* 0x018c00021d007988 */ /* 0x0005e20008000404 */
[----:B-1----:R-:W-:-:S03]  /*adb0*/  PRMT R10, R24, 0x7610, R10 ;  /* 0x00007610180a7816 */ /* 0x002fc6000000000a */
[----:B------:R-:W5:Y:S04]  /*adc0*/  LDL.LU R20, [R1+0x12f8] ;  /* 0x0012f80001147983 */ /* 0x000f680000300800 */
[----:B------:R-:W5:Y:S04]  /*add0*/  LDL.LU R24, [R1+0x12f4] ;  /* 0x0012f40001187983 */ /* 0x000f680000300800 */
[----:B------:R4:W-:Y:S01]  /*ade0*/  STS.U16 [R29+UR4+0x19c00], R3 ;  /* 0x019c00031d007988 */ /* 0x0009e20008000404 */
[----:B--2---:R-:W-:-:S03]  /*adf0*/  PRMT R2, R25, 0x7610, R2 ;  /* 0x0000761019027816 */ /* 0x004fc60000000002 */
[----:B------:R-:W2:Y:S01]  /*ae00*/  LDL.LU R25, [R1+0x12f0] ;  /* 0x0012f00001197983 */ /* 0x000ea20000300800 */
[----:B----4-:R-:W-:-:S03]  /*ae10*/  PRMT R3, R26, 0x7610, R3 ;  /* 0x000076101a037816 */ /* 0x010fc60000000003 */
[----:B------:R-:W4:Y:S04]  /*ae20*/  LDL.LU R26, [R1+0x12ec] ;  /* 0x0012ec00011a7983 */ /* 0x000f280000300800 */
[----:B------:R0:W-:Y:S04]  /*ae30*/  STS.U16 [R29+UR4+0x1ac00], R4 ;  /* 0x01ac00041d007988 */ /* 0x0001e80008000404 */
[----:B------:R-:W-:Y:S01]  /*ae40*/  STS.U16 [R29+UR4+0x1cc00], R8 ;  /* 0x01cc00081d007988 */ /* 0x000fe20008000404 */
[----:B0-----:R-:W-:-:S03]  /*ae50*/  PRMT R4, R27, 0x7610, R4 ;  /* 0x000076101b047816 */ /* 0x001fc60000000004 */
[----:B------:R-:W-:Y:S04]  /*ae60*/  STS.U16 [R29+UR4+0x1dc00], R0 ;  /* 0x01dc00001d007988 */ /* 0x000fe80008000404 */
[----:B------:R-:W-:Y:S04]  /*ae70*/  STS.U16 [R29+UR4+0x20c00], R9 ;  /* 0x020c00091d007988 */ /* 0x000fe80008000404 */
[----:B------:R3:W-:Y:S04]  /*ae80*/  STS.U16 [R29+UR4+0x24c00], R4 ;  /* 0x024c00041d007988 */ /* 0x0007e80008000404 */
[----:B------:R-:W-:Y:S04]  /*ae90*/  STS.U16 [R29+UR4+0x1bc00], R5 ;  /* 0x01bc00051d007988 */ /* 0x000fe80008000404 */
[----:B------:R-:W-:Y:S04]  /*aea0*/  STS.U16 [R29+UR4+0x1ec00], R6 ;  /* 0x01ec00061d007988 */ /* 0x000fe80008000404 */
[----:B------:R-:W-:Y:S04]  /*aeb0*/  STS.U16 [R29+UR4+0x22c00], R2 ;  /* 0x022c00021d007988 */ /* 0x000fe80008000404 */
[----:B------:R-:W-:Y:S04]  /*aec0*/  STS.U16 [R29+UR4+0x1fc00], R7 ;  /* 0x01fc00071d007988 */ /* 0x000fe80008000404 */
[----:B------:R-:W-:Y:S04]  /*aed0*/  STS.U16 [R29+UR4+0x21c00], R10 ;  /* 0x021c000a1d007988 */ /* 0x000fe80008000404 */
[----:B------:R0:W-:Y:S01]  /*aee0*/  STS.U16 [R29+UR4+0x23c00], R3 ;  /* 0x023c00031d007988 */ /* 0x0001e20008000404 */
[----:B---3--:R-:W-:-:S05]  /*aef0*/  PRMT R4, R18, 0x7632, R4 ;  /* 0x0000763212047816 */ /* 0x008fca0000000004 */
[----:B------:R-:W-:Y:S01]  /*af00*/  STS.U16 [R29+UR4+0x2ec00], R4 ;  /* 0x02ec00041d007988 */ /* 0x000fe20008000404 */
[----:B0-----:R-:W-:Y:S02]  /*af10*/  PRMT R3, R15, 0x7632, R3 ;  /* 0x000076320f037816 */ /* 0x001fe40000000003 */
[----:B-----5:R-:W-:-:S03]  /*af20*/  PRMT R2, R19, 0x7632, R2 ;  /* 0x0000763213027816 */ /* 0x020fc60000000002 */
[----:B------:R-:W-:Y:S04]  /*af30*/  STS.U16 [R29+UR4+0x2dc00], R3 ;  /* 0x02dc00031d007988 */ /* 0x000fe80008000404 */
[----:B------:R-:W-:Y:S01]  /*af40*/  STS.U16 [R29+UR4+0x2cc00], R2 ;  /* 0x02cc00021d007988 */ /* 0x000fe20008000404 */
[----:B------:R-:W-:Y:S02]  /*af50*/  PRMT R10, R21, 0x7632, R10 ;  /* 0x00007632150a7816 */ /* 0x000fe4000000000a */
[----:B------:R-:W-:-:S05]  /*af60*/  PRMT R9, R22, 0x7632, R9 ;  /* 0x0000763216097816 */ /* 0x000fca0000000009 */
[----:B------:R0:W-:Y:S01]  /*af70*/  STS.U16 [R29+UR4+0x2ac00], R9 ;  /* 0x02ac00091d007988 */ /* 0x0001e20008000404 */
[----:B------:R-:W-:Y:S02]  /*af80*/  PRMT R7, R23, 0x7632, R7 ;  /* 0x0000763217077816 */ /* 0x000fe40000000007 */
[----:B------:R-:W-:Y:S02]  /*af90*/  PRMT R0, R24, 0x7632, R0 ;  /* 0x0000763218007816 */ /* 0x000fe40000000000 */
[----:B------:R-:W-:-:S03]  /*afa0*/  PRMT R6, R20, 0x7632, R6 ;  /* 0x0000763214067816 */ /* 0x000fc60000000006 */
[----:B------:R1:W-:Y:S01]  /*afb0*/  STS.U16 [R29+UR4+0x27c00], R0 ;  /* 0x027c00001d007988 */ /* 0x0003e20008000404 */
[----:B0-----:R-:W-:-:S03]  /*afc0*/  PRMT R9, R12, 0x7632, R9 ;  /* 0x000076320c097816 */ /* 0x001fc60000000009 */
[----:B------:R0:W-:Y:S01]  /*afd0*/  STS.U16 [R29+UR4+0x28c00], R6 ;  /* 0x028c00061d007988 */ /* 0x0001e20008000404 */
[----:B------:R-:W-:Y:S02]  /*afe0*/  PRMT R2, R9, 0x7632, R2 ;  /* 0x0000763209027816 */ /* 0x000fe40000000002 */
[----:B-1----:R-:W-:Y:S01]  /*aff0*/  PRMT R0, R14, 0x7632, R0 ;  /* 0x000076320e007816 */ /* 0x002fe20000000000 */
[----:B------:R1:W-:Y:S01]  /*b000*/  STS.U16 [R29+UR4+0x29c00], R7 ;  /* 0x029c00071d007988 */ /* 0x0003e20008000404 */
[----:B0-----:R-:W-:-:S03]  /*b010*/  PRMT R6, R10, 0x7632, R6 ;  /* 0x000076320a067816 */ /* 0x001fc60000000006 */
[----:B------:R-:W-:Y:S01]  /*b020*/  STS.U16 [R29+UR4+0x31c00], R0 ;  /* 0x031c00001d007988 */ /* 0x000fe20008000404 */
[----:B-1----:R-:W-:-:S03]  /*b030*/  PRMT R7, R13, 0x7632, R7 ;  /* 0x000076320d077816 */ /* 0x002fc60000000007 */
[----:B------:R0:W-:Y:S04]  /*b040*/  STS.U16 [R29+UR4+0x34c00], R9 ;  /* 0x034c00091d007988 */ /* 0x0001e80008000404 */
[----:B------:R-:W-:Y:S04]  /*b050*/  STS.U16 [R29+UR4+0x32c00], R6 ;  /* 0x032c00061d007988 */ /* 0x000fe80008000404 */
[----:B------:R1:W-:Y:S01]  /*b060*/  STS.U16 [R29+UR4+0x36c00], R2 ;  /* 0x036c00021d007988 */ /* 0x0003e20008000404 */
[----:B0-----:R-:W-:-:S03]  /*b070*/  PRMT R9, R2, 0x7632, R9 ;  /* 0x0000763202097816 */ /* 0x001fc60000000009 */
[----:B------:R-:W-:Y:S01]  /*b080*/  STS.U16 [R29+UR4+0x33c00], R7 ;  /* 0x033c00071d007988 */ /* 0x000fe20008000404 */
[----:B-1----:R-:W-:-:S05]  /*b090*/  IMAD.MOV.U32 R2, RZ, RZ, -0x800000 ;  /* 0xff800000ff027424 */ /* 0x002fca00078e00ff */
[----:B------:R-:W-:Y:S01]  /*b0a0*/  STL [R1+0xa3c], R2 ;  /* 0x000a3c0201007387 */ /* 0x000fe20000100800 */
[----:B--2---:R-:W-:-:S05]  /*b0b0*/  PRMT R8, R25, 0x7632, R8 ;  /* 0x0000763219087816 */ /* 0x004fca0000000008 */
[----:B------:R0:W-:Y:S02]  /*b0c0*/  STS.U16 [R29+UR4+0x26c00], R8 ;  /* 0x026c00081d007988 */ /* 0x0001e40008000404 */
[----:B0-----:R-:W-:-:S04]  /*b0d0*/  PRMT R8, R16, 0x7632, R8 ;  /* 0x0000763210087816 */ /* 0x001fc80000000008 */
[----:B------:R-:W-:Y:S02]  /*b0e0*/  PRMT R4, R8, 0x7632, R4 ;  /* 0x0000763208047816 */ /* 0x000fe40000000004 */
[----:B----4-:R-:W-:-:S05]  /*b0f0*/  PRMT R5, R26, 0x7632, R5 ;  /* 0x000076321a057816 */ /* 0x010fca0000000005 */
[----:B------:R0:W-:Y:S01]  /*b100*/  STS.U16 [R29+UR4+0x25c00], R5 ;  /* 0x025c00051d007988 */ /* 0x0001e20008000404 */
[----:B------:R-:W-:-:S03]  /*b110*/  PRMT R0, R4, 0x7632, R0 ;  /* 0x0000763204007816 */ /* 0x000fc60000000000 */
[----:B------:R1:W-:Y:S01]  /*b120*/  STS.U16 [R29+UR4+0x30c00], R8 ;  /* 0x030c00081d007988 */ /* 0x0003e20008000404 */
[----:B0-----:R-:W-:-:S04]  /*b130*/  PRMT R5, R17, 0x7632, R5 ;  /* 0x0000763211057816 */ /* 0x001fc80000000005 */
[----:B------:R-:W-:Y:S01]  /*b140*/  PRMT R3, R5, 0x7632, R3 ;  /* 0x0000763205037816 */ /* 0x000fe20000000003 */
[----:B------:R0:W-:Y:S01]  /*b150*/  STS.U16 [R29+UR4+0x2fc00], R5 ;  /* 0x02fc00051d007988 */ /* 0x0001e20008000404 */
[----:B-1----:R-:W-:Y:S02]  /*b160*/  PRMT R8, R6, 0x7632, R8 ;  /* 0x0000763206087816 */ /* 0x002fe40000000008 */
[----:B------:R-:W-:Y:S01]  /*b170*/  PRMT R6, R0, 0x7632, R6 ;  /* 0x0000763200067816 */ /* 0x000fe20000000006 */
[----:B------:R1:W-:Y:S04]  /*b180*/  STS.U16 [R29+UR4+0x3bc00], R0 ;  /* 0x03bc00001d007988 */ /* 0x0003e80008000404 */
[----:B------:R2:W-:Y:S01]  /*b190*/  STS.U16 [R29+UR4+0x37c00], R3 ;  /* 0x037c00031d007988 */ /* 0x0005e20008000404 */
[----:B0-----:R-:W-:-:S02]  /*b1a0*/  PRMT R5, R7, 0x7632, R5 ;  /* 0x0000763207057816 */ /* 0x001fc40000000005 */
[----:B------:R-:W-:Y:S01]  /*b1b0*/  PRMT R7, R3, 0x7632, R7 ;  /* 0x0000763203077816 */ /* 0x000fe20000000007 */
[----:B-1----:R-:W-:Y:S02]  /*b1c0*/  IMAD.MOV.U32 R0, RZ, RZ, -0x800000 ;  /* 0xff800000ff007424 */ /* 0x002fe400078e00ff */
[----:B--2---:R-:W-:-:S03]  /*b1d0*/  IMAD.MOV.U32 R3, RZ, RZ, -0x800000 ;  /* 0xff800000ff037424 */ /* 0x004fc600078e00ff */
        /* <DEDUP_REMOVED lines=27> */
[----:B------:R0:W-:Y:S04]  /*b390*/  STS.U16 [R29+UR4+0x3cc00], R6 ;  /* 0x03cc00061d007988 */ /* 0x0001e80008000404 */
[----:B------:R1:W-:Y:S04]  /*b3a0*/  STS.U16 [R29+UR4+0x3dc00], R7 ;  /* 0x03dc00071d007988 */ /* 0x0003e80008000404 */
[----:B------:R-:W-:Y:S01]  /*b3b0*/  STL [R1+0x9cc], R0 ;  /* 0x0009cc0001007387 */ /* 0x000fe20000100800 */
[----:B0-----:R-:W-:-:S03]  /*b3c0*/  IMAD.MOV.U32 R6, RZ, RZ, 0x3f800000 ;  /* 0x3f800000ff067424 */ /* 0x001fc600078e00ff */
[----:B------:R0:W-:Y:S01]  /*b3d0*/  STS.U16 [R29+UR4+0x38c00], R4 ;  /* 0x038c00041d007988 */ /* 0x0001e20008000404 */
[----:B-1----:R-:W-:-:S03]  /*b3e0*/  MOV R7, 0x3f800000 ;  /* 0x3f80000000077802 */ /* 0x002fc60000000f00 */
[----:B------:R1:W-:Y:S04]  /*b3f0*/  STS.U16 [R29+UR4+0x39c00], R5 ;  /* 0x039c00051d007988 */ /* 0x0003e80008000404 */
[----:B------:R2:W-:Y:S01]  /*b400*/  STL [R1+0x9c8], R3 ;  /* 0x0009c80301007387 */ /* 0x0005e20000100800 */
[----:B0-----:R-:W-:-:S03]  /*b410*/  IMAD.MOV.U32 R4, RZ, RZ, 0x3f800000 ;  /* 0x3f800000ff047424 */ /* 0x001fc600078e00ff */
[----:B------:R0:W-:Y:S01]  /*b420*/  STL [R1+0x9c4], R2 ;  /* 0x0009c40201007387 */ /* 0x0001e20000100800 */
[----:B-1----:R-:W-:-:S03]  /*b430*/  IMAD.MOV.U32 R5, RZ, RZ, 0x3f800000 ;  /* 0x3f800000ff057424 */ /* 0x002fc600078e00ff */
[----:B------:R-:W-:Y:S01]  /*b440*/  STL [R1+0x9c0], R0 ;  /* 0x0009c00001007387 */ /* 0x000fe20000100800 */
[----:B--2---:R-:W-:Y:S02]  /*b450*/  IMAD.MOV.U32 R3, RZ, RZ, 0x3f800000 ;  /* 0x3f800000ff037424 */ /* 0x004fe400078e00ff */
[----:B0-----:R-:W-:Y:S01]  /*b460*/  IMAD.MOV.U32 R2, RZ, RZ, 0x3f800000 ;  /* 0x3f800000ff027424 */ /* 0x001fe200078e00ff */
[----:B------:R-:W-:Y:S04]  /*b470*/  STL.64 [R1+0x910], R6 ;  /* 0x0009100601007387 */ /* 0x000fe80000100a00 */
[----:B------:R-:W-:Y:S04]  /*b480*/  STL.64 [R1+0x918], R4 ;  /* 0x0009180401007387 */ /* 0x000fe80000100a00 */
[----:B------:R-:W-:Y:S04]  /*b490*/  STL.64 [R1+0x930], R2 ;  /* 0x0009300201007387 */ /* 0x000fe80000100a00 */
[----:B------:R-:W-:Y:S04]  /*b4a0*/  STL.64 [R1+0x938], R6 ;  /* 0x0009380601007387 */ /* 0x000fe80000100a00 */
[----:B------:R0:W-:Y:S04]  /*b4b0*/  STL.64 [R1+0x920], R4 ;  /* 0x0009200401007387 */ /* 0x0001e80000100a00 */
[----:B------:R-:W-:Y:S04]  /*b4c0*/  STL [R1+0x500], RZ ;  /* 0x000500ff01007387 */ /* 0x000fe80000100800 */
[----:B------:R-:W-:Y:S04]  /*b4d0*/  STL.64 [R1+0x928], R2 ;  /* 0x0009280201007387 */ /* 0x000fe80000100a00 */
[----:B------:R-:W-:Y:S04]  /*b4e0*/  STL [R1+0x504], RZ ;  /* 0x000504ff01007387 */ /* 0x000fe80000100800 */
        /* <DEDUP_REMOVED lines=218> */
[----:B------:R-:W-:Y:S01]  /*c290*/  STL [R1+0x870], RZ ;  /* 0x000870ff01007387 */ /* 0x000fe20000100800 */
[----:B------:R-:W0:Y:S03]  /*c2a0*/  S2R R27, SR_CTAID.X ;  /* 0x00000000001b7919 */ /* 0x000e260000002500 */
        /* <DEDUP_REMOVED lines=28> */
[----:B0-----:R-:W-:-:S03]  /*c470*/  SHF.L.U32 R4, R27, 0x8, RZ ;  /* 0x000000081b047819 */ /* 0x001fc600000006ff */
[----:B------:R-:W-:Y:S04]  /*c480*/  STL [R1+0x9b4], RZ ;  /* 0x0009b4ff01007387 */ /* 0x000fe80000100800 */
[----:B------:R-:W-:Y:S04]  /*c490*/  STL [R1+0x9b8], RZ ;  /* 0x0009b8ff01007387 */ /* 0x000fe80000100800 */
[----:B------:R0:W-:Y:S04]  /*c4a0*/  STS.U16 [R29+UR4+0x3ac00], R8 ;  /* 0x03ac00081d007988 */ /* 0x0001e80008000404 */
[----:B------:R1:W-:Y:S04]  /*c4b0*/  STS.U16 [R29+UR4+0x3ec00], R9 ;  /* 0x03ec00091d007988 */ /* 0x0003e80008000404 */
[----:B------:R-:W-:Y:S01]  /*c4c0*/  STL [R1+0x9bc], RZ ;  /* 0x0009bcff01007387 */ /* 0x000fe20000100800 */
[----:B0-----:R-:W-:-:S03]  /*c4d0*/  IMAD.MOV.U32 R8, RZ, RZ, 0x3f800000 ;  /* 0x3f800000ff087424 */ /* 0x001fc600078e00ff */
[----:B------:R-:W-:Y:S01]  /*c4e0*/  STL [R1+0x8c0], RZ ;  /* 0x0008c0ff01007387 */ /* 0x000fe20000100800 */
[----:B-1----:R-:W-:-:S03]  /*c4f0*/  IMAD.MOV.U32 R9, RZ, RZ, 0x3f800000 ;  /* 0x3f800000ff097424 */ /* 0x002fc600078e00ff */
[----:B------:R-:W-:Y:S01]  /*c500*/  STL [R1+0x8c4], RZ ;  /* 0x0008c4ff01007387 */ /* 0x000fe20000100800 */
[----:B------:R-:W0:Y:S03]  /*c510*/  S2R R27, SR_TID.X ;  /* 0x00000000001b7919 */ /* 0x000e260000002100 */
[----:B------:R-:W-:Y:S04]  /*c520*/  STL [R1+0x8c8], RZ ;  /* 0x0008c8ff01007387 */ /* 0x000fe80000100800 */
[----:B------:R-:W-:Y:S04]  /*c530*/  STL [R1+0x8cc], RZ ;  /* 0x0008ccff01007387 */ /* 0x000fe80000100800 */
[----:B------:R-:W-:Y:S04]  /*c540*/  STL.64 [R1+0x940], R2 ;  /* 0x0009400201007387 */ /* 0x000fe80000100a00 */
[----:B------:R-:W-:Y:S04]  /*c550*/  STL.64 [R1+0xa40], R8 ;  /* 0x000a400801007387 */ /* 0x000fe80000100a00 */
[----:B------:R-:W-:Y:S04]  /*c560*/  STL.64 [R1+0xa48], R6 ;  /* 0x000a480601007387 */ /* 0x000fe80000100a00 */
[----:B------:R-:W-:Y:S04]  /*c570*/  STL.64 [R1+0xa50], R2 ;  /* 0x000a500201007387 */ /* 0x000fe80000100a00 */
[----:B------:R-:W-:Y:S04]  /*c580*/  STL.64 [R1+0xa58], R8 ;  /* 0x000a580801007387 */ /* 0x000fe80000100a00 */
[----:B------:R-:W-:Y:S01]  /*c590*/  STL.64 [R1+0xa60], R6 ;  /* 0x000a600601007387 */ /* 0x000fe20000100a00 */
[----:B------:R-:W-:-:S03]  /*c5a0*/  VIADD R0, R4, 0x100 ;  /* 0x0000010004007836 */ /* 0x000fc60000000000 */
[----:B------:R-:W-:Y:S04]  /*c5b0*/  STL.64 [R1+0xa68], R2 ;  /* 0x000a680201007387 */ /* 0x000fe80000100a00 */
[----:B------:R-:W-:Y:S04]  /*c5c0*/  STL.64 [R1+0xa70], R8 ;  /* 0x000a700801007387 */ /* 0x000fe80000100a00 */
[----:B------:R-:W-:Y:S04]  /*c5d0*/  STL.64 [R1+0xa80], R2 ;  /* 0x000a800201007387 */ /* 0x000fe80000100a00 */
[----:B------:R-:W-:Y:S01]  /*c5e0*/  STL.64 [R1+0xa78], R6 ;  /* 0x000a780601007387 */ /* 0x000fe20000100a00 */
[----:B------:R-:W-:-:S03]  /*c5f0*/  ISETP.GE.AND P0, PT, R0, 0x1, PT ;  /* 0x000000010000780c */ /* 0x000fc60003f06270 */
[----:B------:R1:W-:Y:S02]  /*c600*/  STS.U16 [R29+UR4+0x2bc00], R10 ;  /* 0x02bc000a1d007988 */ /* 0x0003e40008000404 */
[----:B-1----:R-:W-:-:S05]  /*c610*/  PRMT R10, R11, 0x7632, R10 ;  /* 0x000076320b0a7816 */ /* 0x002fca000000000a */
[----:B------:R1:W-:Y:S01]  /*c620*/  STS.U16 [R29+UR4+0x35c00], R10 ;  /* 0x035c000a1d007988 */ /* 0x0003e20008000404 */
[----:B0-----:R-:W-:Y:S02]  /*c630*/  LOP3.LUT R0, R27, 0x1c, RZ, 0xc0, !PT ;  /* 0x0000001c1b007812 */ /* 0x001fe400078ec0ff */
[----:B-1----:R-:W-:-:S05]  /*c640*/  PRMT R10, R28, 0x7632, R10 ;  /* 0x000076321c0a7816 */ /* 0x002fca000000000a */
[----:B------:R0:W-:Y:S01]  /*c650*/  STS.U16 [R29+UR4+0x3fc00], R10 ;  /* 0x03fc000a1d007988 */ /* 0x0001e20008000404 */
[----:B------:R-:W-:Y:S05]  /*c660*/  @!P0 BRA `(.L_x_0) ;  /* 0x0000060000b48947 */ /* 0x000fea0003800000 */
[----:B------:R-:W1:Y:S01]  /*c670*/  LDC.64 R2, c[0x0][0x3c0] ;  /* 0x0000f000ff027b82 */ /* 0x000e620000000a00 */
[C---:B------:R-:W-:Y:S01]  /*c680*/  LOP3.LUT P5, RZ, R27.reuse, 0xf, RZ, 0xc0, !PT ;  /* 0x0000000f1bff7812 */ /* 0x040fe200078ac0ff */
[----:B------:R-:W2:Y:S01]  /*c690*/  LDCU UR4, c[0x0][0x3c8] ;  /* 0x00007900ff0477ac */ /* 0x000ea20008000800 */
[----:B------:R-:W-:Y:S02]  /*c6a0*/  LOP3.LUT P6, RZ, R27, 0x3, RZ, 0xc0, !PT ;  /* 0x000000031bff7812 */ /* 0x000fe400078cc0ff */
[----:B------:R-:W-:Y:S01]  /*c6b0*/  SHF.R.U32.HI R28, RZ, 0x7, R27 ;  /* 0x00000007ff1c7819 */ /* 0x000fe2000001161b */
[----:B------:R-:W3:Y:S01]  /*c6c0*/  LDCU.64 UR10, c[0x0][0x388] ;  /* 0x00007100ff0a77ac */ /* 0x000ee20008000a00 */
[C---:B------:R-:W-:Y:S01]  /*c6d0*/  LEA.HI R27, R0.reuse, 0xf8, RZ, 0x1e ;  /* 0x000000f8001b7811 */ /* 0x040fe200078ff0ff */
[----:B------:R-:W4:Y:S01]  /*c6e0*/  LDC R9, c[0x0][0x3d8] ;  /* 0x0000f600ff097b82 */ /* 0x000f220000000800 */
[C---:B------:R-:W-:Y:S01]  /*c6f0*/  LEA.HI R26, R0.reuse, 0xf0, RZ, 0x1e ;  /* 0x000000f0001a7811 */ /* 0x040fe200078ff0ff */
[----:B------:R-:W5:Y:S01]  /*c700*/  LDCU.64 UR6, c[0x0][0x3d0] ;  /* 0x00007a00ff0677ac */ /* 0x000f620008000a00 */
[----:B------:R-:W-:Y:S01]  /*c710*/  LEA.HI R25, R0, 0xe8, RZ, 0x1e ;  /* 0x000000e800197811 */ /* 0x000fe200078ff0ff */
[----:B------:R-:W-:Y:S01]  /*c720*/  IMAD.IADD R27, R4, 0x1, R27 ;  /* 0x00000001041b7824 */ /* 0x000fe200078e021b */
[C---:B------:R-:W-:Y:S01]  /*c730*/  LEA.HI R24, R0.reuse, 0xe0, RZ, 0x1e ;  /* 0x000000e000187811 */ /* 0x040fe200078ff0ff */
[----:B------:R-:W0:Y:S01]  /*c740*/  LDCU UR14, c[0x0][0x3a8] ;  /* 0x00007500ff0e77ac */ /* 0x000e220008000800 */
[----:B------:R-:W-:Y:S01]  /*c750*/  LEA.HI R23, R0, 0xd8, RZ, 0x1e ;  /* 0x000000d800177811 */ /* 0x000fe200078ff0ff */
[----:B------:R-:W-:Y:S01]  /*c760*/  IMAD.IADD R25, R4, 0x1, R25 ;  /* 0x0000000104197824 */ /* 0x000fe200078e0219 */
[----:B------:R-:W-:Y:S01]  /*c770*/  LEA.HI R22, R0, 0xd0, RZ, 0x1e ;  /* 0x000000d000167811 */ /* 0x000fe200078ff0ff */
[----:B------:R-:W-:Y:S01]  /*c780*/  IMAD.IADD R24, R4, 0x1, R24 ;  /* 0x0000000104187824 */ /* 0x000fe200078e0218 */
[C---:B------:R-:W-:Y:S01]  /*c790*/  LEA.HI R21, R0.reuse, 0xc8, RZ, 0x1e ;  /* 0x000000c800157811 */ /* 0x040fe200078ff0ff */
[----:B------:R-:W0:Y:S01]  /*c7a0*/  LDC.64 R6, c[0x0][0x390] ;  /* 0x0000e400ff067b82 */ /* 0x000e220000000a00 */
[----:B------:R-:W-:Y:S01]  /*c7b0*/  LEA.HI R20, R0, 0xc0, RZ, 0x1e ;  /* 0x000000c000147811 */ /* 0x000fe200078ff0ff */
[----:B------:R-:W-:Y:S01]  /*c7c0*/  IMAD.IADD R22, R4, 0x1, R22 ;  /* 0x0000000104167824 */ /* 0x000fe200078e0216 */
[----:B------:R-:W-:Y:S01]  /*c7d0*/  LEA.HI R19, R0, 0xb8, RZ, 0x1e ;  /* 0x000000b800137811 */ /* 0x000fe200078ff0ff */
[----:B-1----:R-:W-:Y:S01]  /*c7e0*/  IMAD R2, R2, UR8, RZ ;  /* 0x0000000802027c24 */ /* 0x002fe2000f8e02ff */
[C---:B------:R-:W-:Y:S01]  /*c7f0*/  LEA.HI R18, R0.reuse, 0xb0, RZ, 0x1e ;  /* 0x000000b000127811 */ /* 0x040fe200078ff0ff */
[----:B------:R-:W1:Y:S01]  /*c800*/  LDCU UR15, c[0x0][0x3d4] ;  /* 0x00007a80ff0f77ac */ /* 0x000e620008000800 */
[----:B------:R-:W-:Y:S01]  /*c810*/  LEA.HI R17, R0, 0xa8, RZ, 0x1e ;  /* 0x000000a800117811 */ /* 0x000fe200078ff0ff */
[----:B------:R-:W-:Y:S01]  /*c820*/  IMAD.IADD R19, R4, 0x1, R19 ;  /* 0x0000000104137824 */ /* 0x000fe200078e0213 */
[----:B------:R-:W-:Y:S01]  /*c830*/  LEA.HI R16, R0, 0xa0, RZ, 0x1e ;  /* 0x000000a000107811 */ /* 0x000fe200078ff0ff */
[----:B------:R-:W-:Y:S01]  /*c840*/  IMAD.IADD R18, R4, 0x1, R18 ;  /* 0x0000000104127824 */ /* 0x000fe200078e0212 */
[C---:B------:R-:W-:Y:S01]  /*c850*/  LEA.HI R15, R0.reuse, 0x98, RZ, 0x1e ;  /* 0x00000098000f7811 */ /* 0x040fe200078ff0ff */
[----:B-----5:R-:W-:Y:S01]  /*c860*/  UIMAD UR5, UR8, UR6, URZ ;  /* 0x00000006080572a4 */ /* 0x020fe2000f8e02ff */
[C---:B------:R-:W-:Y:S01]  /*c870*/  LEA.HI R14, R0.reuse, 0x90, RZ, 0x1e ;  /* 0x00000090000e7811 */ /* 0x040fe200078ff0ff */
[----:B------:R-:W0:Y:S01]  /*c880*/  LDCU UR16, c[0x0][0x3c4] ;  /* 0x00007880ff1077ac */ /* 0x000e220008000800 */
[----:B------:R-:W-:Y:S01]  /*c890*/  LEA.HI R13, R0, 0x88, RZ, 0x1e ;  /* 0x00000088000d7811 */ /* 0x000fe200078ff0ff */
[----:B------:R-:W-:Y:S01]  /*c8a0*/  IMAD.IADD R15, R4, 0x1, R15 ;  /* 0x00000001040f7824 */ /* 0x000fe200078e020f */
[C---:B------:R-:W-:Y:S01]  /*c8b0*/  LEA.HI R12, R0.reuse, 0x80, RZ, 0x1e ;  /* 0x00000080000c7811 */ /* 0x040fe200078ff0ff */
[----:B------:R-:W-:Y:S01]  /*c8c0*/  USHF.R.S32.HI UR9, URZ, 0x1f, UR5 ;  /* 0x0000001fff097899 */ /* 0x000fe20008011405 */
[----:B------:R-:W-:Y:S01]  /*c8d0*/  LEA.HI R11, R0, 0x78, RZ, 0x1e ;  /* 0x00000078000b7811 */ /* 0x000fe200078ff0ff */
[----:B------:R-:W-:Y:S01]  /*c8e0*/  IMAD.IADD R13, R4, 0x1, R13 ;  /* 0x00000001040d7824 */ /* 0x000fe200078e020d */
[----:B0-----:R-:W-:Y:S01]  /*c8f0*/  LEA.HI R10, R0, 0x70, RZ, 0x1e ;  /* 0x00000070000a7811 */ /* 0x001fe200078ff0ff */
[----:B------:R-:W-:Y:S01]  /*c900*/  IMAD.IADD R12, R4, 0x1, R12 ;  /* 0x00000001040c7824 */ /* 0x000fe200078e020c */
[C---:B------:R-:W-:Y:S01]  /*c910*/  LEA.HI R8, R0.reuse, 0x68, RZ, 0x1e ;  /* 0x0000006800087811 */ /* 0x040fe200078ff0ff */
[----:B------:R-:W-:Y:S01]  /*c920*/  UMOV UR6, URZ ;  /* 0x000000ff00067c82 */ /* 0x000fe20008000000 */
[----:B------:R-:W-:Y:S01]  /*c930*/  LEA.HI R5, R0, 0x60, RZ, 0x1e ;  /* 0x0000006000057811 */ /* 0x000fe200078ff0ff */
[----:B------:R-:W-:Y:S01]  /*c940*/  IMAD.IADD R10, R4, 0x1, R10 ;  /* 0x00000001040a7824 */ /* 0x000fe200078e020a */
[----:B------:R-:W-:Y:S01]  /*c950*/  LEA.HI R29, R0, 0x58, RZ, 0x1e ;  /* 0x00000058001d7811 */ /* 0x000fe200078ff0ff */
[----:B------:R-:W-:Y:S01]  /*c960*/  IMAD.IADD R8, R4, 0x1, R8 ;  /* 0x0000000104087824 */ /* 0x000fe200078e0208 */
[----:B------:R-:W-:-:S02]  /*c970*/  LEA.HI R0, R0, R4, RZ, 0x1e ;  /* 0x0000000400007211 */ /* 0x000fc400078ff0ff */
[C---:B------:R-:W-:Y:S01]  /*c980*/  IADD3 R16, PT, PT, R4.reuse, R16, RZ ;  /* 0x0000001004107210 */ /* 0x040fe20007ffe0ff */
[C---:B------:R-:W-:Y:S01]  /*c990*/  IMAD.IADD R8, R4.reuse, 0x1, R29 ;  /* 0x0000000104087824 */ /* 0x040fe200078e021d */
[C---:B------:R-:W-:Y:S01]  /*c9a0*/  IADD3 R21, PT, PT, R4.reuse, R21, RZ ;  /* 0x0000001504157210 */ /* 0x040fe20007ffe0ff */
[----:B------:R0:W-:Y:S01]  /*c9b0*/  STL [R1+0xa8c], R0 ;  /* 0x000a8c0001007387 */ /* 0x0001e20000100800 */
[----:B------:R-:W-:Y:S01]  /*c9c0*/  IADD3 R11, PT, PT, R4, R11, RZ ;  /* 0x0000000b040b7210 */ /* 0x000fe20007ffe0ff */
[----:B------:R-:W5:Y:S02]  /*c9d0*/  LDC R29, c[0x0][0x3d8] ;  /* 0x0000f600ff1d7b82 */ /* 0x000f640000000800 */
[----:B------:R1:W-:Y:S04]  /*c9e0*/  STL [R1+0x1348], R3 ;  /* 0x0013480301007387 */ /* 0x0003e80000100800 */
[----:B------:R2:W-:Y:S01]  /*c9f0*/  STL [R1+0xb04], R27 ;  /* 0x000b041b01007387 */ /* 0x0005e20000100800 */
[----:B0-----:R-:W-:Y:S01]  /*ca00*/  SGXT.U32 R0, R28, 0x2 ;  /* 0x000000021c00781a */ /* 0x001fe20000000000 */
[----:B------:R-:W0:Y:S01]  /*ca10*/  LDC R11, c[0x0][0x3d8] ;  /* 0x0000f600ff0b7b82 */ /* 0x000e220000000800 */
[----:B-1----:R-:W-:-:S03]  /*ca20*/  IADD3 R3, PT, PT, R4, R26, RZ ;  /* 0x0000001a04037210 */ /* 0x002fc60007ffe0ff */
[----:B----4-:R-:W-:Y:S01]  /*ca30*/  IMAD R0, R0, R9, RZ ;  /* 0x0000000900007224 */ /* 0x010fe200078e02ff */
[----:B--2---:R-:W1:Y:S03]  /*ca40*/  S2R R27, SR_TID.X ;  /* 0x00000000001b7919 */ /* 0x004e660000002100 */
[----:B------:R-:W2:Y:S01]  /*ca50*/  LDC R21, c[0x0][0x3d8] ;  /* 0x0000f600ff157b82 */ /* 0x000ea20000000800 */
[----:B------:R4:W-:Y:S04]  /*ca60*/  STL [R1+0xb00], R3 ;  /* 0x000b000301007387 */ /* 0x0009e80000100800 */
[----:B------:R-:W-:Y:S04]  /*ca70*/  STL [R1+0xafc], R25 ;  /* 0x000afc1901007387 */ /* 0x000fe80000100800 */
[----:B------:R3:W-:Y:S01]  /*ca80*/  STL [R1+0xaf8], R24 ;  /* 0x000af81801007387 */ /* 0x0007e20000100800 */
[----:B----4-:R-:W-:-:S02]  /*ca90*/  IMAD.IADD R3, R4, 0x1, R23 ;  /* 0x0000000104037824 */ /* 0x010fc400078e0217 */
[----:B------:R-:W4:Y:S03]  /*caa0*/  LDC R23, c[0x0][0x3d8] ;  /* 0x0000f600ff177b82 */ /* 0x000f260000000800 */
[----:B------:R1:W-:Y:S04]  /*cab0*/  STL [R1+0xaf4], R3 ;  /* 0x000af40301007387 */ /* 0x0003e80000100800 */
[----:B------:R0:W-:Y:S01]  /*cac0*/  STL [R1+0xaf0], R22 ;  /* 0x000af01601007387 */ /* 0x0001e20000100800 */
[----:B---3--:R-:W3:Y:S01]  /*cad0*/  LDC R24, c[0x0][0x3d8] ;  /* 0x0000f600ff187b82 */ /* 0x008ee20000000800 */
[----:B-1----:R-:W-:Y:S01]  /*cae0*/  IMAD.IADD R3, R4, 0x1, R20 ;  /* 0x0000000104037824 */ /* 0x002fe200078e0214 */
[----:B------:R-:W-:-:S06]  /*caf0*/  LOP3.LUT R28, R27, 0x1c, RZ, 0xc0, !PT ;  /* 0x0000001c1b1c7812 */ /* 0x000fcc00078ec0ff */
[----:B------:R-:W1:Y:S01]  /*cb00*/  LDC R20, c[0x0][0x3d8] ;  /* 0x0000f600ff147b82 */ /* 0x000e620000000800 */
[----:B------:R5:W-:Y:S01]  /*cb10*/  STL [R1+0xae8], R3 ;  /* 0x000ae80301007387 */ /* 0x000be20000100800 */
[C---:B------:R-:W-:Y:S02]  /*cb20*/  LOP3.LUT R26, R27.reuse, 0x1c, RZ, 0xc0, !PT ;  /* 0x0000001c1b1a7812 */ /* 0x040fe400078ec0ff */
[----:B------:R-:W-:Y:S01]  /*cb30*/  LEA.HI R28, R28, 0x40, RZ, 0x1e ;  /* 0x000000401c1c7811 */ /* 0x000fe200078ff0ff */
[----:B------:R-:W-:Y:S01]  /*cb40*/  STL [R1+0xae4], R19 ;  /* 0x000ae41301007387 */ /* 0x000fe20000100800 */
[----:B------:R-:W-:Y:S02]  /*cb50*/  LEA.HI R26, R26, 0x48, RZ, 0x1e ;  /* 0x000000481a1a7811 */ /* 0x000fe400078ff0ff */
[----:B0-----:R-:W0:Y:S01]  /*cb60*/  LDC R22, c[0x0][0x3d8] ;  /* 0x0000f600ff167b82 */ /* 0x001e220000000800 */
[----:B------:R2:W-:Y:S01]  /*cb70*/  STL [R1+0xae0], R18 ;  /* 0x000ae01201007387 */ /* 0x0005e20000100800 */
[C---:B------:R-:W-:Y:S01]  /*cb80*/  IMAD.IADD R8, R4.reuse, 0x1, R28 ;  /* 0x0000000104087824 */ /* 0x040fe200078e021c */
[----:B------:R-:W-:Y:S01]  /*cb90*/  LOP3.LUT R28, R27, 0x1c, RZ, 0xc0, !PT ;  /* 0x0000001c1b1c7812 */ /* 0x000fe200078ec0ff */
[----:B-----5:R-:W-:-:S03]  /*cba0*/  IMAD.IADD R3, R4, 0x1, R17 ;  /* 0x0000000104037824 */ /* 0x020fc600078e0211 */
[----:B------:R-:W-:Y:S01]  /*cbb0*/  LEA.HI R28, R28, 0x20, RZ, 0x1e ;  /* 0x000000201c1c7811 */ /* 0x000fe200078ff0ff */
[----:B------:R-:W5:Y:S01]  /*cbc0*/  LDC R17, c[0x0][0x3d8] ;  /* 0x0000f600ff117b82 */ /* 0x000f620000000800 */
[----:B------:R4:W-:Y:S04]  /*cbd0*/  STL [R1+0xadc], R3 ;  /* 0x000adc0301007387 */ /* 0x0009e80000100800 */
[----:B------:R-:W-:Y:S03]  /*cbe0*/  STL [R1+0xad8], R16 ;  /* 0x000ad81001007387 */ /* 0x000fe60000100800 */
[----:B--2---:R-:W2:Y:S01]  /*cbf0*/  LDC R18, c[0x0][0x3d8] ;  /* 0x0000f600ff127b82 */ /* 0x004ea20000000800 */
[----:B------:R3:W-:Y:S01]  /*cc00*/  STL [R1+0xad4], R15 ;  /* 0x000ad40f01007387 */ /* 0x0007e20000100800 */
[----:B----4-:R-:W-:-:S05]  /*cc10*/  IMAD.IADD R3, R4, 0x1, R14 ;  /* 0x0000000104037824 */ /* 0x010fca00078e020e */
[----:B------:R4:W-:Y:S01]  /*cc20*/  STL [R1+0xad0], R3 ;  /* 0x000ad00301007387 */ /* 0x0009e20000100800 */
[----:B------:R-:W0:Y:S03]  /*cc30*/  LDC R14, c[0x0][0x3d8] ;  /* 0x0000f600ff0e7b82 */ /* 0x000e260000000800 */
[----:B------:R1:W-:Y:S04]  /*cc40*/  STL [R1+0xacc], R13 ;  /* 0x000acc0d01007387 */ /* 0x0003e80000100800 */
[----:B------:R1:W-:Y:S01]  /*cc50*/  STL [R1+0xac8], R12 ;  /* 0x000ac80c01007387 */ /* 0x0003e20000100800 */
[----:B---3--:R-:W3:Y:S01]  /*cc60*/  LDC R15, c[0x0][0x3d8] ;  /* 0x0000f600ff0f7b82 */ /* 0x008ee20000000800 */
[----:B----4-:R-:W4:Y:S02]  /*cc70*/  S2R R3, SR_TID.X ;  /* 0x0000000000037919 */ /* 0x010f240000002100 */
[----:B------:R1:W-:Y:S05]  /*cc80*/  STL [R1+0xac0], R10 ;  /* 0x000ac00a01007387 */ /* 0x0003ea0000100800 */
[----:B-1----:R-:W1:Y:S08]  /*cc90*/  LDC R13, c[0x0][0x3d8] ;  /* 0x0000f600ff0d7b82 */ /* 0x002e700000000800 */
[----:B------:R-:W0:Y:S01]  /*cca0*/  LDC R12, c[0x0][0x3d8] ;  /* 0x0000f600ff0c7b82 */ /* 0x000e220000000800 */
[----:B------:R-:W-:-:S02]  /*ccb0*/  IMAD.IADD R10, R4, 0x1, R5 ;  /* 0x00000001040a7824 */ /* 0x000fc400078e0205 */
[----:B------:R-:W-:-:S05]  /*ccc0*/  IMAD.IADD R10, R4, 0x1, R26 ;  /* 0x00000001040a7824 */ /* 0x000fca00078e021a */
[----:B------:R-:W0:Y:S08]  /*ccd0*/  LDC R16, c[0x0][0x3d8] ;  /* 0x0000f600ff107b82 */ /* 0x000e300000000800 */
[----:B------:R-:W0:Y:S01]  /*cce0*/  LDC R10, c[0x0][0x3d8] ;  /* 0x0000f600ff0a7b82 */ /* 0x000e220000000800 */
[----:B----4-:R-:W-:-:S04]  /*ccf0*/  LOP3.LUT R3, R3, 0x1c, RZ, 0xc0, !PT ;  /* 0x0000001c03037812 */ /* 0x010fc800078ec0ff */
[----:B------:R-:W-:-:S03]  /*cd00*/  LEA.HI R3, R3, 0x50, RZ, 0x1e ;  /* 0x0000005003037811 */ /* 0x000fc600078ff0ff */
[----:B------:R-:W4:Y:S01]  /*cd10*/  LDC R19, c[0x0][0x3d8] ;  /* 0x0000f600ff137b82 */ /* 0x000f220000000800 */
[----:B------:R-:W-:Y:S02]  /*cd20*/  IADD3 R5, PT, PT, R4, R3, RZ ;  /* 0x0000000304057210 */ /* 0x000fe40007ffe0ff */
[----:B------:R-:W-:-:S05]  /*cd30*/  LOP3.LUT R3, R27, 0x1c, RZ, 0xc0, !PT ;  /* 0x0000001c1b037812 */ /* 0x000fca00078ec0ff */
[----:B------:R-:W0:Y:S01]  /*cd40*/  LDC R25, c[0x0][0x3d8] ;  /* 0x0000f600ff197b82 */ /* 0x000e220000000800 */
[----:B------:R-:W-:-:S05]  /*cd50*/  LEA.HI R3, R3, 0x38, RZ, 0x1e ;  /* 0x0000003803037811 */ /* 0x000fca00078ff0ff */
[----:B------:R-:W-:Y:S01]  /*cd60*/  IMAD.IADD R5, R4, 0x1, R3 ;  /* 0x0000000104057824 */ /* 0x000fe200078e0203 */
[C---:B------:R-:W-:Y:S02]  /*cd70*/  LOP3.LUT R3, R27.reuse, 0x1c, RZ, 0xc0, !PT ;  /* 0x0000001c1b037812 */ /* 0x040fe400078ec0ff */
[----:B------:R-:W-:Y:S02]  /*cd80*/  LOP3.LUT R27, R27, 0x1c, RZ, 0xc0, !PT ;  /* 0x0000001c1b1b7812 */ /* 0x000fe400078ec0ff */
[----:B------:R-:W-:Y:S02]  /*cd90*/  LEA.HI R3, R3, 0x30, RZ, 0x1e ;  /* 0x0000003003037811 */ /* 0x000fe400078ff0ff */
[----:B------:R-:W-:-:S03]  /*cda0*/  LEA.HI R27, R27, 0x28, RZ, 0x1e ;  /* 0x000000281b1b7811 */ /* 0x000fc600078ff0ff */
[C---:B------:R-:W-:Y:S01]  /*cdb0*/  IMAD.IADD R5, R4.reuse, 0x1, R3 ;  /* 0x0000000104057824 */ /* 0x040fe200078e0203 */
[C---:B------:R-:W-:Y:S01]  /*cdc0*/  IADD3 R8, PT, PT, R4.reuse, R27, RZ ;  /* 0x0000001b04087210 */ /* 0x040fe20007ffe0ff */
[----:B------:R-:W0:Y:S01]  /*cdd0*/  S2R R3, SR_TID.X ;  /* 0x0000000000037919 */ /* 0x000e220000002100 */
[----:B------:R-:W-:Y:S01]  /*cde0*/  IMAD.IADD R5, R4, 0x1, R28 ;  /* 0x0000000104057824 */ /* 0x000fe200078e021c */
[C---:B0-----:R-:W-:Y:S02]  /*cdf0*/  LOP3.LUT R27, R3.reuse, 0x1c, RZ, 0xc0, !PT ;  /* 0x0000001c031b7812 */ /* 0x041fe400078ec0ff */
[C---:B------:R-:W-:Y:S02]  /*ce00*/  LOP3.LUT R26, R3.reuse, 0x1c, RZ, 0xc0, !PT ;  /* 0x0000001c031a7812 */ /* 0x040fe400078ec0ff */
[----:B------:R-:W-:Y:S02]  /*ce10*/  LOP3.LUT R28, R3, 0x1c, RZ, 0xc0, !PT ;  /* 0x0000001c031c7812 */ /* 0x000fe400078ec0ff */
[----:B------:R-:W-:-:S02]  /*ce20*/  LEA.HI R26, R26, 0x18, RZ, 0x1e ;  /* 0x000000181a1a7811 */ /* 0x000fc400078ff0ff */
[----:B------:R-:W-:Y:S02]  /*ce30*/  LEA.HI R27, R27, 0x10, RZ, 0x1e ;  /* 0x000000101b1b7811 */ /* 0x000fe400078ff0ff */
[----:B------:R-:W-:Y:S01]  /*ce40*/  LEA.HI R28, R28, 0x8, RZ, 0x1e ;  /* 0x000000081c1c7811 */ /* 0x000fe200078ff0ff */
[C---:B------:R-:W-:Y:S02]  /*ce50*/  IMAD.IADD R8, R4.reuse, 0x1, R26 ;  /* 0x0000000104087824 */ /* 0x040fe400078e021a */
[C---:B------:R-:W-:Y:S01]  /*ce60*/  IMAD.IADD R5, R4.reuse, 0x1, R27 ;  /* 0x0000000104057824 */ /* 0x040fe200078e021b */
[----:B------:R-:W-:Y:S01]  /*ce70*/  LOP3.LUT R27, R3, 0x7f, RZ, 0xc0, !PT ;  /* 0x0000007f031b7812 */ /* 0x000fe200078ec0ff */
[----:B------:R-:W-:Y:S01]  /*ce80*/  IMAD.IADD R4, R4, 0x1, R28 ;  /* 0x0000000104047824 */ /* 0x000fe200078e021c */
[----:B------:R-:W-:Y:S01]  /*ce90*/  LEA R3, R9, R0, 0x2 ;  /* 0x0000000009037211 */ /* 0x000fe200078e10ff */
[----:B------:R-:W0:Y:S01]  /*cea0*/  S2R R28, SR_TID.X ;  /* 0x00000000001c7919 */ /* 0x000e220000002100 */
[----:B------:R-:W1:Y:S01]  /*ceb0*/  LDC R26, c[0x0][0x3d8] ;  /* 0x0000f600ff1a7b82 */ /* 0x000e620000000800 */
[----:B------:R-:W-:Y:S01]  /*cec0*/  IMAD R8, R27, UR7, RZ ;  /* 0x000000071b087c24 */ /* 0x000fe2000f8e02ff */
[----:B------:R-:W-:Y:S01]  /*ced0*/  UMOV UR7, URZ ;  /* 0x000000ff00077c82 */ /* 0x000fe20008000000 */
[----:B------:R-:W-:-:S05]  /*cee0*/  IMAD R3, R9, 0x4, R3 ;  /* 0x0000000409037824 */ /* 0x000fca00078e0203 */
[----:B------:R2:W-:Y:S01]  /*cef0*/  STL [R1+0x24], R3 ;  /* 0x0000240301007387 */ /* 0x0005e20000100800 */
[----:B------:R-:W1:Y:S01]  /*cf00*/  LDC R27, c[0x0][0x3d8] ;  /* 0x0000f600ff1b7b82 */ /* 0x000e620000000800 */
[----:B--2---:R-:W-:-:S05]  /*cf10*/  IMAD R3, R9, 0x4, R3 ;  /* 0x0000000409037824 */ /* 0x004fca00078e0203 */
[----:B------:R2:W-:Y:S01]  /*cf20*/  STL [R1+0x34], R3 ;  /* 0x0000340301007387 */ /* 0x0005e20000100800 */
[----:B0-----:R-:W-:Y:S01]  /*cf30*/  LOP3.LUT R28, R28, 0x1ff, RZ, 0xc0, !PT ;  /* 0x000001ff1c1c7812 */ /* 0x001fe200078ec0ff */
[----:B--2---:R-:W-:-:S04]  /*cf40*/  IMAD R3, R9, 0x4, R3 ;  /* 0x0000000409037824 */ /* 0x004fc800078e0203 */
[----:B------:R-:W-:Y:S01]  /*cf50*/  IMAD R4, R28, UR4, RZ ;  /* 0x000000041c047c24 */ /* 0x000fe2000f8e02ff */
[----:B------:R-:W-:Y:S01]  /*cf60*/  UMOV UR4, URZ ;  /* 0x000000ff00047c82 */ /* 0x000fe20008000000 */
[----:B------:R-:W0:Y:S03]  /*cf70*/  LDC R28, c[0x0][0x3d8] ;  /* 0x0000f600ff1c7b82 */ /* 0x000e260000000800 */
[----:B------:R-:W-:Y:S02]  /*cf80*/  SHF.R.S32.HI R5, RZ, 0x1f, R4 ;  /* 0x0000001fff057819 */ /* 0x000fe40000011404 */
[----:B------:R-:W-:-:S05]  /*cf90*/  IADD3 R4, P0, P1, R4, UR10, R2 ;  /* 0x0000000a04047c10 */ /* 0x000fca000f91e002 */
[----:B------:R2:W-:Y:S04]  /*cfa0*/  STL [R1+0x988], R4 ;  /* 0x0009880401007387 */ /* 0x0005e80000100800 */
[----:B------:R1:W-:Y:S01]  /*cfb0*/  STL [R1+0x14], R3 ;  /* 0x0000140301007387 */ /* 0x0003e20000100800 */
[----:B--2---:R-:W-:Y:S02]  /*cfc0*/  SHF.R.S32.HI R4, RZ, 0x1f, R2 ;  /* 0x0000001fff047819 */ /* 0x004fe40000011402 */
[----:B------:R-:W-:Y:S01]  /*cfd0*/  IADD3 R2, P2, P3, R8, UR5, R6 ;  /* 0x0000000508027c10 */ /* 0x000fe2000fb5e006 */
[----:B------:R-:W-:Y:S01]  /*cfe0*/  UMOV UR5, URZ ;  /* 0x000000ff00057c82 */ /* 0x000fe20008000000 */
[----:B-1----:R-:W-:Y:S01]  /*cff0*/  IMAD R3, R9, 0x4, R3 ;  /* 0x0000000409037824 */ /* 0x002fe200078e0203 */
[----:B------:R-:W-:-:S02]  /*d000*/  IADD3.X R5, PT, PT, R5, UR11, R4, P0, P1 ;  /* 0x0000000b05057c10 */ /* 0x000fc400087e2404 */
[----:B------:R-:W-:Y:S02]  /*d010*/  SHF.R.S32.HI R8, RZ, 0x1f, R8 ;  /* 0x0000001fff087819 */ /* 0x000fe40000011408 */
[----:B------:R1:W-:Y:S02]  /*d020*/  STL [R1+0xc], R3 ;  /* 0x00000c0301007387 */ /* 0x0003e40000100800 */
[----:B------:R-:W-:Y:S02]  /*d030*/  IADD3.X R4, PT, PT, R8, UR9, R7, P2, P3 ;  /* 0x0000000908047c10 */ /* 0x000fe400097e6407 */
[----:B------:R-:W-:Y:S01]  /*d040*/  STL [R1+0x98c], R5 ;  /* 0x00098c0501007387 */ /* 0x000fe20000100800 */
[----:B-1----:R-:W-:-:S05]  /*d050*/  LEA R3, R9, R3, 0x2 ;  /* 0x0000000309037211 */ /* 0x002fca00078e10ff */
[----:B------:R1:W-:Y:S02]  /*d060*/  STL [R1+0x8], R3 ;  /* 0x0000080301007387 */ /* 0x0003e40000100800 */
[----:B-1----:R-:W-:-:S05]  /*d070*/  IMAD R3, R9, 0x4, R3 ;  /* 0x0000000409037824 */ /* 0x002fca00078e0203 */
[----:B------:R1:W-:Y:S02]  /*d080*/  STL [R1+0x4], R3 ;  /* 0x0000040301007387 */ /* 0x0003e40000100800 */
[----:B-1----:R-:W-:-:S04]  /*d090*/  IMAD R3, R9, 0x4, R3 ;  /* 0x0000000409037824 */ /* 0x002fc800078e0203 */
[C---:B------:R-:W-:Y:S01]  /*d0a0*/  IMAD R5, R9.reuse, 0x4, R3 ;  /* 0x0000000409057824 */ /* 0x040fe200078e0203 */
[----:B------:R1:W-:Y:S03]  /*d0b0*/  STL [R1], R3 ;  /* 0x0000000301007387 */ /* 0x0003e60000100800 */
[C---:B------:R-:W-:Y:S01]  /*d0c0*/  IMAD R6, R9.reuse, 0x4, R5 ;  /* 0x0000000409067824 */ /* 0x040fe200078e0205 */
[----:B------:R2:W-:Y:S04]  /*d0d0*/  STL [R1+0x1374], R5 ;  /* 0x0013740501007387 */ /* 0x0005e80000100800 */
[C---:B------:R-:W-:Y:S01]  /*d0e0*/  LEA R7, R9.reuse, R6, 0x2 ;  /* 0x0000000609077211 */ /* 0x040fe200078e10ff */
[----:B------:R-:W-:Y:S01]  /*d0f0*/  STL [R1+0x1368], R6 ;  /* 0x0013680601007387 */ /* 0x000fe20000100800 */
[----:B-1----:R-:W1:Y:S03]  /*d100*/  LDC R3, c[0x0][0x3d8] ;  /* 0x0000f600ff037b82 */ /* 0x002e660000000800 */
[C---:B------:R-:W-:Y:S01]  /*d110*/  IMAD R8, R9.reuse, 0x4, R7 ;  /* 0x0000000409087824 */ /* 0x040fe200078e0207 */
[----:B------:R0:W-:Y:S03]  /*d120*/  STL [R1+0x136c], R7 ;  /* 0x00136c0701007387 */ /* 0x0001e60000100800 */
[----:B------:R-:W-:Y:S01]  /*d130*/  IMAD R9, R9, 0x4, R8 ;  /* 0x0000000409097824 */ /* 0x000fe200078e0208 */
[----:B------:R-:W-:Y:S01]  /*d140*/  STL [R1+0x1370], R8 ;  /* 0x0013700801007387 */ /* 0x000fe20000100800 */
[----:B--2---:R-:W2:Y:S02]  /*d150*/  LDC R5, c[0x0][0x3d8] ;  /* 0x0000f600ff057b82 */ /* 0x004ea40000000800 */
[----:B------:R-:W-:Y:S01]  /*d160*/  IMAD R10, R10, 0x4, R9 ;  /* 0x000000040a0a7824 */ /* 0x000fe200078e0209 */
[----:B------:R-:W-:Y:S03]  /*d170*/  STL [R1+0x1378], R9 ;  /* 0x0013780901007387 */ /* 0x000fe60000100800 */
[----:B------:R-:W-:Y:S01]  /*d180*/  IMAD R11, R11, 0x4, R10 ;  /* 0x000000040b0b7824 */ /* 0x000fe200078e020a */
[----:B------:R3:W-:Y:S01]  /*d190*/  STL [R1+0x137c], R10 ;  /* 0x00137c0a01007387 */ /* 0x0007e20000100800 */
[----:B0-----:R-:W0:Y:S03]  /*d1a0*/  LDC R7, c[0x0][0x3d8] ;  /* 0x0000f600ff077b82 */ /* 0x001e260000000800 */
[----:B------:R-:W-:Y:S01]  /*d1b0*/  LEA R12, R12, R11, 0x2 ;  /* 0x0000000b0c0c7211 */ /* 0x000fe200078e10ff */
[----:B------:R4:W-:Y:S04]  /*d1c0*/  STL [R1+0x1380], R11 ;  /* 0x0013800b01007387 */ /* 0x0009e80000100800 */
[----:B------:R-:W-:Y:S01]  /*d1d0*/  IMAD R13, R13, 0x4, R12 ;  /* 0x000000040d0d7824 */ /* 0x000fe200078e020c */
[----:B---3--:R-:W3:Y:S01]  /*d1e0*/  LDC R10, c[0x0][0x3d8] ;  /* 0x0000f600ff0a7b82 */ /* 0x008ee20000000800 */
[----:B------:R-:W-:Y:S02]  /*d1f0*/  STL [R1+0x1384], R12 ;  /* 0x0013840c01007387 */ /* 0x000fe40000100800 */
[----:B------:R-:W-:-:S04]  /*d200*/  IMAD R14, R14, 0x4, R13 ;  /* 0x000000040e0e7824 */ /* 0x000fc800078e020d */
[----:B------:R-:W-:Y:S01]  /*d210*/  IMAD R15, R15, 0x4, R14 ;  /* 0x000000040f0f7824 */ /* 0x000fe200078e020e */
[----:B------:R-:W0:Y:S03]  /*d220*/  LDC R8, c[0x0][0x3d8] ;  /* 0x0000f600ff087b82 */ /* 0x000e260000000800 */
[----:B------:R-:W-:-:S05]  /*d230*/  IMAD R16, R16, 0x4, R15 ;  /* 0x0000000410107824 */ /* 0x000fca00078e020f */
[----:B-----5:R-:W-:Y:S01]  /*d240*/  LEA R17, R17, R16, 0x2 ;  /* 0x0000001011117211 */ /* 0x020fe200078e10ff */
[----:B----4-:R-:W4:Y:S04]  /*d250*/  LDC R11, c[0x0][0x3d8] ;  /* 0x0000f600ff0b7b82 */ /* 0x010f280000000800 */
[----:B------:R-:W-:Y:S01]  /*d260*/  IMAD R18, R18, 0x4, R17 ;  /* 0x0000000412127824 */ /* 0x000fe200078e0211 */
[----:B---3--:R3:W-:Y:S03]  /*d270*/  STL [R1+0x1388], R10 ;  /* 0x0013880a01007387 */ /* 0x0087e60000100800 */
[----:B------:R-:W-:Y:S01]  /*d280*/  IMAD R19, R19, 0x4, R18 ;  /* 0x0000000413137824 */ /* 0x000fe200078e0212 */
[----:B------:R-:W5:Y:S01]  /*d290*/  LDC R9, c[0x0][0x3d8] ;  /* 0x0000f600ff097b82 */ /* 0x000f620000000800 */
[----:B------:R-:W-:Y:S02]  /*d2a0*/  STL [R1+0x138c], R13 ;  /* 0x00138c0d01007387 */ /* 0x000fe40000100800 */
[----:B------:R-:W-:-:S02]  /*d2b0*/  IMAD R20, R20, 0x4, R19 ;  /* 0x0000000414147824 */ /* 0x000fc400078e0213 */
[----:B0-----:R-:W-:Y:S02]  /*d2c0*/  STL [R1+0x1390], R8 ;  /* 0x0013900801007387 */ /* 0x001fe40000100800 */
[----:B------:R-:W-:Y:S01]  /*d2d0*/  IMAD R21, R21, 0x4, R20 ;  /* 0x0000000415157824 */ /* 0x000fe200078e0214 */
[----:B------:R-:W0:Y:S01]  /*d2e0*/  LDC R6, c[0x0][0x3d8] ;  /* 0x0000f600ff067b82 */ /* 0x000e220000000800 */
[----:B-1----:R4:W-:Y:S03]  /*d2f0*/  STL [R1+0x134c], R3 ;  /* 0x00134c0301007387 */ /* 0x0029e60000100800 */
[----:B------:R-:W-:-:S04]  /*d300*/  LEA R22, R22, R21, 0x2 ;  /* 0x0000001516167211 */ /* 0x000fc800078e10ff */
[----:B---3--:R-:W1:Y:S01]  /*d310*/  LDC R10, c[0x0][0x3d8] ;  /* 0x0000f600ff0a7b82 */ /* 0x008e620000000800 */
[----:B------:R-:W-:-:S04]  /*d320*/  IMAD R23, R23, 0x4, R22 ;  /* 0x0000000417177824 */ /* 0x000fc800078e0216 */
[----:B------:R-:W-:-:S04]  /*d330*/  IMAD R24, R24, 0x4, R23 ;  /* 0x0000000418187824 */ /* 0x000fc800078e0217 */
[----:B------:R-:W-:-:S04]  /*d340*/  IMAD R25, R25, 0x4, R24 ;  /* 0x0000000419197824 */ /* 0x000fc800078e0218 */
[----:B------:R-:W-:-:S05]  /*d350*/  IMAD R26, R26, 0x4, R25 ;  /* 0x000000041a1a7824 */ /* 0x000fca00078e0219 */
[----:B------:R-:W-:-:S05]  /*d360*/  LEA R27, R27, R26, 0x2 ;  /* 0x0000001a1b1b7211 */ /* 0x000fca00078e10ff */
[----:B------:R-:W-:-:S04]  /*d370*/  IMAD R28, R28, 0x4, R27 ;  /* 0x000000041c1c7824 */ /* 0x000fc800078e021b */
[----:B------:R-:W-:-:S04]  /*d380*/  IMAD R29, R29, 0x4, R28 ;  /* 0x000000041d1d7824 */ /* 0x000fc800078e021c */
[----:B----4-:R-:W-:Y:S02]  /*d390*/  IMAD R3, R11, 0x4, R29 ;  /* 0x000000040b037824 */ /* 0x010fe400078e021d */
[----:B------:R-:W3:Y:S02]  /*d3a0*/  LDC R11, c[0x0][0x3d8] ;  /* 0x0000f600ff0b7b82 */ /* 0x000ee40000000800 */
[----:B---3--:R-:W-:-:S06]  /*d3b0*/  IMAD R3, R11, 0x4, R3 ;  /* 0x000000040b037824 */ /* 0x008fcc00078e0203 */
[----:B------:R-:W3:Y:S02]  /*d3c0*/  LDC R11, c[0x0][0x3d8] ;  /* 0x0000f600ff0b7b82 */ /* 0x000ee40000000800 */
[----:B---3--:R-:W-:-:S06]  /*d3d0*/  LEA R3, R11, R3, 0x2 ;  /* 0x000000030b037211 */ /* 0x008fcc00078e10ff */
[----:B------:R-:W3:Y:S01]  /*d3e0*/  LDC R11, c[0x0][0x3d8] ;  /* 0x0000f600ff0b7b82 */ /* 0x000ee20000000800 */
[----:B------:R3:W-:Y:S02]  /*d3f0*/  STL [R1+0x18], R3 ;  /* 0x0000180301007387 */ /* 0x0007e40000100800 */
[----:B---3--:R-:W-:-:S05]  /*d400*/  IMAD R3, R11, 0x4, R3 ;  /* 0x000000040b037824 */ /* 0x008fca00078e0203 */
[----:B------:R5:W-:Y:S02]  /*d410*/  STL [R1+0x30], R3 ;  /* 0x0000300301007387 */ /* 0x000be40000100800 */
[----:B-----5:R-:W-:-:S05]  /*d420*/  IMAD R3, R9, 0x4, R3 ;  /* 0x0000000409037824 */ /* 0x020fca00078e0203 */
[----:B------:R3:W-:Y:S04]  /*d430*/  STL [R1+0x2c], R3 ;  /* 0x00002c0301007387 */ /* 0x0007e80000100800 */
[----:B------:R-:W4:Y:S04]  /*d440*/  LDL.LU R12, [R1+0x24] ;  /* 0x00002400010c7983 */ /* 0x000f280000300800 */
[----:B------:R-:W5:Y:S01]  /*d450*/  LDL.LU R11, [R1+0x34] ;  /* 0x00003400010b7983 */ /* 0x000f620000300800 */
[----:B---3--:R-:W-:-:S04]  /*d460*/  IMAD R3, R7, 0x4, R3 ;  /* 0x0000000407037824 */ /* 0x008fc800078e0203 */
[----:B--2---:R-:W-:Y:S01]  /*d470*/  IMAD R7, R5, 0x4, R3 ;  /* 0x0000000405077824 */ /* 0x004fe200078e0203 */
[----:B------:R2:W-:Y:S04]  /*d480*/  STL [R1+0x28], R3 ;  /* 0x0000280301007387 */ /* 0x0005e80000100800 */
[----:B0-----:R-:W-:Y:S01]  /*d490*/  LEA R8, R6, R7, 0x2 ;  /* 0x0000000706087211 */ /* 0x001fe200078e10ff */
[----:B------:R-:W3:Y:S04]  /*d4a0*/  LDL.LU R9, [R1+0x14] ;  /* 0x0000140001097983 */ /* 0x000ee80000300800 */
[----:B------:R0:W-:Y:S04]  /*d4b0*/  STL [R1+0x44], R7 ;  /* 0x0000440701007387 */ /* 0x0001e80000100800 */
[----:B------:R-:W3:Y:S04]  /*d4c0*/  LDL.LU R5, [R1+0xc] ;  /* 0x00000c0001057983 */ /* 0x000ee80000300800 */
[----:B--2---:R-:W2:Y:S04]  /*d4d0*/  LDL.LU R3, [R1+0x8] ;  /* 0x0000080001037983 */ /* 0x004ea80000300800 */
[----:B------:R1:W-:Y:S04]  /*d4e0*/  STL [R1+0x40], R8 ;  /* 0x0000400801007387 */ /* 0x0003e80000100800 */
[----:B0-----:R-:W2:Y:S04]  /*d4f0*/  LDL.LU R7, [R1+0x4] ;  /* 0x0000040001077983 */ /* 0x001ea80000300800 */
[----:B------:R-:W2:Y:S01]  /*d500*/  LDL.LU R6, [R1] ;  /* 0x0000000001067983 */ /* 0x000ea20000300800 */
[----:B-1----:R-:W-:-:S02]  /*d510*/  IMAD R8, R10, 0x4, R8 ;  /* 0x000000040a087824 */ /* 0x002fc400078e0208 */
[----:B------:R-:W0:Y:S03]  /*d520*/  LDC R10, c[0x0][0x3d8] ;  /* 0x0000f600ff0a7b82 */ /* 0x000e260000000800 */
[----:B------:R0:W-:Y:S02]  /*d530*/  STL [R1+0x3c], R8 ;  /* 0x00003c0801007387 */ /* 0x0001e40000100800 */
[----:B0-----:R-:W-:-:S03]  /*d540*/  IMAD R8, R10, 0x4, R8 ;  /* 0x000000040a087824 */ /* 0x001fc600078e0208 */
[----:B------:R-:W0:Y:S02]  /*d550*/  LDC R10, c[0x0][0x3d8] ;  /* 0x0000f600ff0a7b82 */ /* 0x000e240000000800 */
[----:B------:R-:W-:Y:S01]  /*d560*/  STL [R1+0x58], R8 ;  /* 0x0000580801007387 */ /* 0x000fe20000100800 */
[----:B------:R-:W-:-:S05]  /*d570*/  IADD3 R13, P0, PT, R0, R2, RZ ;  /* 0x00000002000d7210 */ /* 0x000fca0007f1e0ff */
[----:B------:R1:W-:Y:S02]  /*d580*/  STL [R1+0x12e0], R13 ;  /* 0x0012e00d01007387 */ /* 0x0003e40000100800 */
[----:B-1----:R-:W1:Y:S01]  /*d590*/  LDC R13, c[0x0][0x3d8] ;  /* 0x0000f600ff0d7b82 */ /* 0x002e620000000800 */
[----:B0-----:R-:W-:-:S07]  /*d5a0*/  IMAD R8, R10, 0x4, R8 ;  /* 0x000000040a087824 */ /* 0x001fce00078e0208 */
[----:B------:R-:W0:Y:S01]  /*d5b0*/  LDC R10, c[0x0][0x3d8] ;  /* 0x0000f600ff0a7b82 */ /* 0x000e220000000800 */
[----:B------:R0:W-:Y:S02]  /*d5c0*/  STL [R1+0x54], R8 ;  /* 0x0000540801007387 */ /* 0x0001e40000100800 */
[----:B0-----:R-:W-:Y:S01]  /*d5d0*/  IMAD R10, R10, 0x4, R0 ;  /* 0x000000040a0a7824 */ /* 0x001fe200078e0200 */
[----:B------:R-:W-:-:S05]  /*d5e0*/  LEA.HI.X.SX32 R0, R0, R4, 0x1, P0 ;  /* 0x0000000400007211 */ /* 0x000fca00000f0eff */
[----:B------:R0:W-:Y:S01]  /*d5f0*/  STL [R1+0x12d0], R0 ;  /* 0x0012d00001007387 */ /* 0x0001e20000100800 */
[----:B-1----:R-:W-:Y:S02]  /*d600*/  LEA R13, R13, R8, 0x2 ;  /* 0x000000080d0d7211 */ /* 0x002fe400078e10ff */
[C---:B------:R-:W-:Y:S01]  /*d610*/  IADD3 R8, P0, PT, R10.reuse, R2, RZ ;  /* 0x000000020a087210 */ /* 0x040fe20007f1e0ff */
[----:B0-----:R-:W0:Y:S04]  /*d620*/  LDC R0, c[0x0][0x3d8] ;  /* 0x0000f600ff007b82 */ /* 0x001e280000000800 */
[----:B------:R4:W-:Y:S04]  /*d630*/  STL [R1+0x12d4], R8 ;  /* 0x0012d40801007387 */ /* 0x0009e80000100800 */
[----:B------:R-:W-:Y:S01]  /*d640*/  STL [R1+0x50], R13 ;  /* 0x0000500d01007387 */ /* 0x000fe20000100800 */
[----:B------:R-:W-:Y:S01]  /*d650*/  LEA.HI.X.SX32 R10, R10, R4, 0x1, P0 ;  /* 0x000000040a0a7211 */ /* 0x000fe200000f0eff */
[----:B0-----:R-:W-:Y:S01]  /*d660*/  IMAD R0, R0, 0x4, R13 ;  /* 0x0000000400007824 */ /* 0x001fe200078e020d */
[----:B----4-:R-:W-:-:S05]  /*d670*/  IADD3 R8, P1, PT, R12, R2, RZ ;  /* 0x000000020c087210 */ /* 0x010fca0007f3e0ff */
[----:B------:R5:W-:Y:S02]  /*d680*/  STL [R1+0x12d8], R8 ;  /* 0x0012d80801007387 */ /* 0x000be40000100800 */
[----:B-----5:R-:W-:-:S05]  /*d690*/  IADD3 R8, P2, PT, R11, R2, RZ ;  /* 0x000000020b087210 */ /* 0x020fca0007f5e0ff */
[----:B------:R0:W-:Y:S04]  /*d6a0*/  STL [R1+0x12dc], R8 ;  /* 0x0012dc0801007387 */ /* 0x0001e80000100800 */
[----:B0-----:R-:W4:Y:S04]  /*d6b0*/  LDL.LU R8, [R1+0x1390] ;  /* 0x0013900001087983 */ /* 0x001f280000300800 */
[----:B------:R-:W5:Y:S04]  /*d6c0*/  LDL.LU R13, [R1+0x138c] ;  /* 0x00138c00010d7983 */ /* 0x000f680000300800 */
[----:B------:R0:W-:Y:S04]  /*d6d0*/  STL [R1+0x12cc], R10 ;  /* 0x0012cc0a01007387 */ /* 0x0001e80000100800 */
[----:B0-----:R-:W2:Y:S01]  /*d6e0*/  LDL.LU R10, [R1+0x1388] ;  /* 0x00138800010a7983 */ /* 0x001ea20000300800 */
[----:B------:R-:W-:-:S02]  /*d6f0*/  LEA.HI.X.SX32 R12, R12, R4, 0x1, P1 ;  /* 0x000000040c0c7211 */ /* 0x000fc400008f0eff */
[----:B------:R-:W-:-:S03]  /*d700*/  LEA.HI.X.SX32 R11, R11, R4, 0x1, P2 ;  /* 0x000000040b0b7211 */ /* 0x000fc600010f0eff */
[----:B------:R0:W-:Y:S04]  /*d710*/  STL [R1+0x12c8], R12 ;  /* 0x0012c80c01007387 */ /* 0x0001e80000100800 */
[----:B0-----:R-:W4:Y:S04]  /*d720*/  LDL.LU R12, [R1+0x1384] ;  /* 0x00138400010c7983 */ /* 0x001f280000300800 */
[----:B------:R-:W-:Y:S04]  /*d730*/  STL [R1+0x5c], R0 ;  /* 0x00005c0001007387 */ /* 0x000fe80000100800 */
[----:B------:R3:W-:Y:S02]  /*d740*/  STL [R1+0x12b8], R11 ;  /* 0x0012b80b01007387 */ /* 0x0007e40000100800 */
[----:B---3--:R-:W-:-:S05]  /*d750*/  IADD3 R11, P0, PT, R9, R2, RZ ;  /* 0x00000002090b7210 */ /* 0x008fca0007f1e0ff */
[----:B------:R0:W-:Y:S01]  /*d760*/  STL [R1+0x12bc], R11 ;  /* 0x0012bc0b01007387 */ /* 0x0001e20000100800 */
[----:B------:R-:W-:Y:S02]  /*d770*/  LEA.HI.X.SX32 R9, R9, R4, 0x1, P0 ;  /* 0x0000000409097211 */ /* 0x000fe400000f0eff */
[----:B0-----:R-:W-:-:S04]  /*d780*/  IADD3 R11, P1, PT, R5, R2, RZ ;  /* 0x00000002050b7210 */ /* 0x001fc80007f3e0ff */
[----:B------:R-:W-:Y:S01]  /*d790*/  LEA.HI.X.SX32 R5, R5, R4, 0x1, P1 ;  /* 0x0000000405057211 */ /* 0x000fe200008f0eff */
[----:B--2---:R-:W-:Y:S02]  /*d7a0*/  IMAD R10, R10, 0x4, R0 ;  /* 0x000000040a0a7824 */ /* 0x004fe400078e0200 */
[----:B------:R-:W0:Y:S03]  /*d7b0*/  LDC R0, c[0x0][0x3d8] ;  /* 0x0000f600ff007b82 */ /* 0x000e260000000800 */
[----:B------:R-:W-:Y:S04]  /*d7c0*/  STL [R1+0x4c], R10 ;  /* 0x00004c0a01007387 */ /* 0x000fe80000100800 */
[----:B------:R1:W-:Y:S02]  /*d7d0*/  STL [R1+0x12c0], R11 ;  /* 0x0012c00b01007387 */ /* 0x0003e40000100800 */
[----:B-1----:R-:W-:-:S05]  /*d7e0*/  IADD3 R11, P2, PT, R3, R2, RZ ;  /* 0x00000002030b7210 */ /* 0x002fca0007f5e0ff */
[----:B------:R1:W-:Y:S01]  /*d7f0*/  STL [R1+0x12c4], R11 ;  /* 0x0012c40b01007387 */ /* 0x0003e20000100800 */
[----:B0-----:R-:W-:-:S03]  /*d800*/  IMAD R0, R0, 0x4, R10 ;  /* 0x0000000400007824 */ /* 0x001fc600078e020a */
[----:B-1----:R-:W2:Y:S04]  /*d810*/  LDL.LU R11, [R1+0x1380] ;  /* 0x00138000010b7983 */ /* 0x002ea80000300800 */
[----:B------:R-:W3:Y:S04]  /*d820*/  LDL.LU R10, [R1+0x137c] ;  /* 0x00137c00010a7983 */ /* 0x000ee80000300800 */
[----:B------:R0:W-:Y:S04]  /*d830*/  STL [R1+0x12b4], R9 ;  /* 0x0012b40901007387 */ /* 0x0001e80000100800 */
[----:B0-----:R-:W2:Y:S04]  /*d840*/  LDL.LU R9, [R1+0x1378] ;  /* 0x0013780001097983 */ /* 0x001ea80000300800 */
[----:B------:R0:W-:Y:S04]  /*d850*/  STL [R1+0x12b0], R5 ;  /* 0x0012b00501007387 */ /* 0x0001e80000100800 */
[----:B0-----:R-:W2:Y:S01]  /*d860*/  LDL.LU R5, [R1+0x1374] ;  /* 0x0013740001057983 */ /* 0x001ea20000300800 */
[----:B------:R-:W-:-:S03]  /*d870*/  LEA.HI.X.SX32 R3, R3, R4, 0x1, P2 ;  /* 0x0000000403037211 */ /* 0x000fc600010f0eff */
[----:B------:R4:W-:Y:S04]  /*d880*/  STL [R1+0x48], R0 ;  /* 0x0000480001007387 */ /* 0x0009e80000100800 */
[----:B------:R0:W-:Y:S01]  /*d890*/  STL [R1+0x12a0], R3 ;  /* 0x0012a00301007387 */ /* 0x0001e20000100800 */
[----:B----4-:R-:W-:Y:S01]  /*d8a0*/  IMAD R0, R8, 0x4, R0 ;  /* 0x0000000408007824 */ /* 0x010fe200078e0200 */
[-C--:B------:R-:W-:Y:S01]  /*d8b0*/  IADD3 R8, P0, PT, R7, R2.reuse, RZ ;  /* 0x0000000207087210 */ /* 0x080fe20007f1e0ff */
[----:B0-----:R-:W0:Y:S04]  /*d8c0*/  LDC R3, c[0x0][0x3d8] ;  /* 0x0000f600ff037b82 */ /* 0x001e280000000800 */
[----:B------:R1:W-:Y:S04]  /*d8d0*/  STL [R1+0x12a4], R8 ;  /* 0x0012a40801007387 */ /* 0x0003e80000100800 */
[----:B------:R-:W-:Y:S01]  /*d8e0*/  STL [R1+0x38], R0 ;  /* 0x0000380001007387 */ /* 0x000fe20000100800 */
[----:B-1----:R-:W-:-:S02]  /*d8f0*/  IADD3 R8, P1, PT, R6, R2, RZ ;  /* 0x0000000206087210 */ /* 0x002fc40007f3e0ff */
[----:B------:R-:W-:-:S03]  /*d900*/  LEA.HI.X.SX32 R7, R7, R4, 0x1, P0 ;  /* 0x0000000407077211 */ /* 0x000fc600000f0eff */
[----:B------:R2:W-:Y:S01]  /*d910*/  STL [R1+0x12a8], R8 ;  /* 0x0012a80801007387 */ /* 0x0005e20000100800 */
[----:B------:R-:W-:Y:S02]  /*d920*/  LEA.HI.X.SX32 R6, R6, R4, 0x1, P1 ;  /* 0x0000000406067211 */ /* 0x000fe400008f0eff */
[----:B--2---:R-:W-:-:S05]  /*d930*/  IADD3 R8, P2, PT, R5, R2, RZ ;  /* 0x0000000205087210 */ /* 0x004fca0007f5e0ff */
[----:B------:R1:W-:Y:S04]  /*d940*/  STL [R1+0x12ac], R8 ;  /* 0x0012ac0801007387 */ /* 0x0003e80000100800 */
[----:B-1----:R-:W2:Y:S04]  /*d950*/  LDL.LU R8, [R1+0x1370] ;  /* 0x0013700001087983 */ /* 0x002ea80000300800 */
[----:B------:R1:W-:Y:S04]  /*d960*/  STL [R1+0x129c], R7 ;  /* 0x00129c0701007387 */ /* 0x0003e80000100800 */
[----:B-1----:R-:W4:Y:S04]  /*d970*/  LDL.LU R7, [R1+0x136c] ;  /* 0x00136c0001077983 */ /* 0x002f280000300800 */
[----:B------:R1:W-:Y:S04]  /*d980*/  STL [R1+0x1298], R6 ;  /* 0x0012980601007387 */ /* 0x0003e80000100800 */
[----:B-1----:R-:W2:Y:S01]  /*d990*/  LDL.LU R6, [R1+0x1368] ;  /* 0x0013680001067983 */ /* 0x002ea20000300800 */
[----:B0-----:R-:W-:-:S02]  /*d9a0*/  LEA R0, R3, R0, 0x2 ;  /* 0x0000000003007211 */ /* 0x001fc400078e10ff */
[----:B------:R-:W0:Y:S03]  /*d9b0*/  LDC R3, c[0x0][0x3d8] ;  /* 0x0000f600ff037b82 */ /* 0x000e260000000800 */
[----:B------:R0:W-:Y:S01]  /*d9c0*/  STL [R1+0x34], R0 ;  /* 0x0000340001007387 */ /* 0x0001e20000100800 */
[----:B------:R-:W-:Y:S01]  /*d9d0*/  LEA.HI.X.SX32 R5, R5, R4, 0x1, P2 ;  /* 0x0000000405057211 */ /* 0x000fe200010f0eff */
[----:B0-----:R-:W-:-:S03]  /*d9e0*/  IMAD R0, R3, 0x4, R0 ;  /* 0x0000000403007824 */ /* 0x001fc600078e0200 */
[----:B------:R-:W0:Y:S01]  /*d9f0*/  LDC R3, c[0x0][0x3d8] ;  /* 0x0000f600ff037b82 */ /* 0x000e220000000800 */
[----:B------:R2:W-:Y:S02]  /*da00*/  STL [R1+0x1288], R5 ;  /* 0x0012880501007387 */ /* 0x0005e40000100800 */
[----:B--2---:R-:W-:-:S05]  /*da10*/  IADD3 R5, P0, PT, R6, R2, RZ ;  /* 0x0000000206057210 */ /* 0x004fca0007f1e0ff */
[----:B------:R-:W-:Y:S04]  /*da20*/  STL [R1+0x128c], R5 ;  /* 0x00128c0501007387 */ /* 0x000fe80000100800 */
[----:B------:R0:W-:Y:S02]  /*da30*/  STL [R1+0x14], R0 ;  /* 0x0000140001007387 */ /* 0x0001e40000100800 */
[----:B0-----:R-:W-:Y:S02]  /*da40*/  IMAD R0, R3, 0x4, R0 ;  /* 0x0000000403007824 */ /* 0x001fe400078e0200 */
[----:B------:R-:W0:Y:S01]  /*da50*/  LDC R3, c[0x0][0x3d8] ;  /* 0x0000f600ff037b82 */ /* 0x000e220000000800 */
[----:B----4-:R-:W-:-:S05]  /*da60*/  IADD3 R5, P1, PT, R7, R2, RZ ;  /* 0x0000000207057210 */ /* 0x010fca0007f3e0ff */
[----:B------:R1:W-:Y:S02]  /*da70*/  STL [R1+0x1290], R5 ;  /* 0x0012900501007387 */ /* 0x0003e40000100800 */
[----:B-1----:R-:W-:-:S05]  /*da80*/  IADD3 R5, P2, PT, R8, R2, RZ ;  /* 0x0000000208057210 */ /* 0x002fca0007f5e0ff */
[----:B------:R-:W-:Y:S04]  /*da90*/  STL [R1+0x1294], R5 ;  /* 0x0012940501007387 */ /* 0x000fe80000100800 */
[----:B------:R0:W-:Y:S02]  /*daa0*/  STL [R1+0x24], R0 ;  /* 0x0000240001007387 */ /* 0x0001e40000100800 */
[----:B0-----:R-:W-:Y:S02]  /*dab0*/  IMAD R0, R3, 0x4, R0 ;  /* 0x0000000403007824 */ /* 0x001fe400078e0200 */
[----:B------:R-:W0:Y:S01]  /*dac0*/  LDC R3, c[0x0][0x3d8] ;  /* 0x0000f600ff037b82 */ /* 0x000e220000000800 */
[-C--:B------:R-:W-:Y:S02]  /*dad0*/  LEA.HI.X.SX32 R5, R6, R4.reuse, 0x1, P0 ;  /* 0x0000000406057211 */ /* 0x080fe400000f0eff */
[----:B------:R-:W-:-:S03]  /*dae0*/  LEA.HI.X.SX32 R6, R7, R4, 0x1, P1 ;  /* 0x0000000407067211 */ /* 0x000fc600008f0eff */
[----:B------:R1:W-:Y:S04]  /*daf0*/  STL [R1+0x1284], R5 ;  /* 0x0012840501007387 */ /* 0x0003e80000100800 */
[----:B------:R-:W-:Y:S01]  /*db00*/  STL [R1+0x1280], R6 ;  /* 0x0012800601007387 */ /* 0x000fe20000100800 */
[----:B-1----:R-:W-:Y:S02]  /*db10*/  LEA.HI.X.SX32 R5, R8, R4, 0x1, P2 ;  /* 0x0000000408057211 */ /* 0x002fe400010f0eff */
[----:B------:R-:W1:Y:S03]  /*db20*/  LDC R8, c[0x0][0x3d8] ;  /* 0x0000f600ff087b82 */ /* 0x000e660000000800 */
[----:B------:R-:W-:Y:S04]  /*db30*/  STL [R1+0x1270], R5 ;  /* 0x0012700501007387 */ /* 0x000fe80000100800 */
[----:B------:R0:W-:Y:S02]  /*db40*/  STL [R1+0x10], R0 ;  /* 0x0000100001007387 */ /* 0x0001e40000100800 */
[----:B0-----:R-:W-:-:S02]  /*db50*/  IMAD R0, R3, 0x4, R0 ;  /* 0x0000000403007824 */ /* 0x001fc400078e0200 */
[----:B------:R-:W0:Y:S01]  /*db60*/  LDC R3, c[0x0][0x3d8] ;  /* 0x0000f600ff037b82 */ /* 0x000e220000000800 */
[-C--:B------:R-:W-:Y:S02]  /*db70*/  IADD3 R5, P0, PT, R9, R2.reuse, RZ ;  /* 0x0000000209057210 */ /* 0x080fe40007f1e0ff */
[----:B---3--:R-:W-:-:S03]  /*db80*/  IADD3 R6, P1, PT, R10, R2, RZ ;  /* 0x000000020a067210 */ /* 0x008fc60007f3e0ff */
[----:B------:R2:W-:Y:S04]  /*db90*/  STL [R1+0x1274], R5 ;  /* 0x0012740501007387 */ /* 0x0005e80000100800 */
[----:B------:R-:W-:Y:S01]  /*dba0*/  STL [R1+0x1278], R6 ;  /* 0x0012780601007387 */ /* 0x000fe20000100800 */
[----:B--2---:R-:W-:-:S05]  /*dbb0*/  IADD3 R5, P2, PT, R11, R2, RZ ;  /* 0x000000020b057210 */ /* 0x004fca0007f5e0ff */
[----:B------:R-:W-:Y:S04]  /*dbc0*/  STL [R1+0x127c], R5 ;  /* 0x00127c0501007387 */ /* 0x000fe80000100800 */
[----:B------:R0:W-:Y:S02]  /*dbd0*/  STL [R1+0xc], R0 ;  /* 0x00000c0001007387 */ /* 0x0001e40000100800 */
[----:B0-----:R-:W-:Y:S02]  /*dbe0*/  LEA R0, R3, R0, 0x2 ;  /* 0x0000000003007211 */ /* 0x001fe400078e10ff */
[----:B------:R-:W0:Y:S01]  /*dbf0*/  LDC R3, c[0x0][0x3d8] ;  /* 0x0000f600ff037b82 */ /* 0x000e220000000800 */
[-C--:B------:R-:W-:Y:S02]  /*dc00*/  LEA.HI.X.SX32 R5, R9, R4.reuse, 0x1, P0 ;  /* 0x0000000409057211 */ /* 0x080fe400000f0eff */
[----:B------:R-:W-:-:S03]  /*dc10*/  LEA.HI.X.SX32 R6, R10, R4, 0x1, P1 ;  /* 0x000000040a067211 */ /* 0x000fc600008f0eff */
[----:B------:R2:W-:Y:S02]  /*dc20*/  STL [R1+0x126c], R5 ;  /* 0x00126c0501007387 */ /* 0x0005e40000100800 */
[----:B------:R-:W3:Y:S02]  /*dc30*/  LDC R9, c[0x0][0x3d8] ;  /* 0x0000f600ff097b82 */ /* 0x000ee40000000800 */
[----:B------:R5:W-:Y:S01]  /*dc40*/  STL [R1+0x1268], R6 ;  /* 0x0012680601007387 */ /* 0x000be20000100800 */
[----:B--2---:R-:W-:-:S05]  /*dc50*/  LEA.HI.X.SX32 R5, R11, R4, 0x1, P2 ;  /* 0x000000040b057211 */ /* 0x004fca00010f0eff */
[----:B------:R-:W2:Y:S01]  /*dc60*/  LDC R11, c[0x0][0x3d8] ;  /* 0x0000f600ff0b7b82 */ /* 0x000ea20000000800 */
[----:B------:R4:W-:Y:S04]  /*dc70*/  STL [R1+0x1258], R5 ;  /* 0x0012580501007387 */ /* 0x0009e80000100800 */
[----:B------:R0:W-:Y:S01]  /*dc80*/  STL [R1+0x8], R0 ;  /* 0x0000080001007387 */ /* 0x0001e20000100800 */
[-C--:B-----5:R-:W-:Y:S02]  /*dc90*/  IADD3 R6, P1, PT, R13, R2.reuse, RZ ;  /* 0x000000020d067210 */ /* 0x0a0fe40007f3e0ff */
[-C--:B----4-:R-:W-:Y:S01]  /*dca0*/  IADD3 R5, P0, PT, R12, R2.reuse, RZ ;  /* 0x000000020c057210 */ /* 0x090fe20007f1e0ff */
[----:B0-----:R-:W-:Y:S02]  /*dcb0*/  IMAD R0, R3, 0x4, R0 ;  /* 0x0000000403007824 */ /* 0x001fe400078e0200 */
[----:B------:R-:W0:Y:S02]  /*dcc0*/  LDC R3, c[0x0][0x3d8] ;  /* 0x0000f600ff037b82 */ /* 0x000e240000000800 */
[----:B------:R4:W-:Y:S04]  /*dcd0*/  STL [R1+0x125c], R5 ;  /* 0x00125c0501007387 */ /* 0x0009e80000100800 */
[----:B------:R5:W-:Y:S01]  /*dce0*/  STL [R1+0x1260], R6 ;  /* 0x0012600601007387 */ /* 0x000be20000100800 */
[----:B----4-:R-:W-:-:S05]  /*dcf0*/  IADD3 R5, P2, PT, R14, R2, RZ ;  /* 0x000000020e057210 */ /* 0x010fca0007f5e0ff */
[----:B------:R4:W-:Y:S01]  /*dd00*/  STL [R1+0x1264], R5 ;  /* 0x0012640501007387 */ /* 0x0009e20000100800 */
[-C--:B-----5:R-:W-:Y:S02]  /*dd10*/  LEA.HI.X.SX32 R6, R13, R4.reuse, 0x1, P1 ;  /* 0x000000040d067211 */ /* 0x0a0fe400008f0eff */
[----:B------:R-:W5:Y:S01]  /*dd20*/  LDC R13, c[0x0][0x3d8] ;  /* 0x0000f600ff0d7b82 */ /* 0x000f620000000800 */
[----:B------:R0:W-:Y:S01]  /*dd30*/  STL [R1+0x4], R0 ;  /* 0x0000040001007387 */ /* 0x0001e20000100800 */
[----:B----4-:R-:W-:-:S06]  /*dd40*/  LEA.HI.X.SX32 R5, R12, R4, 0x1, P0 ;  /* 0x000000040c057211 */ /* 0x010fcc00000f0eff */
[----:B------:R-:W4:Y:S01]  /*dd50*/  LDC R12, c[0x0][0x3d8] ;  /* 0x0000f600ff0c7b82 */ /* 0x000f220000000800 */
[----:B------:R0:W-:Y:S01]  /*dd60*/  STL [R1+0x1254], R5 ;  /* 0x0012540501007387 */ /* 0x0001e20000100800 */
[----:B------:R-:W-:Y:S01]  /*dd70*/  IADD3 R7, P0, PT, R15, R2, RZ ;  /* 0x000000020f077210 */ /* 0x000fe20007f1e0ff */
[----:B0-----:R-:W-:Y:S02]  /*dd80*/  IMAD R0, R3, 0x4, R0 ;  /* 0x0000000403007824 */ /* 0x001fe400078e0200 */
[----:B------:R0:W-:Y:S03]  /*dd90*/  STL [R1+0x1250], R6 ;  /* 0x0012500601007387 */ /* 0x0001e60000100800 */
[----:B------:R-:W1:Y:S01]  /*dda0*/  LDC R3, c[0x0][0x3d8] ;  /* 0x0000f600ff037b82 */ /* 0x000e620000000800 */
[----:B------:R-:W-:Y:S02]  /*ddb0*/  LEA.HI.X.SX32 R5, R14, R4, 0x1, P2 ;  /* 0x000000040e057211 */ /* 0x000fe400010f0eff */
[----:B0-----:R-:W-:-:S03]  /*ddc0*/  IADD3 R6, P1, PT, R16, R2, RZ ;  /* 0x0000000210067210 */ /* 0x001fc60007f3e0ff */
[----:B------:R0:W-:Y:S04]  /*ddd0*/  STL [R1+0x1240], R5 ;  /* 0x0012400501007387 */ /* 0x0001e80000100800 */
[----:B------:R2:W-:Y:S01]  /*dde0*/  STL [R1+0x1244], R7 ;  /* 0x0012440701007387 */ /* 0x0005e20000100800 */
[----:B0-----:R-:W-:-:S03]  /*ddf0*/  IADD3 R5, P2, PT, R17, R2, RZ ;  /* 0x0000000211057210 */ /* 0x001fc60007f5e0ff */
[----:B------:R0:W-:Y:S04]  /*de00*/  STL [R1+0x1248], R6 ;  /* 0x0012480601007387 */ /* 0x0001e80000100800 */
[----:B------:R-:W-:Y:S01]  /*de10*/  STL [R1+0x1358], R0 ;  /* 0x0013580001007387 */ /* 0x000fe20000100800 */
[----:B--2---:R-:W-:-:S03]  /*de20*/  LEA.HI.X.SX32 R7, R15, R4, 0x1, P0 ;  /* 0x000000040f077211 */ /* 0x004fc600000f0eff */
[----:B------:R2:W-:Y:S01]  /*de30*/  STL [R1+0x124c], R5 ;  /* 0x00124c0501007387 */ /* 0x0005e20000100800 */
[----:B0-----:R-:W-:-:S03]  /*de40*/  LEA.HI.X.SX32 R6, R16, R4, 0x1, P1 ;  /* 0x0000000410067211 */ /* 0x001fc600008f0eff */
[----:B------:R-:W-:Y:S01]  /*de50*/  STL [R1+0x123c], R7 ;  /* 0x00123c0701007387 */ /* 0x000fe20000100800 */
[----:B--2---:R-:W0:Y:S03]  /*de60*/  LDC R5, c[0x0][0x3d8] ;  /* 0x0000f600ff057b82 */ /* 0x004e260000000800 */
[----:B------:R2:W-:Y:S05]  /*de70*/  STL [R1+0x1238], R6 ;  /* 0x0012380601007387 */ /* 0x0005ea0000100800 */
[----:B--2---:R-:W2:Y:S01]  /*de80*/  LDC R6, c[0x0][0x3d8] ;  /* 0x0000f600ff067b82 */ /* 0x004ea20000000800 */
[----:B-1----:R-:W-:Y:S01]  /*de90*/  IMAD R3, R3, 0x4, R0 ;  /* 0x0000000403037824 */ /* 0x002fe200078e0200 */
[----:B------:R-:W-:-:S02]  /*dea0*/  LEA.HI.X.SX32 R0, R17, R4, 0x1, P2 ;  /* 0x0000000411007211 */ /* 0x000fc400010f0eff */
[----:B------:R-:W-:Y:S02]  /*deb0*/  IADD3 R7, P0, PT, R18, R2, RZ ;  /* 0x0000000212077210 */ /* 0x000fe40007f1e0ff */
[----:B------:R1:W-:Y:S02]  /*dec0*/  STL [R1+0x1354], R3 ;  /* 0x0013540301007387 */ /* 0x0003e40000100800 */
[----:B------:R-:W3:Y:S02]  /*ded0*/  LDC R17, c[0x0][0x3d8] ;  /* 0x0000f600ff117b82 */ /* 0x000ee40000000800 */
[----:B------:R-:W-:Y:S01]  /*dee0*/  STL [R1+0x1228], R0 ;  /* 0x0012280001007387 */ /* 0x000fe20000100800 */
[----:B0-----:R-:W-:-:S03]  /*def0*/  IMAD R5, R5, 0x4, R3 ;  /* 0x0000000405057824 */ /* 0x001fc600078e0203 */
[----:B------:R0:W-:Y:S01]  /*df00*/  STL [R1+0x122c], R7 ;  /* 0x00122c0701007387 */ /* 0x0001e20000100800 */
[CC--:B-1----:R-:W-:Y:S01]  /*df10*/  IADD3 R3, P1, PT, R19.reuse, R2.reuse, RZ ;  /* 0x0000000213037210 */ /* 0x0c2fe20007f3e0ff */
[----:B0-----:R-:W0:Y:S04]  /*df20*/  LDC R7, c[0x0][0x3d8] ;  /* 0x0000f600ff077b82 */ /* 0x001e280000000800 */
[----:B------:R1:W-:Y:S01]  /*df30*/  STL [R1+0x1230], R3 ;  /* 0x0012300301007387 */ /* 0x0003e20000100800 */
[----:B------:R-:W-:Y:S02]  /*df40*/  IADD3 R0, P2, PT, R20, R2, RZ ;  /* 0x0000000214007210 */ /* 0x000fe40007f5e0ff */
[----:B--2---:R-:W-:Y:S01]  /*df50*/  LEA R6, R6, R5, 0x2 ;  /* 0x0000000506067211 */ /* 0x004fe200078e10ff */
[----:B------:R2:W-:Y:S01]  /*df60*/  STL [R1+0x135c], R5 ;  /* 0x00135c0501007387 */ /* 0x0005e20000100800 */
[----:B-1----:R-:W-:-:S02]  /*df70*/  LEA.HI.X.SX32 R3, R19, R4, 0x1, P1 ;  /* 0x0000000413037211 */ /* 0x002fc400008f0eff */
[-C--:B--2---:R-:W-:Y:S01]  /*df80*/  LEA.HI.X.SX32 R5, R18, R4.reuse, 0x1, P0 ;  /* 0x0000000412057211 */ /* 0x084fe200000f0eff */
[----:B------:R1:W-:Y:S04]  /*df90*/  STL [R1+0x1234], R0 ;  /* 0x0012340001007387 */ /* 0x0003e80000100800 */
[----:B------:R2:W-:Y:S04]  /*dfa0*/  STL [R1+0x1224], R5 ;  /* 0x0012240501007387 */ /* 0x0005e80000100800 */
[----:B------:R0:W-:Y:S01]  /*dfb0*/  STL [R1+0x1220], R3 ;  /* 0x0012200301007387 */ /* 0x0001e20000100800 */
[----:B-1----:R-:W-:-:S02]  /*dfc0*/  LEA.HI.X.SX32 R0, R20, R4, 0x1, P2 ;  /* 0x0000000414007211 */ /* 0x002fc400010f0eff */
[-C--:B--2---:R-:W-:Y:S01]  /*dfd0*/  IADD3 R5, P0, PT, R21, R2.reuse, RZ ;  /* 0x0000000215057210 */ /* 0x084fe20007f1e0ff */
[----:B------:R-:W-:Y:S01]  /*dfe0*/  STL [R1+0x1360], R6 ;  /* 0x0013600601007387 */ /* 0x000fe20000100800 */
[----:B0-----:R-:W-:Y:S01]  /*dff0*/  IMAD R7, R7, 0x4, R6 ;  /* 0x0000000407077824 */ /* 0x001fe200078e0206 */
[----:B------:R-:W0:Y:S01]  /*e000*/  LDC R20, c[0x0][0x3d8] ;  /* 0x0000f600ff147b82 */ /* 0x000e220000000800 */
[-C--:B------:R-:W-:Y:S01]  /*e010*/  IADD3 R3, P1, PT, R22, R2.reuse, RZ ;  /* 0x0000000216037210 */ /* 0x080fe20007f3e0ff */
[----:B------:R1:W-:Y:S04]  /*e020*/  STL [R1+0x1210], R0 ;  /* 0x0012100001007387 */ /* 0x0003e80000100800 */
[----:B------:R2:W-:Y:S04]  /*e030*/  STL [R1+0x1214], R5 ;  /* 0x0012140501007387 */ /* 0x0005e80000100800 */
[----:B------:R3:W-:Y:S04]  /*e040*/  STL [R1+0x1218], R3 ;  /* 0x0012180301007387 */ /* 0x0007e80000100800 */
[----:B------:R-:W4:Y:S01]  /*e050*/  LDL.LU R18, [R1+0x18] ;  /* 0x0000180001127983 */ /* 0x000f220000300800 */
[----:B-1----:R-:W-:-:S02]  /*e060*/  IADD3 R0, P2, PT, R23, R2, RZ ;  /* 0x0000000217007210 */ /* 0x002fc40007f5e0ff */
[-C--:B--2---:R-:W-:Y:S01]  /*e070*/  LEA.HI.X.SX32 R5, R21, R4.reuse, 0x1, P0 ;  /* 0x0000000415057211 */ /* 0x084fe200000f0eff */
[----:B------:R-:W-:Y:S01]  /*e080*/  IMAD R8, R8, 0x4, R7 ;  /* 0x0000000408087824 */ /* 0x000fe200078e0207 */
[-C--:B---3--:R-:W-:Y:S01]  /*e090*/  LEA.HI.X.SX32 R3, R22, R4.reuse, 0x1, P1 ;  /* 0x0000000416037211 */ /* 0x088fe200008f0eff */
[----:B------:R1:W-:Y:S04]  /*e0a0*/  STL [R1+0x121c], R0 ;  /* 0x00121c0001007387 */ /* 0x0003e80000100800 */
[----:B------:R-:W-:Y:S04]  /*e0b0*/  STL [R1+0x1350], R7 ;  /* 0x0013500701007387 */ /* 0x000fe80000100800 */
[----:B------:R-:W-:Y:S01]  /*e0c0*/  STL [R1+0x120c], R5 ;  /* 0x00120c0501007387 */ /* 0x000fe20000100800 */
[----:B-1----:R-:W-:-:S03]  /*e0d0*/  LEA.HI.X.SX32 R0, R23, R4, 0x1, P2 ;  /* 0x0000000417007211 */ /* 0x002fc600010f0eff */
[----:B------:R1:W-:Y:S04]  /*e0e0*/  STL [R1+0x1208], R3 ;  /* 0x0012080301007387 */ /* 0x0003e80000100800 */
[----:B------:R-:W-:Y:S04]  /*e0f0*/  STL [R1+0x1364], R8 ;  /* 0x0013640801007387 */ /* 0x000fe80000100800 */
[----:B------:R2:W-:Y:S01]  /*e100*/  STL [R1+0x11f8], R0 ;  /* 0x0011f80001007387 */ /* 0x0005e20000100800 */
[----:B-1----:R-:W-:-:S03]  /*e110*/  IADD3 R3, P0, PT, R24, R2, RZ ;  /* 0x0000000218037210 */ /* 0x002fc60007f1e0ff */
[----:B------:R-:W3:Y:S01]  /*e120*/  LDL.LU R5, [R1+0x30] ;  /* 0x0000300001057983 */ /* 0x000ee20000300800 */
[----:B--2---:R-:W-:-:S03]  /*e130*/  IADD3 R0, P1, PT, R25, R2, RZ ;  /* 0x0000000219007210 */ /* 0x004fc60007f3e0ff */
[----:B------:R1:W-:Y:S04]  /*e140*/  STL [R1+0x11fc], R3 ;  /* 0x0011fc0301007387 */ /* 0x0003e80000100800 */
[----:B------:R2:W-:Y:S04]  /*e150*/  STL [R1+0x1200], R0 ;  /* 0x0012000001007387 */ /* 0x0005e80000100800 */
[----:B-1----:R-:W3:Y:S04]  /*e160*/  LDL.LU R3, [R1+0x2c] ;  /* 0x00002c0001037983 */ /* 0x002ee80000300800 */
[----:B------:R-:W3:Y:S01]  /*e170*/  LDL.LU R14, [R1+0x28] ;  /* 0x00002800010e7983 */ /* 0x000ee20000300800 */
[----:B--2---:R-:W-:-:S02]  /*e180*/  IADD3 R0, P2, PT, R26, R2, RZ ;  /* 0x000000021a007210 */ /* 0x004fc40007f5e0ff */
[----:B------:R-:W-:-:S03]  /*e190*/  LEA.HI.X.SX32 R7, R24, R4, 0x1, P0 ;  /* 0x0000000418077211 */ /* 0x000fc600000f0eff */
[----:B------:R1:W-:Y:S01]  /*e1a0*/  STL [R1+0x1204], R0 ;  /* 0x0012040001007387 */ /* 0x0003e20000100800 */
[----:B------:R-:W-:-:S03]  /*e1b0*/  LEA.HI.X.SX32 R6, R26, R4, 0x1, P2 ;  /* 0x000000041a067211 */ /* 0x000fc600010f0eff */
[----:B------:R-:W-:Y:S01]  /*e1c0*/  STL [R1+0x11f4], R7 ;  /* 0x0011f40701007387 */ /* 0x000fe20000100800 */
[----:B-1----:R-:W-:-:S05]  /*e1d0*/  LEA.HI.X.SX32 R0, R25, R4, 0x1, P1 ;  /* 0x0000000419007211 */ /* 0x002fca00008f0eff */
[----:B------:R1:W-:Y:S04]  /*e1e0*/  STL [R1+0x11f0], R0 ;  /* 0x0011f00001007387 */ /* 0x0003e80000100800 */
[----:B------:R2:W-:Y:S01]  /*e1f0*/  STL [R1+0x11e0], R6 ;  /* 0x0011e00601007387 */ /* 0x0005e20000100800 */
[-C--:B-1----:R-:W-:Y:S02]  /*e200*/  IADD3 R0, P0, PT, R27, R2.reuse, RZ ;  /* 0x000000021b007210 */ /* 0x082fe40007f1e0ff */
[----:B--2---:R-:W-:-:S03]  /*e210*/  IADD3 R6, P1, PT, R28, R2, RZ ;  /* 0x000000021c067210 */ /* 0x004fc60007f3e0ff */
[----:B------:R1:W-:Y:S04]  /*e220*/  STL [R1+0x11e4], R0 ;  /* 0x0011e40001007387 */ /* 0x0003e80000100800 */
[----:B------:R-:W2:Y:S04]  /*e230*/  LDL.LU R15, [R1+0x44] ;  /* 0x00004400010f7983 */ /* 0x000ea80000300800 */
[----:B------:R0:W-:Y:S01]  /*e240*/  STL [R1+0x11e8], R6 ;  /* 0x0011e80601007387 */ /* 0x0001e20000100800 */
[----:B-1----:R-:W-:-:S05]  /*e250*/  IADD3 R0, P2, PT, R29, R2, RZ ;  /* 0x000000021d007210 */ /* 0x002fca0007f5e0ff */
[----:B------:R1:W-:Y:S01]  /*e260*/  STL [R1+0x11ec], R0 ;  /* 0x0011ec0001007387 */ /* 0x0003e20000100800 */
[----:B0-----:R-:W-:-:S03]  /*e270*/  LEA.HI.X.SX32 R6, R27, R4, 0x1, P0 ;  /* 0x000000041b067211 */ /* 0x001fc600000f0eff */
[----:B-1----:R-:W2:Y:S04]  /*e280*/  LDL.LU R0, [R1+0x40] ;  /* 0x0000400001007983 */ /* 0x002ea80000300800 */
[----:B------:R0:W-:Y:S04]  /*e290*/  STL [R1+0x11dc], R6 ;  /* 0x0011dc0601007387 */ /* 0x0001e80000100800 */
[----:B------:R-:W2:Y:S01]  /*e2a0*/  LDL.LU R16, [R1+0x3c] ;  /* 0x00003c0001107983 */ /* 0x000ea20000300800 */
[----:B------:R-:W-:Y:S02]  /*e2b0*/  IMAD R10, R9, 0x4, R8 ;  /* 0x00000004090a7824 */ /* 0x000fe400078e0208 */
[----:B------:R-:W1:Y:S01]  /*e2c0*/  LDC R9, c[0x0][0x3d8] ;  /* 0x0000f600ff097b82 */ /* 0x000e620000000800 */
[----:B0-----:R-:W-:Y:S01]  /*e2d0*/  LEA.HI.X.SX32 R6, R28, R4, 0x1, P1 ;  /* 0x000000041c067211 */ /* 0x001fe200008f0eff */
[----:B-----5:R-:W-:-:S02]  /*e2e0*/  IMAD R19, R13, 0x4, R29 ;  /* 0x000000040d137824 */ /* 0x020fc400078e021d */
[----:B-1----:R-:W-:-:S05]  /*e2f0*/  IMAD R9, R9, 0x4, R10 ;  /* 0x0000000409097824 */ /* 0x002fca00078e020a */
[----:B------:R-:W-:-:S05]  /*e300*/  LEA R11, R11, R9, 0x2 ;  /* 0x000000090b0b7211 */ /* 0x000fca00078e10ff */
[----:B----4-:R-:W-:-:S05]  /*e310*/  IMAD R12, R12, 0x4, R11 ;  /* 0x000000040c0c7824 */ /* 0x010fca00078e020b */
[----:B------:R-:W-:Y:S02]  /*e320*/  LEA R21, R17, R12, 0x2 ;  /* 0x0000000c11157211 */ /* 0x000fe400078e10ff */
[----:B------:R-:W0:Y:S01]  /*e330*/  LDC R17, c[0x0][0x3d8] ;  /* 0x0000f600ff117b82 */ /* 0x000e220000000800 */
[----:B------:R1:W-:Y:S01]  /*e340*/  STL [R1+0x11d8], R6 ;  /* 0x0011d80601007387 */ /* 0x0003e20000100800 */
[----:B------:R-:W-:Y:S02]  /*e350*/  IMAD R13, R13, 0x4, R29 ;  /* 0x000000040d0d7824 */ /* 0x000fe400078e021d */
[----:B------:R-:W-:Y:S01]  /*e360*/  IMAD R19, R20, 0x4, R19 ;  /* 0x0000000414137824 */ /* 0x000fe200078e0213 */
[----:B-1----:R-:W-:Y:S02]  /*e370*/  LEA.HI.X.SX32 R6, R29, R4, 0x1, P2 ;  /* 0x000000041d067211 */ /* 0x002fe400010f0eff */
[----:B------:R-:W-:-:S03]  /*e380*/  IADD3 R8, P0, PT, R13, R2, RZ ;  /* 0x000000020d087210 */ /* 0x000fc60007f1e0ff */
[----:B------:R1:W-:Y:S04]  /*e390*/  STL [R1+0x11c8], R6 ;  /* 0x0011c80601007387 */ /* 0x0003e80000100800 */
[----:B------:R-:W-:Y:S01]  /*e3a0*/  STL [R1+0x11cc], R8 ;  /* 0x0011cc0801007387 */ /* 0x000fe20000100800 */
[----:B-1----:R-:W-:-:S05]  /*e3b0*/  IADD3 R6, P1, PT, R19, R2, RZ ;  /* 0x0000000213067210 */ /* 0x002fca0007f3e0ff */
[----:B------:R1:W-:Y:S01]  /*e3c0*/  STL [R1+0x11d0], R6 ;  /* 0x0011d00601007387 */ /* 0x0003e20000100800 */
[----:B0-----:R-:W-:Y:S01]  /*e3d0*/  IMAD R27, R17, 0x4, R21 ;  /* 0x00000004111b7824 */ /* 0x001fe200078e0215 */
[----:B-1----:R-:W-:Y:S02]  /*e3e0*/  LEA.HI.X.SX32 R6, R13, R4, 0x1, P0 ;  /* 0x000000040d067211 */ /* 0x002fe400000f0eff */
[----:B------:R-:W0:Y:S01]  /*e3f0*/  LDC R13, c[0x0][0x3d8] ;  /* 0x0000f600ff0d7b82 */ /* 0x000e220000000800 */
[----:B------:R-:W-:-:S05]  /*e400*/  IADD3 R7, P2, PT, R18, R2, RZ ;  /* 0x0000000212077210 */ /* 0x000fca0007f5e0ff */
[----:B------:R1:W-:Y:S04]  /*e410*/  STL [R1+0x11d4], R7 ;  /* 0x0011d40701007387 */ /* 0x0003e80000100800 */
[----:B------:R-:W4:Y:S04]  /*e420*/  LDL.LU R8, [R1+0x58] ;  /* 0x0000580001087983 */ /* 0x000f280000300800 */
[----:B------:R-:W5:Y:S04]  /*e430*/  LDL.LU R23, [R1+0x54] ;  /* 0x0000540001177983 */ /* 0x000f680000300800 */
[----:B------:R0:W-:Y:S01]  /*e440*/  STL [R1+0x11c4], R6 ;  /* 0x0011c40601007387 */ /* 0x0001e20000100800 */
[----:B-1----:R-:W-:-:S03]  /*e450*/  LEA.HI.X.SX32 R7, R19, R4, 0x1, P1 ;  /* 0x0000000413077211 */ /* 0x002fc600008f0eff */
[----:B------:R-:W5:Y:S01]  /*e460*/  LDL.LU R17, [R1+0x50] ;  /* 0x0000500001117983 */ /* 0x000f620000300800 */
[----:B0-----:R-:W-:-:S03]  /*e470*/  LEA.HI.X.SX32 R6, R18, R4, 0x1, P2 ;  /* 0x0000000412067211 */ /* 0x001fc600010f0eff */
[----:B------:R-:W-:Y:S01]  /*e480*/  STL [R1+0x11c0], R7 ;  /* 0x0011c00701007387 */ /* 0x000fe20000100800 */
[----:B---3--:R-:W-:-:S03]  /*e490*/  IADD3 R18, P0, PT, R5, R2, RZ ;  /* 0x0000000205127210 */ /* 0x008fc60007f1e0ff */
[----:B------:R0:W-:Y:S04]  /*e4a0*/  STL [R1+0x11b0], R6 ;  /* 0x0011b00601007387 */ /* 0x0001e80000100800 */
[----:B------:R-:W-:Y:S01]  /*e4b0*/  STL [R1+0x11b4], R18 ;  /* 0x0011b41201007387 */ /* 0x000fe20000100800 */
[-C--:B0-----:R-:W-:Y:S02]  /*e4c0*/  IADD3 R6, P1, PT, R3, R2.reuse, RZ ;  /* 0x0000000203067210 */ /* 0x081fe40007f3e0ff */
[----:B------:R-:W-:-:S03]  /*e4d0*/  IADD3 R7, P2, PT, R14, R2, RZ ;  /* 0x000000020e077210 */ /* 0x000fc60007f5e0ff */
[----:B------:R0:W-:Y:S04]  /*e4e0*/  STL [R1+0x11b8], R6 ;  /* 0x0011b80601007387 */ /* 0x0001e80000100800 */
[----:B0-----:R-:W3:Y:S04]  /*e4f0*/  LDL.LU R6, [R1+0x5c] ;  /* 0x00005c0001067983 */ /* 0x001ee80000300800 */
[----:B------:R0:W-:Y:S04]  /*e500*/  STL [R1+0x11bc], R7 ;  /* 0x0011bc0701007387 */ /* 0x0001e80000100800 */
[----:B------:R-:W3:Y:S04]  /*e510*/  LDL.LU R19, [R1+0x4c] ;  /* 0x00004c0001137983 */ /* 0x000ee80000300800 */
[----:B------:R-:W3:Y:S01]  /*e520*/  LDL.LU R18, [R1+0x48] ;  /* 0x0000480001127983 */ /* 0x000ee20000300800 */
[----:B------:R-:W-:-:S02]  /*e530*/  LEA.HI.X.SX32 R3, R3, R4, 0x1, P1 ;  /* 0x0000000403037211 */ /* 0x000fc400008f0eff */
[-C--:B0-----:R-:W-:Y:S02]  /*e540*/  LEA.HI.X.SX32 R7, R5, R4.reuse, 0x1, P0 ;  /* 0x0000000405077211 */ /* 0x081fe400000f0eff */
[----:B------:R-:W-:Y:S01]  /*e550*/  LEA.HI.X.SX32 R5, R14, R4, 0x1, P2 ;  /* 0x000000040e057211 */ /* 0x000fe200010f0eff */
[----:B------:R-:W-:Y:S01]  /*e560*/  IMAD R28, R13, 0x4, R27 ;  /* 0x000000040d1c7824 */ /* 0x000fe200078e021b */
[----:B------:R-:W0:Y:S01]  /*e570*/  LDC R14, c[0x0][0x3d8] ;  /* 0x0000f600ff0e7b82 */ /* 0x000e220000000800 */
[----:B------:R-:W-:Y:S04]  /*e580*/  STL [R1+0x11ac], R7 ;  /* 0x0011ac0701007387 */ /* 0x000fe80000100800 */
[----:B------:R-:W-:Y:S03]  /*e590*/  STL [R1+0x11a8], R3 ;  /* 0x0011a80301007387 */ /* 0x000fe60000100800 */
[----:B------:R-:W1:Y:S01]  /*e5a0*/  LDC R13, c[0x0][0x3d8] ;  /* 0x0000f600ff0d7b82 */ /* 0x000e620000000800 */
[----:B------:R2:W-:Y:S04]  /*e5b0*/  STL [R1+0x1198], R5 ;  /* 0x0011980501007387 */ /* 0x0005e80000100800 */
[----:B--2---:R-:W2:Y:S01]  /*e5c0*/  LDL.LU R5, [R1+0x38] ;  /* 0x0000380001057983 */ /* 0x004ea20000300800 */
[----:B------:R-:W-:-:S03]  /*e5d0*/  IADD3 R3, P0, PT, R15, R2, RZ ;  /* 0x000000020f037210 */ /* 0x000fc60007f1e0ff */
[----:B------:R-:W2:Y:S04]  /*e5e0*/  LDL.LU R24, [R1+0x34] ;  /* 0x0000340001187983 */ /* 0x000ea80000300800 */
[----:B------:R0:W-:Y:S04]  /*e5f0*/  STL [R1+0x119c], R3 ;  /* 0x00119c0301007387 */ /* 0x0001e80000100800 */
[----:B------:R-:W2:Y:S01]  /*e600*/  LDL.LU R20, [R1+0x14] ;  /* 0x0000140001147983 */ /* 0x000ea20000300800 */
[-C--:B------:R-:W-:Y:S02]  /*e610*/  IADD3 R7, P1, PT, R0, R2.reuse, RZ ;  /* 0x0000000200077210 */ /* 0x080fe40007f3e0ff */
[----:B0-----:R-:W-:-:S03]  /*e620*/  IADD3 R3, P2, PT, R16, R2, RZ ;  /* 0x0000000210037210 */ /* 0x001fc60007f5e0ff */
[----:B------:R0:W-:Y:S04]  /*e630*/  STL [R1+0x11a0], R7 ;  /* 0x0011a00701007387 */ /* 0x0001e80000100800 */
[----:B------:R1:W-:Y:S01]  /*e640*/  STL [R1+0x11a4], R3 ;  /* 0x0011a40301007387 */ /* 0x0003e20000100800 */
[-C--:B0-----:R-:W-:Y:S01]  /*e650*/  LEA.HI.X.SX32 R7, R15, R4.reuse, 0x1, P0 ;  /* 0x000000040f077211 */ /* 0x081fe200000f0eff */
[----:B-1----:R-:W-:Y:S01]  /*e660*/  IMAD R22, R13, 0x4, R28 ;  /* 0x000000040d167824 */ /* 0x002fe200078e021c */
[----:B------:R-:W0:Y:S01]  /*e670*/  LDC R15, c[0x0][0x3d8] ;  /* 0x0000f600ff0f7b82 */ /* 0x000e220000000800 */
[-C--:B------:R-:W-:Y:S02]  /*e680*/  LEA.HI.X.SX32 R3, R0, R4.reuse, 0x1, P1 ;  /* 0x0000000400037211 */ /* 0x080fe400008f0eff */
[----:B------:R-:W2:Y:S04]  /*e690*/  LDL.LU R0, [R1+0x24] ;  /* 0x0000240001007983 */ /* 0x000ea80000300800 */
[----:B------:R1:W-:Y:S01]  /*e6a0*/  STL [R1+0x1194], R7 ;  /* 0x0011940701007387 */ /* 0x0003e20000100800 */
[----:B------:R-:W0:Y:S03]  /*e6b0*/  LDC R13, c[0x0][0x3d8] ;  /* 0x0000f600ff0d7b82 */ /* 0x000e260000000800 */
[----:B------:R1:W-:Y:S04]  /*e6c0*/  STL [R1+0x1190], R3 ;  /* 0x0011900301007387 */ /* 0x0003e80000100800 */
[----:B------:R-:W2:Y:S04]  /*e6d0*/  LDL.LU R26, [R1+0x10] ;  /* 0x00001000011a7983 */ /* 0x000ea80000300800 */
[----:B-1----:R-:W2:Y:S01]  /*e6e0*/  LDL.LU R7, [R1+0xc] ;  /* 0x00000c0001077983 */ /* 0x002ea20000300800 */
[----:B------:R-:W-:-:S05]  /*e6f0*/  LEA.HI.X.SX32 R3, R16, R4, 0x1, P2 ;  /* 0x0000000410037211 */ /* 0x000fca00010f0eff */
[----:B------:R5:W-:Y:S01]  /*e700*/  STL [R1+0x1180], R3 ;  /* 0x0011800301007387 */ /* 0x000be20000100800 */
[-C--:B----4-:R-:W-:Y:S02]  /*e710*/  IADD3 R16, P0, PT, R8, R2.reuse, RZ ;  /* 0x0000000208107210 */ /* 0x090fe40007f1e0ff */
[----:B-----5:R-:W-:-:S03]  /*e720*/  IADD3 R3, P1, PT, R23, R2, RZ ;  /* 0x0000000217037210 */ /* 0x020fc60007f3e0ff */
[----:B------:R1:W-:Y:S01]  /*e730*/  STL [R1+0x1184], R16 ;  /* 0x0011841001007387 */ /* 0x0003e20000100800 */
[-C--:B------:R-:W-:Y:S02]  /*e740*/  LEA.HI.X.SX32 R8, R8, R4.reuse, 0x1, P0 ;  /* 0x0000000408087211 */ /* 0x080fe400000f0eff */
[----:B------:R-:W-:Y:S01]  /*e750*/  LEA.HI.X.SX32 R23, R23, R4, 0x1, P1 ;  /* 0x0000000417177211 */ /* 0x000fe200008f0eff */
[----:B------:R4:W-:Y:S01]  /*e760*/  STL [R1+0x1188], R3 ;  /* 0x0011880301007387 */ /* 0x0009e20000100800 */
[----:B-1----:R-:W-:-:S03]  /*e770*/  IADD3 R16, P2, PT, R17, R2, RZ ;  /* 0x0000000211107210 */ /* 0x002fc60007f5e0ff */
[----:B----4-:R-:W4:Y:S04]  /*e780*/  LDL.LU R3, [R1+0x8] ;  /* 0x0000080001037983 */ /* 0x010f280000300800 */
[----:B------:R-:W5:Y:S04]  /*e790*/  LDL.LU R29, [R1+0x4] ;  /* 0x00000400011d7983 */ /* 0x000f680000300800 */
[----:B------:R1:W-:Y:S04]  /*e7a0*/  STL [R1+0x118c], R16 ;  /* 0x00118c1001007387 */ /* 0x0003e80000100800 */
[----:B------:R1:W-:Y:S01]  /*e7b0*/  STL [R1+0x117c], R8 ;  /* 0x00117c0801007387 */ /* 0x0003e20000100800 */
[----:B0-----:R-:W-:Y:S01]  /*e7c0*/  IMAD R13, R13, 0x4, R22 ;  /* 0x000000040d0d7824 */ /* 0x001fe200078e0216 */
[----:B-1----:R-:W0:Y:S02]  /*e7d0*/  LDC R16, c[0x0][0x3d8] ;  /* 0x0000f600ff107b82 */ /* 0x002e240000000800 */
[----:B------:R-:W5:Y:S04]  /*e7e0*/  LDL.LU R8, [R1+0x1364] ;  /* 0x0013640001087983 */ /* 0x000f680000300800 */
[----:B------:R1:W-:Y:S02]  /*e7f0*/  STL [R1+0x1178], R23 ;  /* 0x0011781701007387 */ /* 0x0003e40000100800 */
[----:B-1----:R-:W-:-:S02]  /*e800*/  LEA.HI.X.SX32 R23, R17, R4, 0x1, P2 ;  /* 0x0000000411177211 */ /* 0x002fc400010f0eff */
[----:B------:R-:W-:Y:S01]  /*e810*/  LEA R14, R14, R13, 0x2 ;  /* 0x0000000d0e0e7211 */ /* 0x000fe200078e10ff */
[----:B------:R-:W1:Y:S02]  /*e820*/  LDC R17, c[0x0][0x3d8] ;  /* 0x0000f600ff117b82 */ /* 0x000e640000000800 */
[----:B------:R3:W-:Y:S02]  /*e830*/  STL [R1+0x1168], R23 ;  /* 0x0011681701007387 */ /* 0x0007e40000100800 */
[----:B---3--:R-:W-:-:S05]  /*e840*/  IADD3 R23, P0, PT, R6, R2, RZ ;  /* 0x0000000206177210 */ /* 0x008fca0007f1e0ff */
[----:B------:R3:W-:Y:S01]  /*e850*/  STL [R1+0x116c], R23 ;  /* 0x00116c1701007387 */ /* 0x0007e20000100800 */
[----:B------:R-:W-:Y:S02]  /*e860*/  LEA.HI.X.SX32 R6, R6, R4, 0x1, P0 ;  /* 0x0000000406067211 */ /* 0x000fe400000f0eff */
[----:B---3--:R-:W-:-:S05]  /*e870*/  IADD3 R23, P1, PT, R19, R2, RZ ;  /* 0x0000000213177210 */ /* 0x008fca0007f3e0ff */
[----:B------:R3:W-:Y:S01]  /*e880*/  STL [R1+0x1170], R23 ;  /* 0x0011701701007387 */ /* 0x0007e20000100800 */
[----:B------:R-:W-:Y:S02]  /*e890*/  LEA.HI.X.SX32 R19, R19, R4, 0x1, P1 ;  /* 0x0000000413137211 */ /* 0x000fe400008f0eff */
[----:B---3--:R-:W-:-:S05]  /*e8a0*/  IADD3 R23, P2, PT, R18, R2, RZ ;  /* 0x0000000212177210 */ /* 0x008fca0007f5e0ff */
[----:B------:R-:W-:Y:S04]  /*e8b0*/  STL [R1+0x1174], R23 ;  /* 0x0011741701007387 */ /* 0x000fe80000100800 */
[----:B------:R3:W-:Y:S04]  /*e8c0*/  STL [R1+0x1164], R6 ;  /* 0x0011640601007387 */ /* 0x0007e80000100800 */
[----:B---3--:R-:W3:Y:S04]  /*e8d0*/  LDL.LU R6, [R1+0x1360] ;  /* 0x0013600001067983 */ /* 0x008ee80000300800 */
[----:B------:R0:W-:Y:S02]  /*e8e0*/  STL [R1+0x1160], R19 ;  /* 0x0011601301007387 */ /* 0x0001e40000100800 */
[----:B0-----:R-:W-:Y:S01]  /*e8f0*/  LEA.HI.X.SX32 R19, R18, R4, 0x1, P2 ;  /* 0x0000000412137211 */ /* 0x001fe200010f0eff */
[----:B------:R-:W-:Y:S01]  /*e900*/  IMAD R25, R15, 0x4, R14 ;  /* 0x000000040f197824 */ /* 0x000fe200078e020e */
[----:B------:R-:W0:Y:S03]  /*e910*/  LDC R18, c[0x0][0x3d8] ;  /* 0x0000f600ff127b82 */ /* 0x000e260000000800 */
[----:B------:R2:W-:Y:S05]  /*e920*/  STL [R1+0x1150], R19 ;  /* 0x0011501301007387 */ /* 0x0005ea0000100800 */
[----:B------:R-:W0:Y:S01]  /*e930*/  LDC R15, c[0x0][0x3d8] ;  /* 0x0000f600ff0f7b82 */ /* 0x000e220000000800 */
[----:B--2---:R-:W-:-:S05]  /*e940*/  IADD3 R19, P0, PT, R5, R2, RZ ;  /* 0x0000000205137210 */ /* 0x004fca0007f1e0ff */
[----:B------:R2:W-:Y:S01]  /*e950*/  STL [R1+0x1154], R19 ;  /* 0x0011541301007387 */ /* 0x0005e20000100800 */
[----:B------:R-:W-:Y:S02]  /*e960*/  LEA.HI.X.SX32 R5, R5, R4, 0x1, P0 ;  /* 0x0000000405057211 */ /* 0x000fe400000f0eff */
[----:B--2---:R-:W-:-:S05]  /*e970*/  IADD3 R19, P1, PT, R24, R2, RZ ;  /* 0x0000000218137210 */ /* 0x004fca0007f3e0ff */
[----:B------:R2:W-:Y:S01]  /*e980*/  STL [R1+0x1158], R19 ;  /* 0x0011581301007387 */ /* 0x0005e20000100800 */
[----:B------:R-:W-:Y:S02]  /*e990*/  LEA.HI.X.SX32 R24, R24, R4, 0x1, P1 ;  /* 0x0000000418187211 */ /* 0x000fe400008f0eff */
[----:B--2---:R-:W-:-:S04]  /*e9a0*/  IADD3 R19, P2, PT, R20, R2, RZ ;  /* 0x0000000214137210 */ /* 0x004fc80007f5e0ff */
[----:B------:R-:W-:Y:S01]  /*e9b0*/  LEA.HI.X.SX32 R20, R20, R4, 0x1, P2 ;  /* 0x0000000414147211 */ /* 0x000fe200010f0eff */
[----:B------:R2:W-:Y:S04]  /*e9c0*/  STL [R1+0x115c], R19 ;  /* 0x00115c1301007387 */ /* 0x0005e80000100800 */
[----:B------:R1:W-:Y:S01]  /*e9d0*/  STL [R1+0x114c], R5 ;  /* 0x00114c0501007387 */ /* 0x0003e20000100800 */
[----:B0-----:R-:W-:Y:S01]  /*e9e0*/  IMAD R15, R15, 0x4, R25 ;  /* 0x000000040f0f7824 */ /* 0x001fe200078e0219 */
[----:B--2---:R-:W0:Y:S02]  /*e9f0*/  LDC R19, c[0x0][0x3d8] ;  /* 0x0000f600ff137b82 */ /* 0x004e240000000800 */
[----:B-1----:R-:W2:Y:S04]  /*ea00*/  LDL.LU R5, [R1+0x135c] ;  /* 0x00135c0001057983 */ /* 0x002ea80000300800 */
[----:B------:R-:W-:Y:S04]  /*ea10*/  STL [R1+0x1148], R24 ;  /* 0x0011481801007387 */ /* 0x000fe80000100800 */
[----:B------:R1:W-:Y:S02]  /*ea20*/  STL [R1+0x1138], R20 ;  /* 0x0011381401007387 */ /* 0x0003e40000100800 */
[----:B-1----:R-:W-:-:S05]  /*ea30*/  IADD3 R20, P0, PT, R0, R2, RZ ;  /* 0x0000000200147210 */ /* 0x002fca0007f1e0ff */
[----:B------:R1:W-:Y:S01]  /*ea40*/  STL [R1+0x113c], R20 ;  /* 0x00113c1401007387 */ /* 0x0003e20000100800 */
[----:B------:R-:W-:Y:S02]  /*ea50*/  LEA.HI.X.SX32 R0, R0, R4, 0x1, P0 ;  /* 0x0000000400007211 */ /* 0x000fe400000f0eff */
[----:B-1----:R-:W-:-:S05]  /*ea60*/  IADD3 R20, P1, PT, R26, R2, RZ ;  /* 0x000000021a147210 */ /* 0x002fca0007f3e0ff */
[----:B------:R1:W-:Y:S02]  /*ea70*/  STL [R1+0x1140], R20 ;  /* 0x0011401401007387 */ /* 0x0003e40000100800 */
[----:B-1----:R-:W-:-:S05]  /*ea80*/  IADD3 R20, P2, PT, R7, R2, RZ ;  /* 0x0000000207147210 */ /* 0x002fca0007f5e0ff */
[----:B------:R1:W-:Y:S04]  /*ea90*/  STL [R1+0x1144], R20 ;  /* 0x0011441401007387 */ /* 0x0003e80000100800 */
[----:B------:R0:W-:Y:S01]  /*eaa0*/  STL [R1+0x1134], R0 ;  /* 0x0011340001007387 */ /* 0x0001e20000100800 */
[-C--:B------:R-:W-:Y:S01]  /*eab0*/  LEA.HI.X.SX32 R26, R26, R4.reuse, 0x1, P1 ;  /* 0x000000041a1a7211 */ /* 0x080fe200008f0eff */
[----:B------:R-:W-:Y:S01]  /*eac0*/  IMAD R16, R16, 0x4, R15 ;  /* 0x0000000410107824 */ /* 0x000fe200078e020f */
[----:B-1----:R-:W1:Y:S01]  /*ead0*/  LDC R20, c[0x0][0x3d8] ;  /* 0x0000f600ff147b82 */ /* 0x002e620000000800 */
[----:B0-----:R-:W2:Y:S04]  /*eae0*/  LDL.LU R0, [R1+0x1358] ;  /* 0x0013580001007983 */ /* 0x001ea80000300800 */
[----:B------:R0:W-:Y:S02]  /*eaf0*/  STL [R1+0x1130], R26 ;  /* 0x0011301a01007387 */ /* 0x0001e40000100800 */
[----:B0-----:R-:W-:Y:S01]  /*eb00*/  LEA.HI.X.SX32 R26, R7, R4, 0x1, P2 ;  /* 0x00000004071a7211 */ /* 0x001fe200010f0eff */
[----:B------:R-:W-:Y:S01]  /*eb10*/  IMAD R23, R17, 0x4, R16 ;  /* 0x0000000411177824 */ /* 0x000fe200078e0210 */
[----:B------:R-:W0:Y:S03]  /*eb20*/  LDC R7, c[0x0][0x3d8] ;  /* 0x0000f600ff077b82 */ /* 0x000e260000000800 */
[----:B------:R4:W-:Y:S05]  /*eb30*/  STL [R1+0x1120], R26 ;  /* 0x0011201a01007387 */ /* 0x0009ea0000100800 */
[----:B------:R-:W0:Y:S01]  /*eb40*/  LDC R17, c[0x0][0x3d8] ;  /* 0x0000f600ff117b82 */ /* 0x000e220000000800 */
[----:B----4-:R-:W-:-:S05]  /*eb50*/  IADD3 R26, P0, PT, R3, R2, RZ ;  /* 0x00000002031a7210 */ /* 0x010fca0007f1e0ff */
[----:B------:R5:W-:Y:S01]  /*eb60*/  STL [R1+0x1124], R26 ;  /* 0x0011241a01007387 */ /* 0x000be20000100800 */
[----:B------:R-:W-:Y:S02]  /*eb70*/  LEA.HI.X.SX32 R3, R3, R4, 0x1, P0 ;  /* 0x0000000403037211 */ /* 0x000fe400000f0eff */
[----:B-----5:R-:W-:-:S05]  /*eb80*/  IADD3 R26, P1, PT, R29, R2, RZ ;  /* 0x000000021d1a7210 */ /* 0x020fca0007f3e0ff */
[----:B------:R2:W-:Y:S02]  /*eb90*/  STL [R1+0x1128], R26 ;  /* 0x0011281a01007387 */ /* 0x0005e40000100800 */
[----:B--2---:R-:W-:-:S05]  /*eba0*/  IADD3 R26, P2, PT, R0, R2, RZ ;  /* 0x00000002001a7210 */ /* 0x004fca0007f5e0ff */
[----:B------:R-:W-:Y:S04]  /*ebb0*/  STL [R1+0x112c], R26 ;  /* 0x00112c1a01007387 */ /* 0x000fe80000100800 */
[----:B------:R2:W-:Y:S04]  /*ebc0*/  STL [R1+0x111c], R3 ;  /* 0x00111c0301007387 */ /* 0x0005e80000100800 */
[----:B--2---:R-:W2:Y:S01]  /*ebd0*/  LDL.LU R3, [R1+0x1354] ;  /* 0x0013540001037983 */ /* 0x004ea20000300800 */
[----:B0-----:R-:W-:-:S05]  /*ebe0*/  LEA R17, R17, R23, 0x2 ;  /* 0x0000001711117211 */ /* 0x001fca00078e10ff */
[----:B------:R-:W-:-:S04]  /*ebf0*/  IMAD R18, R18, 0x4, R17 ;  /* 0x0000000412127824 */ /* 0x000fc800078e0211 */
[----:B------:R-:W-:Y:S02]  /*ec00*/  IMAD R24, R19, 0x4, R18 ;  /* 0x0000000413187824 */ /* 0x000fe400078e0212 */
[----:B------:R-:W0:Y:S02]  /*ec10*/  LDC R19, c[0x0][0x3d8] ;  /* 0x0000f600ff137b82 */ /* 0x000e240000000800 */
[----:B0-----:R-:W-:-:S04]  /*ec20*/  IMAD R19, R19, 0x4, R24 ;  /* 0x0000000413137824 */ /* 0x001fc800078e0218 */
[----:B-1----:R-:W-:-:S05]  /*ec30*/  IMAD R20, R20, 0x4, R19 ;  /* 0x0000000414147824 */ /* 0x002fca00078e0213 */
[----:B------:R-:W-:Y:S02]  /*ec40*/  LEA R26, R7, R20, 0x2 ;  /* 0x00000014071a7211 */ /* 0x000fe400078e10ff */
[----:B------:R-:W0:Y:S01]  /*ec50*/  LDC R7, c[0x0][0x3d8] ;  /* 0x0000f600ff077b82 */ /* 0x000e220000000800 */
[----:B------:R-:W-:-:S05]  /*ec60*/  LEA.HI.X.SX32 R29, R29, R4, 0x1, P1 ;  /* 0x000000041d1d7211 */ /* 0x000fca00008f0eff */
[----:B------:R1:W-:Y:S02]  /*ec70*/  STL [R1+0x1118], R29 ;  /* 0x0011181d01007387 */ /* 0x0003e40000100800 */
[----:B-1----:R-:W-:Y:S01]  /*ec80*/  LEA.HI.X.SX32 R29, R0, R4, 0x1, P2 ;  /* 0x00000004001d7211 */ /* 0x002fe200010f0eff */
[----:B0-----:R-:W-:-:S04]  /*ec90*/  IMAD R0, R7, 0x4, R26 ;  /* 0x0000000407007824 */ /* 0x001fc800078e021a */
[----:B------:R0:W-:Y:S02]  /*eca0*/  STL [R1+0x1108], R29 ;  /* 0x0011081d01007387 */ /* 0x0001e40000100800 */
[----:B0-----:R-:W0:Y:S01]  /*ecb0*/  LDC R29, c[0x0][0x3d8] ;  /* 0x0000f600ff1d7b82 */ /* 0x001e220000000800 */
[----:B--2---:R-:W-:-:S05]  /*ecc0*/  IADD3 R7, P0, PT, R3, R2, RZ ;  /* 0x0000000203077210 */ /* 0x004fca0007f1e0ff */
[----:B------:R1:W-:Y:S01]  /*ecd0*/  STL [R1+0x110c], R7 ;  /* 0x00110c0701007387 */ /* 0x0003e20000100800 */
[----:B------:R-:W-:Y:S02]  /*ece0*/  LEA.HI.X.SX32 R3, R3, R4, 0x1, P0 ;  /* 0x0000000403037211 */ /* 0x000fe400000f0eff */
[----:B-1----:R-:W-:-:S05]  /*ecf0*/  IADD3 R7, P1, PT, R5, R2, RZ ;  /* 0x0000000205077210 */ /* 0x002fca0007f3e0ff */
[----:B------:R3:W-:Y:S02]  /*ed00*/  STL [R1+0x1110], R7 ;  /* 0x0011100701007387 */ /* 0x0007e40000100800 */
[----:B---3--:R-:W-:-:S05]  /*ed10*/  IADD3 R7, P2, PT, R6, R2, RZ ;  /* 0x0000000206077210 */ /* 0x008fca0007f5e0ff */
[----:B------:R1:W-:Y:S04]  /*ed20*/  STL [R1+0x1114], R7 ;  /* 0x0011140701007387 */ /* 0x0003e80000100800 */
[----:B-1----:R-:W2:Y:S04]  /*ed30*/  LDL.LU R7, [R1+0x1350] ;  /* 0x0013500001077983 */ /* 0x002ea80000300800 */
[----:B------:R1:W-:Y:S04]  /*ed40*/  STL [R1+0x1104], R3 ;  /* 0x0011040301007387 */ /* 0x0003e80000100800 */
[----:B-1----:R-:W3:Y:S01]  /*ed50*/  LDL.LU R3, [R1+0x134c] ;  /* 0x00134c0001037983 */ /* 0x002ee20000300800 */
[-C--:B------:R-:W-:Y:S01]  /*ed60*/  LEA.HI.X.SX32 R5, R5, R4.reuse, 0x1, P1 ;  /* 0x0000000405057211 */ /* 0x080fe200008f0eff */
[----:B0-----:R-:W-:Y:S01]  /*ed70*/  IMAD R29, R29, 0x4, R0 ;  /* 0x000000041d1d7824 */ /* 0x001fe200078e0200 */
[----:B------:R-:W-:-:S03]  /*ed80*/  LEA.HI.X.SX32 R6, R6, R4, 0x1, P2 ;  /* 0x0000000406067211 */ /* 0x000fc600010f0eff */
[----:B------:R-:W-:Y:S04]  /*ed90*/  STL [R1+0x1100], R5 ;  /* 0x0011000501007387 */ /* 0x000fe80000100800 */
[----:B------:R0:W-:Y:S02]  /*eda0*/  STL [R1+0x10f0], R6 ;  /* 0x0010f00601007387 */ /* 0x0001e40000100800 */
[----:B0-----:R-:W0:Y:S01]  /*edb0*/  LDC R6, c[0x0][0x3d8] ;  /* 0x0000f600ff067b82 */ /* 0x001e220000000800 */
[----:B---3--:R-:W-:Y:S01]  /*edc0*/  IMAD R5, R3, 0x4, R29 ;  /* 0x0000000403057824 */ /* 0x008fe200078e021d */
[----:B--2---:R-:W-:-:S05]  /*edd0*/  IADD3 R3, P0, PT, R7, R2, RZ ;  /* 0x0000000207037210 */ /* 0x004fca0007f1e0ff */
[----:B------:R1:W-:Y:S01]  /*ede0*/  STL [R1+0x10f4], R3 ;  /* 0x0010f40301007387 */ /* 0x0003e20000100800 */
[----:B------:R-:W-:Y:S02]  /*edf0*/  LEA.HI.X.SX32 R7, R7, R4, 0x1, P0 ;  /* 0x0000000407077211 */ /* 0x000fe400000f0eff */
[----:B-1----:R-:W-:-:S05]  /*ee00*/  IADD3 R3, P1, PT, R8, R2, RZ ;  /* 0x0000000208037210 */ /* 0x002fca0007f3e0ff */
[----:B------:R1:W-:Y:S01]  /*ee10*/  STL [R1+0x10f8], R3 ;  /* 0x0010f80301007387 */ /* 0x0003e20000100800 */
[----:B------:R-:W-:Y:S02]  /*ee20*/  LEA.HI.X.SX32 R8, R8, R4, 0x1, P1 ;  /* 0x0000000408087211 */ /* 0x000fe400008f0eff */
[----:B-1----:R-:W-:-:S04]  /*ee30*/  IADD3 R3, P2, PT, R10, R2, RZ ;  /* 0x000000020a037210 */ /* 0x002fc80007f5e0ff */
[----:B------:R-:W-:Y:S01]  /*ee40*/  LEA.HI.X.SX32 R10, R10, R4, 0x1, P2 ;  /* 0x000000040a0a7211 */ /* 0x000fe200010f0eff */
[----:B------:R1:W-:Y:S04]  /*ee50*/  STL [R1+0x10fc], R3 ;  /* 0x0010fc0301007387 */ /* 0x0003e80000100800 */
[----:B-1----:R-:W2:Y:S04]  /*ee60*/  LDL.LU R3, [R1+0x1348] ;  /* 0x0013480001037983 */ /* 0x002ea80000300800 */
[----:B------:R1:W-:Y:S04]  /*ee70*/  STL [R1+0x10ec], R7 ;  /* 0x0010ec0701007387 */ /* 0x0003e80000100800 */
[----:B------:R-:W-:Y:S04]  /*ee80*/  STL [R1+0x10e8], R8 ;  /* 0x0010e80801007387 */ /* 0x000fe80000100800 */
[----:B------:R3:W-:Y:S01]  /*ee90*/  STL [R1+0x10d8], R10 ;  /* 0x0010d80a01007387 */ /* 0x0007e20000100800 */
[----:B-1----:R-:W1:Y:S01]  /*eea0*/  LDC R7, c[0x0][0x3d8] ;  /* 0x0000f600ff077b82 */ /* 0x002e620000000800 */
[----:B---3--:R-:W-:-:S07]  /*eeb0*/  IADD3 R10, P0, PT, R9, R2, RZ ;  /* 0x00000002090a7210 */ /* 0x008fce0007f1e0ff */
[----:B------:R-:W3:Y:S01]  /*eec0*/  LDC R8, c[0x0][0x3d8] ;  /* 0x0000f600ff087b82 */ /* 0x000ee20000000800 */
[----:B------:R4:W-:Y:S02]  /*eed0*/  STL [R1+0x10dc], R10 ;  /* 0x0010dc0a01007387 */ /* 0x0009e40000100800 */
[----:B----4-:R-:W-:-:S05]  /*eee0*/  IADD3 R10, P1, PT, R11, R2, RZ ;  /* 0x000000020b0a7210 */ /* 0x010fca0007f3e0ff */
[----:B------:R4:W-:Y:S02]  /*eef0*/  STL [R1+0x10e0], R10 ;  /* 0x0010e00a01007387 */ /* 0x0009e40000100800 */
[----:B----4-:R-:W-:-:S05]  /*ef00*/  IADD3 R10, P2, PT, R12, R2, RZ ;  /* 0x000000020c0a7210 */ /* 0x010fca0007f5e0ff */
[----:B------:R4:W-:Y:S01]  /*ef10*/  STL [R1+0x10e4], R10 ;  /* 0x0010e40a01007387 */ /* 0x0009e20000100800 */
[----:B------:R-:W-:Y:S01]  /*ef20*/  LEA.HI.X.SX32 R9, R9, R4, 0x1, P0 ;  /* 0x0000000409097211 */ /* 0x000fe200000f0eff */
[----:B----4-:R-:W4:Y:S01]  /*ef30*/  LDC R10, c[0x0][0x3d8] ;  /* 0x0000f600ff0a7b82 */ /* 0x010f220000000800 */
[----:B0-----:R-:W-:-:S03]  /*ef40*/  IMAD R6, R6, 0x4, R5 ;  /* 0x0000000406067824 */ /* 0x001fc600078e0205 */
[----:B------:R0:W-:Y:S02]  /*ef50*/  STL [R1+0x10d4], R9 ;  /* 0x0010d40901007387 */ /* 0x0001e40000100800 */
[----:B-1----:R-:W-:Y:S02]  /*ef60*/  LEA R7, R7, R6, 0x2 ;  /* 0x0000000607077211 */ /* 0x002fe400078e10ff */
[-C--:B0-----:R-:W-:Y:S02]  /*ef70*/  LEA.HI.X.SX32 R9, R11, R4.reuse, 0x1, P1 ;  /* 0x000000040b097211 */ /* 0x081fe400008f0eff */
[----:B------:R-:W-:Y:S02]  /*ef80*/  LEA.HI.X.SX32 R11, R12, R4, 0x1, P2 ;  /* 0x000000040c0b7211 */ /* 0x000fe400010f0eff */
[----:B------:R-:W-:Y:S01]  /*ef90*/  IADD3 R12, P0, PT, R21, R2, RZ ;  /* 0x00000002150c7210 */ /* 0x000fe20007f1e0ff */
[----:B------:R-:W-:Y:S01]  /*efa0*/  STL [R1+0x10d0], R9 ;  /* 0x0010d00901007387 */ /* 0x000fe20000100800 */
[----:B---3--:R-:W-:-:S03]  /*efb0*/  IMAD R8, R8, 0x4, R7 ;  /* 0x0000000408087824 */ /* 0x008fc600078e0207 */
[----:B------:R0:W-:Y:S01]  /*efc0*/  STL [R1+0x10c0], R11 ;  /* 0x0010c00b01007387 */ /* 0x0001e20000100800 */
[----:B------:R-:W-:-:S03]  /*efd0*/  LEA.HI.X.SX32 R21, R21, R4, 0x1, P0 ;  /* 0x0000000415157211 */ /* 0x000fc600000f0eff */
[----:B------:R1:W-:Y:S01]  /*efe0*/  STL [R1+0x10c4], R12 ;  /* 0x0010c40c01007387 */ /* 0x0003e20000100800 */
[CC--:B0-----:R-:W-:Y:S02]  /*eff0*/  IADD3 R11, P1, PT, R27.reuse, R2.reuse, RZ ;  /* 0x000000021b0b7210 */ /* 0x0c1fe40007f3e0ff */
[----:B-1----:R-:W-:Y:S01]  /*f000*/  IADD3 R12, P2, PT, R28, R2, RZ ;  /* 0x000000021c0c7210 */ /* 0x002fe20007f5e0ff */
[----:B----4-:R-:W-:Y:S02]  /*f010*/  IMAD R9, R10, 0x4, R8 ;  /* 0x000000040a097824 */ /* 0x010fe400078e0208 */
[----:B------:R0:W-:Y:S01]  /*f020*/  STL [R1+0x10c8], R11 ;  /* 0x0010c80b01007387 */ /* 0x0001e20000100800 */
[----:B------:R-:W1:Y:S03]  /*f030*/  LDC R10, c[0x0][0x3d8] ;  /* 0x0000f600ff0a7b82 */ /* 0x000e660000000800 */
[----:B------:R3:W-:Y:S04]  /*f040*/  STL [R1+0x10cc], R12 ;  /* 0x0010cc0c01007387 */ /* 0x0007e80000100800 */
[----:B------:R4:W-:Y:S01]  /*f050*/  STL [R1+0x10bc], R21 ;  /* 0x0010bc1501007387 */ /* 0x0009e20000100800 */
[----:B0-----:R-:W0:Y:S01]  /*f060*/  LDC R11, c[0x0][0x3d8] ;  /* 0x0000f600ff0b7b82 */ /* 0x001e220000000800 */
[----:B---3--:R-:W-:-:S02]  /*f070*/  LEA.HI.X.SX32 R12, R27, R4, 0x1, P1 ;  /* 0x000000041b0c7211 */ /* 0x008fc400008f0eff */
[----:B----4-:R-:W-:-:S03]  /*f080*/  LEA.HI.X.SX32 R21, R28, R4, 0x1, P2 ;  /* 0x000000041c157211 */ /* 0x010fc600010f0eff */
[----:B------:R3:W-:Y:S01]  /*f090*/  STL [R1+0x10b8], R12 ;  /* 0x0010b80c01007387 */ /* 0x0007e20000100800 */
[----:B------:R-:W-:-:S03]  /*f0a0*/  IADD3 R28, P0, PT, R22, R2, RZ ;  /* 0x00000002161c7210 */ /* 0x000fc60007f1e0ff */
[----:B------:R4:W-:Y:S01]  /*f0b0*/  STL [R1+0x10a8], R21 ;  /* 0x0010a81501007387 */ /* 0x0009e20000100800 */
[----:B---3--:R-:W3:Y:S01]  /*f0c0*/  LDC R12, c[0x0][0x3d8] ;  /* 0x0000f600ff0c7b82 */ /* 0x008ee20000000800 */
[-C--:B----4-:R-:W-:Y:S02]  /*f0d0*/  IADD3 R21, P1, PT, R13, R2.reuse, RZ ;  /* 0x000000020d157210 */ /* 0x090fe40007f3e0ff */
[----:B------:R-:W-:Y:S04]  /*f0e0*/  STL [R1+0x10ac], R28 ;  /* 0x0010ac1c01007387 */ /* 0x000fe80000100800 */
[----:B------:R4:W-:Y:S02]  /*f0f0*/  STL [R1+0x10b0], R21 ;  /* 0x0010b01501007387 */ /* 0x0009e40000100800 */
[----:B----4-:R-:W4:Y:S01]  /*f100*/  LDC R21, c[0x0][0x3d8] ;  /* 0x0000f600ff157b82 */ /* 0x010f220000000800 */
[----:B-1----:R-:W-:Y:S01]  /*f110*/  IMAD R10, R10, 0x4, R9 ;  /* 0x000000040a0a7824 */ /* 0x002fe200078e0209 */
[----:B------:R-:W-:-:S03]  /*f120*/  IADD3 R27, P2, PT, R14, R2, RZ ;  /* 0x000000020e1b7210 */ /* 0x000fc60007f5e0ff */
[----:B0-----:R-:W-:Y:S02]  /*f130*/  IMAD R11, R11, 0x4, R10 ;  /* 0x000000040b0b7824 */ /* 0x001fe400078e020a */
[----:B------:R0:W-:Y:S03]  /*f140*/  STL [R1+0x10b4], R27 ;  /* 0x0010b41b01007387 */ /* 0x0001e60000100800 */
[----:B---3--:R-:W-:Y:S02]  /*f150*/  LEA R12, R12, R11, 0x2 ;  /* 0x0000000b0c0c7211 */ /* 0x008fe400078e10ff */
[-C--:B0-----:R-:W-:Y:S02]  /*f160*/  LEA.HI.X.SX32 R27, R22, R4.reuse, 0x1, P0 ;  /* 0x00000004161b7211 */ /* 0x081fe400000f0eff */
[----:B------:R-:W-:Y:S01]  /*f170*/  LEA.HI.X.SX32 R22, R13, R4, 0x1, P1 ;  /* 0x000000040d167211 */ /* 0x000fe200008f0eff */
[----:B----4-:R-:W-:-:S02]  /*f180*/  IMAD R13, R21, 0x4, R12 ;  /* 0x00000004150d7824 */ /* 0x010fc400078e020c */
[----:B------:R-:W0:Y:S01]  /*f190*/  LDC R21, c[0x0][0x3d8] ;  /* 0x0000f600ff157b82 */ /* 0x000e220000000800 */
[----:B------:R-:W-:Y:S01]  /*f1a0*/  LEA.HI.X.SX32 R14, R14, R4, 0x1, P2 ;  /* 0x000000040e0e7211 */ /* 0x000fe200010f0eff */
[----:B------:R-:W-:Y:S04]  /*f1b0*/  STL [R1+0x10a4], R27 ;  /* 0x0010a41b01007387 */ /* 0x000fe80000100800 */
[----:B------:R-:W-:Y:S04]  /*f1c0*/  STL [R1+0x10a0], R22 ;  /* 0x0010a01601007387 */ /* 0x000fe80000100800 */
[----:B------:R1:W-:Y:S02]  /*f1d0*/  STL [R1+0x1090], R14 ;  /* 0x0010900e01007387 */ /* 0x0003e40000100800 */
[----:B-1----:R-:W-:-:S05]  /*f1e0*/  IADD3 R14, P0, PT, R25, R2, RZ ;  /* 0x00000002190e7210 */ /* 0x002fca0007f1e0ff */
[----:B------:R0:W-:Y:S02]  /*f1f0*/  STL [R1+0x1094], R14 ;  /* 0x0010940e01007387 */ /* 0x0001e40000100800 */
[----:B0-----:R-:W-:Y:S02]  /*f200*/  IMAD R14, R21, 0x4, R13 ;  /* 0x00000004150e7824 */ /* 0x001fe400078e020d */
[----:B------:R-:W0:Y:S01]  /*f210*/  LDC R21, c[0x0][0x3d8] ;  /* 0x0000f600ff157b82 */ /* 0x000e220000000800 */
[-C--:B------:R-:W-:Y:S02]  /*f220*/  IADD3 R27, P1, PT, R15, R2.reuse, RZ ;  /* 0x000000020f1b7210 */ /* 0x080fe40007f3e0ff */
[----:B------:R-:W-:-:S03]  /*f230*/  IADD3 R22, P2, PT, R16, R2, RZ ;  /* 0x0000000210167210 */ /* 0x000fc60007f5e0ff */
[----:B------:R1:W-:Y:S04]  /*f240*/  STL [R1+0x1098], R27 ;  /* 0x0010981b01007387 */ /* 0x0003e80000100800 */
[----:B------:R3:W-:Y:S01]  /*f250*/  STL [R1+0x109c], R22 ;  /* 0x00109c1601007387 */ /* 0x0007e20000100800 */
[-C--:B------:R-:W-:Y:S02]  /*f260*/  LEA.HI.X.SX32 R25, R25, R4.reuse, 0x1, P0 ;  /* 0x0000000419197211 */ /* 0x080fe400000f0eff */
[-C--:B------:R-:W-:Y:S01]  /*f270*/  LEA.HI.X.SX32 R16, R16, R4.reuse, 0x1, P2 ;  /* 0x0000000410107211 */ /* 0x080fe200010f0eff */
[----:B-1----:R-:W1:Y:S01]  /*f280*/  LDC R27, c[0x0][0x3d8] ;  /* 0x0000f600ff1b7b82 */ /* 0x002e620000000800 */
[----:B---3--:R-:W-:Y:S01]  /*f290*/  LEA.HI.X.SX32 R22, R15, R4, 0x1, P1 ;  /* 0x000000040f167211 */ /* 0x008fe200008f0eff */
[----:B0-----:R-:W-:-:S06]  /*f2a0*/  IMAD R15, R21, 0x4, R14 ;  /* 0x00000004150f7824 */ /* 0x001fcc00078e020e */
[----:B------:R-:W0:Y:S01]  /*f2b0*/  LDC R21, c[0x0][0x3d8] ;  /* 0x0000f600ff157b82 */ /* 0x000e220000000800 */
[----:B------:R-:W-:Y:S04]  /*f2c0*/  STL [R1+0x108c], R25 ;  /* 0x00108c1901007387 */ /* 0x000fe80000100800 */
[----:B------:R-:W-:Y:S04]  /*f2d0*/  STL [R1+0x1088], R22 ;  /* 0x0010881601007387 */ /* 0x000fe80000100800 */
[----:B------:R3:W-:Y:S02]  /*f2e0*/  STL [R1+0x1078], R16 ;  /* 0x0010781001007387 */ /* 0x0007e40000100800 */
[----:B---3--:R-:W-:-:S05]  /*f2f0*/  IADD3 R16, P0, PT, R23, R2, RZ ;  /* 0x0000000217107210 */ /* 0x008fca0007f1e0ff */
[----:B------:R0:W-:Y:S02]  /*f300*/  STL [R1+0x107c], R16 ;  /* 0x00107c1001007387 */ /* 0x0001e40000100800 */
[----:B0-----:R-:W-:Y:S02]  /*f310*/  IMAD R16, R21, 0x4, R15 ;  /* 0x0000000415107824 */ /* 0x001fe400078e020f */
[----:B------:R-:W0:Y:S01]  /*f320*/  LDC R21, c[0x0][0x3d8] ;  /* 0x0000f600ff157b82 */ /* 0x000e220000000800 */
[-C--:B------:R-:W-:Y:S02]  /*f330*/  IADD3 R25, P1, PT, R17, R2.reuse, RZ ;  /* 0x0000000211197210 */ /* 0x080fe40007f3e0ff */
[----:B------:R-:W-:-:S03]  /*f340*/  IADD3 R22, P2, PT, R18, R2, RZ ;  /* 0x0000000212167210 */ /* 0x000fc60007f5e0ff */
[----:B------:R-:W-:Y:S04]  /*f350*/  STL [R1+0x1080], R25 ;  /* 0x0010801901007387 */ /* 0x000fe80000100800 */
[----:B------:R3:W-:Y:S02]  /*f360*/  STL [R1+0x1084], R22 ;  /* 0x0010841601007387 */ /* 0x0007e40000100800 */
[----:B---3--:R-:W-:Y:S02]  /*f370*/  LEA.HI.X.SX32 R22, R17, R4, 0x1, P1 ;  /* 0x0000000411167211 */ /* 0x008fe400008f0eff */
[----:B0-----:R-:W-:Y:S02]  /*f380*/  LEA R17, R21, R16, 0x2 ;  /* 0x0000001015117211 */ /* 0x001fe400078e10ff */
[----:B------:R-:W0:Y:S01]  /*f390*/  LDC R21, c[0x0][0x3d8] ;  /* 0x0000f600ff157b82 */ /* 0x000e220000000800 */
[----:B------:R-:W-:-:S02]  /*f3a0*/  LEA.HI.X.SX32 R23, R23, R4, 0x1, P0 ;  /* 0x0000000417177211 */ /* 0x000fc400000f0eff */
[----:B------:R-:W-:-:S03]  /*f3b0*/  LEA.HI.X.SX32 R18, R18, R4, 0x1, P2 ;  /* 0x0000000412127211 */ /* 0x000fc600010f0eff */
        /* <DEDUP_REMOVED lines=11> */
[-C--:B---3--:R-:W-:Y:S01]  /*f470*/  LEA.HI.X.SX32 R22, R19, R4.reuse, 0x1, P1 ;  /* 0x0000000413167211 */ /* 0x088fe200008f0eff */
[----:B0-----:R-:W-:Y:S02]  /*f480*/  IMAD R19, R21, 0x4, R18 ;  /* 0x0000000415137824 */ /* 0x001fe400078e0212 */
        /* <DEDUP_REMOVED lines=10> */
[----:B------:R-:W-:-:S05]  /*f530*/  IADD3 R23, P1, PT, R0, R2, RZ ;  /* 0x0000000200177210 */ /* 0x000fca0007f3e0ff */
[----:B------:R3:W-:Y:S02]  /*f540*/  STL [R1+0x1050], R23 ;  /* 0x0010501701007387 */ /* 0x0007e40000100800 */
[----:B---3--:R-:W-:Y:S01]  /*f550*/  LEA.HI.X.SX32 R23, R0, R4, 0x1, P1 ;  /* 0x0000000400177211 */ /* 0x008fe200008f0eff */
[----:B0-----:R-:W-:Y:S02]  /*f560*/  IMAD R0, R21, 0x4, R20 ;  /* 0x0000000415007824 */ /* 0x001fe400078e0214 */
[----:B------:R-:W0:Y:S01]  /*f570*/  LDC R21, c[0x0][0x3d8] ;  /* 0x0000f600ff157b82 */ /* 0x000e220000000800 */
[----:B------:R-:W-:Y:S02]  /*f580*/  IADD3 R22, P2, PT, R29, R2, RZ ;  /* 0x000000021d167210 */ /* 0x000fe40007f5e0ff */
[----:B------:R-:W-:-:S03]  /*f590*/  LEA.HI.X.SX32 R24, R26, R4, 0x1, P0 ;  /* 0x000000041a187211 */ /* 0x000fc600000f0eff */
[----:B------:R3:W-:Y:S04]  /*f5a0*/  STL [R1+0x1054], R22 ;  /* 0x0010541601007387 */ /* 0x0007e80000100800 */
[----:B------:R4:W-:Y:S01]  /*f5b0*/  STL [R1+0x1044], R24 ;  /* 0x0010441801007387 */ /* 0x0009e20000100800 */
[----:B---3--:R-:W-:-:S03]  /*f5c0*/  LEA.HI.X.SX32 R22, R29, R4, 0x1, P2 ;  /* 0x000000041d167211 */ /* 0x008fc600010f0eff */
[----:B------:R3:W-:Y:S01]  /*f5d0*/  STL [R1+0x1040], R23 ;  /* 0x0010401701007387 */ /* 0x0007e20000100800 */
[----:B----4-:R-:W-:-:S03]  /*f5e0*/  IADD3 R24, P0, PT, R5, R2, RZ ;  /* 0x0000000205187210 */ /* 0x010fc60007f1e0ff */
[----:B------:R4:W-:Y:S01]  /*f5f0*/  STL [R1+0x1030], R22 ;  /* 0x0010301601007387 */ /* 0x0009e20000100800 */
[----:B------:R-:W-:Y:S02]  /*f600*/  LEA.HI.X.SX32 R5, R5, R4, 0x1, P0 ;  /* 0x0000000405057211 */ /* 0x000fe400000f0eff */
[----:B---3--:R-:W-:Y:S01]  /*f610*/  IADD3 R23, P1, PT, R6, R2, RZ ;  /* 0x0000000206177210 */ /* 0x008fe20007f3e0ff */
[----:B------:R-:W-:Y:S01]  /*f620*/  STL [R1+0x1034], R24 ;  /* 0x0010341801007387 */ /* 0x000fe20000100800 */
[----:B0-----:R-:W-:Y:S02]  /*f630*/  LEA R21, R21, R0, 0x2 ;  /* 0x0000000015157211 */ /* 0x001fe400078e10ff */
[----:B----4-:R-:W-:Y:S01]  /*f640*/  IADD3 R22, P2, PT, R7, R2, RZ ;  /* 0x0000000207167210 */ /* 0x010fe20007f5e0ff */
[----:B------:R-:W-:Y:S04]  /*f650*/  STL [R1+0x1038], R23 ;  /* 0x0010381701007387 */ /* 0x000fe80000100800 */
[----:B------:R-:W-:Y:S04]  /*f660*/  STL [R1+0x103c], R22 ;  /* 0x00103c1601007387 */ /* 0x000fe80000100800 */
[----:B------:R1:W-:Y:S02]  /*f670*/  STL [R1+0x102c], R5 ;  /* 0x00102c0501007387 */ /* 0x0003e40000100800 */
[----:B-1----:R-:W-:-:S02]  /*f680*/  IMAD R5, R27, 0x4, R21 ;  /* 0x000000041b057824 */ /* 0x002fc400078e0215 */
[----:B------:R-:W0:Y:S01]  /*f690*/  LDC R27, c[0x0][0x3d8] ;  /* 0x0000f600ff1b7b82 */ /* 0x000e220000000800 */
[-C--:B------:R-:W-:Y:S02]  /*f6a0*/  LEA.HI.X.SX32 R22, R6, R4.reuse, 0x1, P1 ;  /* 0x0000000406167211 */ /* 0x080fe400008f0eff */
[----:B------:R-:W-:-:S03]  /*f6b0*/  LEA.HI.X.SX32 R6, R7, R4, 0x1, P2 ;  /* 0x0000000407067211 */ /* 0x000fc600010f0eff */
        /* <DEDUP_REMOVED lines=8> */
[----:B------:R-:W-:Y:S04]  /*f740*/  STL [R1+0x1020], R22 ;  /* 0x0010201601007387 */ /* 0x000fe80000100800 */
[----:B------:R1:W-:Y:S02]  /*f750*/  STL [R1+0x1024], R7 ;  /* 0x0010240701007387 */ /* 0x0003e40000100800 */
[----:B-1----:R-:W-:-:S05]  /*f760*/  LEA.HI.X.SX32 R7, R8, R4, 0x1, P0 ;  /* 0x0000000408077211 */ /* 0x002fca00000f0eff */
[----:B------:R0:W-:Y:S02]  /*f770*/  STL [R1+0x1014], R7 ;  /* 0x0010140701007387 */ /* 0x0001e40000100800 */
[----:B0-----:R-:W-:Y:S02]  /*f780*/  IMAD R7, R27, 0x4, R6 ;  /* 0x000000041b077824 */ /* 0x001fe400078e0206 */
        /* <DEDUP_REMOVED lines=15> */
[----:B0-----:R-:W-:Y:S02]  /*f880*/  LEA R9, R27, R8, 0x2 ;  /* 0x000000081b097211 */ /* 0x001fe400078e10ff */
        /* <DEDUP_REMOVED lines=39> */
[----:B0-----:R-:W-:Y:S02]  /*fb00*/  LEA R14, R27, R13, 0x2 ;  /* 0x0000000d1b0e7211 */ /* 0x001fe400078e10ff */
[----:B------:R-:W0:Y:S01]  /*fb10*/  LDC R27, c[0x0][0x3d8] ;  /* 0x0000f600ff1b7b82 */ /* 0x000e220000000800 */
[----:B------:R-:W-:-:S05]  /*fb20*/  IADD3 R16, P1, PT, R0, R2, RZ ;  /* 0x0000000200107210 */ /* 0x000fca0007f3e0ff */
[----:B------:R1:W-:Y:S01]  /*fb30*/  STL [R1+0xfc0], R16 ;  /* 0x000fc01001007387 */ /* 0x0003e20000100800 */
[----:B------:R-:W-:Y:S02]  /*fb40*/  IADD3 R15, P2, PT, R21, R2, RZ ;  /* 0x00000002150f7210 */ /* 0x000fe40007f5e0ff */
[-C--:B-1----:R-:W-:Y:S01]  /*fb50*/  LEA.HI.X.SX32 R16, R0, R4.reuse, 0x1, P1 ;  /* 0x0000000400107211 */ /* 0x082fe200008f0eff */
[----:B0-----:R-:W-:Y:S02]  /*fb60*/  IMAD R0, R27, 0x4, R14 ;  /* 0x000000041b007824 */ /* 0x001fe400078e020e */
[----:B------:R-:W0:Y:S01]  /*fb70*/  LDC R27, c[0x0][0x3d8] ;  /* 0x0000f600ff1b7b82 */ /* 0x000e220000000800 */
[-C--:B------:R-:W-:Y:S01]  /*fb80*/  LEA.HI.X.SX32 R17, R20, R4.reuse, 0x1, P0 ;  /* 0x0000000414117211 */ /* 0x080fe200000f0eff */
[----:B------:R1:W-:Y:S04]  /*fb90*/  STL [R1+0xfc4], R15 ;  /* 0x000fc40f01007387 */ /* 0x0003e80000100800 */
[----:B------:R-:W-:Y:S01]  /*fba0*/  STL [R1+0xfb4], R17 ;  /* 0x000fb41101007387 */ /* 0x000fe20000100800 */
[----:B-1----:R-:W-:-:S03]  /*fbb0*/  LEA.HI.X.SX32 R15, R21, R4, 0x1, P2 ;  /* 0x00000004150f7211 */ /* 0x002fc600010f0eff */
[----:B------:R-:W-:Y:S04]  /*fbc0*/  STL [R1+0xfb0], R16 ;  /* 0x000fb01001007387 */ /* 0x000fe80000100800 */
[----:B------:R1:W-:Y:S02]  /*fbd0*/  STL [R1+0xfa0], R15 ;  /* 0x000fa00f01007387 */ /* 0x0003e40000100800 */
[----:B-1----:R-:W-:-:S05]  /*fbe0*/  IADD3 R15, P0, PT, R5, R2, RZ ;  /* 0x00000002050f7210 */ /* 0x002fca0007f1e0ff */
[----:B------:R0:W-:Y:S02]  /*fbf0*/  STL [R1+0xfa4], R15 ;  /* 0x000fa40f01007387 */ /* 0x0001e40000100800 */
[----:B0-----:R-:W-:Y:S02]  /*fc00*/  IMAD R15, R27, 0x4, R0 ;  /* 0x000000041b0f7824 */ /* 0x001fe400078e0200 */
[----:B------:R-:W0:Y:S01]  /*fc10*/  LDC R27, c[0x0][0x3d8] ;  /* 0x0000f600ff1b7b82 */ /* 0x000e220000000800 */
[-C--:B------:R-:W-:Y:S02]  /*fc20*/  IADD3 R17, P1, PT, R6, R2.reuse, RZ ;  /* 0x0000000206117210 */ /* 0x080fe40007f3e0ff */
[----:B------:R-:W-:Y:S02]  /*fc30*/  IADD3 R16, P2, PT, R7, R2, RZ ;  /* 0x0000000207107210 */ /* 0x000fe40007f5e0ff */
[----:B------:R-:W-:Y:S01]  /*fc40*/  LEA.HI.X.SX32 R5, R5, R4, 0x1, P0 ;  /* 0x0000000405057211 */ /* 0x000fe200000f0eff */
[----:B------:R-:W-:Y:S04]  /*fc50*/  STL [R1+0xfa8], R17 ;  /* 0x000fa81101007387 */ /* 0x000fe80000100800 */
[----:B------:R-:W-:Y:S04]  /*fc60*/  STL [R1+0xfac], R16 ;  /* 0x000fac1001007387 */ /* 0x000fe80000100800 */
[----:B------:R0:W-:Y:S02]  /*fc70*/  STL [R1+0xf9c], R5 ;  /* 0x000f9c0501007387 */ /* 0x0001e40000100800 */
[----:B0-----:R-:W-:-:S02]  /*fc80*/  IMAD R5, R27, 0x4, R15 ;  /* 0x000000041b057824 */ /* 0x001fc400078e020f */
        /* <DEDUP_REMOVED lines=55> */
[----:B0-----:R-:W-:Y:S02]  /*10000*/  LEA R11, R27, R0, 0x2 ;  /* 0x000000001b0b7211 */ /* 0x001fe400078e10ff */
        /* <DEDUP_REMOVED lines=35> */
[-C--:B------:R-:W-:Y:S01]  /*10240*/  LEA.HI.X.SX32 R0, R0, R4.reuse, 0x1, P0 ;  /* 0x0000000400007211 */ /* 0x080fe200000f0eff */
[----:B------:R1:W-:Y:S04]  /*10250*/  STL [R1+0xf18], R10 ;  /* 0x000f180a01007387 */ /* 0x0003e80000100800 */
[----:B------:R3:W-:Y:S01]  /*10260*/  STL [R1+0xf1c], R9 ;  /* 0x000f1c0901007387 */ /* 0x0007e20000100800 */
[----:B-1----:R-:W-:-:S03]  /*10270*/  LEA.HI.X.SX32 R10, R11, R4, 0x1, P1 ;  /* 0x000000040b0a7211 */ /* 0x002fc600008f0eff */
[----:B------:R0:W-:Y:S01]  /*10280*/  STL [R1+0xf0c], R0 ;  /* 0x000f0c0001007387 */ /* 0x0001e20000100800 */
[----:B---3--:R-:W-:Y:S02]  /*10290*/  LEA.HI.X.SX32 R9, R5, R4, 0x1, P2 ;  /* 0x0000000405097211 */ /* 0x008fe400010f0eff */
[----:B------:R-:W-:Y:S01]  /*102a0*/  IADD3 R5, P0, PT, R6, R2, RZ ;  /* 0x0000000206057210 */ /* 0x000fe20007f1e0ff */
[----:B------:R1:W-:Y:S01]  /*102b0*/  STL [R1+0xf08], R10 ;  /* 0x000f080a01007387 */ /* 0x0003e20000100800 */
[----:B0-----:R-:W-:-:S03]  /*102c0*/  LEA R0, R27, R8, 0x2 ;  /* 0x000000081b007211 */ /* 0x001fc600078e10ff */
[----:B------:R0:W-:Y:S04]  /*102d0*/  STL [R1+0xef8], R9 ;  /* 0x000ef80901007387 */ /* 0x0001e80000100800 */
[----:B------:R3:W-:Y:S01]  /*102e0*/  STL [R1+0xefc], R5 ;  /* 0x000efc0501007387 */ /* 0x0007e20000100800 */
[-C--:B-1----:R-:W-:Y:S02]  /*102f0*/  IADD3 R10, P1, PT, R7, R2.reuse, RZ ;  /* 0x00000002070a7210 */ /* 0x082fe40007f3e0ff */
[----:B0-----:R-:W-:-:S03]  /*10300*/  IADD3 R9, P2, PT, R8, R2, RZ ;  /* 0x0000000208097210 */ /* 0x001fc60007f5e0ff */
[----:B------:R-:W-:Y:S01]  /*10310*/  STL [R1+0xf00], R10 ;  /* 0x000f000a01007387 */ /* 0x000fe20000100800 */
[----:B---3--:R-:W-:Y:S02]  /*10320*/  IADD3 R5, P3, PT, R0, R2, RZ ;  /* 0x0000000200057210 */ /* 0x008fe40007f7e0ff */
[-C--:B------:R-:W-:Y:S01]  /*10330*/  LEA.HI.X.SX32 R2, R6, R4.reuse, 0x1, P0 ;  /* 0x0000000406027211 */ /* 0x080fe200000f0eff */
[----:B------:R-:W-:Y:S01]  /*10340*/  STL [R1+0xf04], R9 ;  /* 0x000f040901007387 */ /* 0x000fe20000100800 */
[----:B------:R-:W-:-:S03]  /*10350*/  LEA.HI.X.SX32 R6, R7, R4, 0x1, P1 ;  /* 0x0000000407067211 */ /* 0x000fc600008f0eff */
[----:B------:R0:W-:Y:S04]  /*10360*/  STL [R1+0xef4], R5 ;  /* 0x000ef40501007387 */ /* 0x0001e80000100800 */
[----:B------:R1:W-:Y:S01]  /*10370*/  STL [R1+0xef0], R2 ;  /* 0x000ef00201007387 */ /* 0x0003e20000100800 */
[----:B0-----:R-:W-:-:S03]  /*10380*/  LEA.HI.X.SX32 R5, R8, R4, 0x1, P2 ;  /* 0x0000000408057211 */ /* 0x001fc600010f0eff */
[----:B------:R-:W-:Y:S01]  /*10390*/  STL [R1+0xeec], R6 ;  /* 0x000eec0601007387 */ /* 0x000fe20000100800 */
[----:B-1----:R-:W-:Y:S01]  /*103a0*/  LEA.HI.X.SX32 R2, R0, R4, 0x1, P3 ;  /* 0x0000000400027211 */ /* 0x002fe200018f0eff */
[C---:B--2---:R-:W-:Y:S02]  /*103b0*/  IMAD.SHL.U32 R0, R3.reuse, 0x2, RZ ;  /* 0x0000000203007824 */ /* 0x044fe400078e00ff */
[----:B------:R-:W-:Y:S01]  /*103c0*/  STL [R1+0xee8], R5 ;  /* 0x000ee80501007387 */ /* 0x000fe20000100800 */
[----:B------:R-:W-:-:S03]  /*103d0*/  IMAD R4, R3, 0x3, RZ ;  /* 0x0000000303047824 */ /* 0x000fc600078e02ff */
[----:B------:R0:W-:Y:S04]  /*103e0*/  STL [R1+0xee4], R2 ;  /* 0x000ee40201007387 */ /* 0x0001e80000100800 */
[----:B------:R1:W-:Y:S01]  /*103f0*/  STL [R1+0x180], R0 ;  /* 0x0001800001007387 */ /* 0x0003e20000100800 */
[----:B0-----:R-:W-:-:S03]  /*10400*/  IMAD.SHL.U32 R2, R3, 0x4, RZ ;  /* 0x0000000403027824 */ /* 0x001fc600078e00ff */
[----:B------:R0:W-:Y:S01]  /*10410*/  STL [R1+0x17c], R4 ;  /* 0x00017c0401007387 */ /* 0x0001e20000100800 */
[----:B-1----:R-:W-:-:S03]  /*10420*/  IMAD R0, R3, 0x5, RZ ;  /* 0x0000000503007824 */ /* 0x002fc600078e02ff */
[----:B------:R1:W-:Y:S04]  /*10430*/  STL [R1+0x178], R2 ;  /* 0x0001780201007387 */ /* 0x0003e80000100800 */
[----:B------:R2:W-:Y:S01]  /*10440*/  STL [R1+0x174], R0 ;  /* 0x0001740001007387 */ /* 0x0005e20000100800 */
[C---:B0-----:R-:W-:Y:S02]  /*10450*/  IMAD R4, R3.reuse, 0x6, RZ ;  /* 0x0000000603047824 */ /* 0x041fe400078e02ff */
[----:B-1----:R-:W-:-:S03]  /*10460*/  IMAD R2, R3, 0x7, RZ ;  /* 0x0000000703027824 */ /* 0x002fc600078e02ff */
[----:B------:R0:W-:Y:S01]  /*10470*/  STL [R1+0x170], R4 ;  /* 0x0001700401007387 */ /* 0x0001e20000100800 */
[----:B--2---:R-:W-:-:S03]  /*10480*/  IMAD.SHL.U32 R0, R3, 0x8, RZ ;  /* 0x0000000803007824 */ /* 0x004fc600078e00ff */
[----:B------:R1:W-:Y:S04]  /*10490*/  STL [R1+0x16c], R2 ;  /* 0x00016c0201007387 */ /* 0x0003e80000100800 */
[----:B------:R2:W-:Y:S01]  /*104a0*/  STL [R1+0x168], R0 ;  /* 0x0001680001007387 */ /* 0x0005e20000100800 */
[C---:B0-----:R-:W-:Y:S02]  /*104b0*/  IMAD R4, R3.reuse, 0x9, RZ ;  /* 0x0000000903047824 */ /* 0x041fe400078e02ff */
[----:B-1----:R-:W-:-:S03]  /*104c0*/  IMAD R2, R3, 0xa, RZ ;  /* 0x0000000a03027824 */ /* 0x002fc600078e02ff */
[----:B------:R0:W-:Y:S01]  /*104d0*/  STL [R1+0x164], R4 ;  /* 0x0001640401007387 */ /* 0x0001e20000100800 */
[----:B--2---:R-:W-:-:S03]  /*104e0*/  IMAD R0, R3, 0xb, RZ ;  /* 0x0000000b03007824 */ /* 0x004fc600078e02ff */
        /* <DEDUP_REMOVED lines=9> */
[----:B-1----:R-:W-:-:S03]  /*10580*/  IMAD.SHL.U32 R2, R3, 0x10, RZ ;  /* 0x0000001003027824 */ /* 0x002fc600078e00ff */
        /* <DEDUP_REMOVED lines=31> */
[----:B--2---:R-:W-:-:S03]  /*10780*/  SHF.L.U32 R0, R3, 0x5, RZ ;  /* 0x0000000503007819 */ /* 0x004fc600000006ff */
        /* <DEDUP_REMOVED lines=126> */
[----:B------:R1:W-:Y:S01]  /*10f70*/  STL [R1+0x10], R2 ;  /* 0x0000100201007387 */ /* 0x0003e20000100800 */
[----:B------:R-:W-:-:S03]  /*10f80*/  IMAD R29, R3, 0x63, RZ ;  /* 0x00000063031d7824 */ /* 0x000fc600078e02ff */
[----:B------:R2:W-:Y:S01]  /*10f90*/  STL [R1+0xc], R0 ;  /* 0x00000c0001007387 */ /* 0x0005e20000100800 */
[C---:B0-----:R-:W-:Y:S02]  /*10fa0*/  IMAD R4, R3.reuse, 0x60, RZ ;  /* 0x0000006003047824 */ /* 0x041fe400078e02ff */
[----:B-1----:R-:W-:-:S03]  /*10fb0*/  IMAD R2, R3, 0x61, RZ ;  /* 0x0000006103027824 */ /* 0x002fc600078e02ff */
[----:B------:R-:W-:Y:S01]  /*10fc0*/  STL [R1+0x8], R4 ;  /* 0x0000080401007387 */ /* 0x000fe20000100800 */
[C---:B------:R-:W-:Y:S02]  /*10fd0*/  IMAD R28, R3.reuse, 0x64, RZ ;  /* 0x00000064031c7824 */ /* 0x040fe400078e02ff */
[C---:B--2---:R-:W-:Y:S01]  /*10fe0*/  IMAD R0, R3.reuse, 0x62, RZ ;  /* 0x0000006203007824 */ /* 0x044fe200078e02ff */
[----:B------:R-:W-:Y:S01]  /*10ff0*/  STL [R1+0x4], R2 ;  /* 0x0000040201007387 */ /* 0x000fe20000100800 */
[C---:B------:R-:W-:Y:S02]  /*11000*/  IMAD R27, R3.reuse, 0x65, RZ ;  /* 0x00000065031b7824 */ /* 0x040fe400078e02ff */
[C---:B------:R-:W-:Y:S01]  /*11010*/  IMAD R26, R3.reuse, 0x66, RZ ;  /* 0x00000066031a7824 */ /* 0x040fe200078e02ff */
[----:B------:R-:W-:Y:S01]  /*11020*/  STL [R1+0x1308], R29 ;  /* 0x0013081d01007387 */ /* 0x000fe20000100800 */
[C---:B------:R-:W-:Y:S02]  /*11030*/  IMAD R25, R3.reuse, 0x67, RZ ;  /* 0x0000006703197824 */ /* 0x040fe400078e02ff */
[C---:B------:R-:W-:Y:S01]  /*11040*/  IMAD R24, R3.reuse, 0x68, RZ ;  /* 0x0000006803187824 */ /* 0x040fe200078e02ff */
[----:B------:R-:W-:Y:S01]  /*11050*/  STL [R1], R0 ;  /* 0x0000000001007387 */ /* 0x000fe20000100800 */
[----:B------:R-:W-:-:S02]  /*11060*/  IMAD R23, R3, 0x69, RZ ;  /* 0x0000006903177824 */ /* 0x000fc400078e02ff */
[C---:B------:R-:W-:Y:S01]  /*11070*/  IMAD R22, R3.reuse, 0x6a, RZ ;  /* 0x0000006a03167824 */ /* 0x040fe200078e02ff */
[----:B------:R-:W-:Y:S01]  /*11080*/  STL [R1+0x1304], R28 ;  /* 0x0013041c01007387 */ /* 0x000fe20000100800 */
[----:B------:R-:W-:-:S03]  /*11090*/  IMAD R21, R3, 0x6b, RZ ;  /* 0x0000006b03157824 */ /* 0x000fc600078e02ff */
        /* <DEDUP_REMOVED lines=28> */
[----:B------:R-:W-:Y:S04]  /*11260*/  STL [R1+0x132c], R13 ;  /* 0x00132c0d01007387 */ /* 0x000fe80000100800 */
[----:B------:R-:W-:Y:S04]  /*11270*/  STL [R1+0x1330], R12 ;  /* 0x0013300c01007387 */ /* 0x000fe80000100800 */
[----:B------:R-:W-:Y:S04]  /*11280*/  STL [R1+0x1334], R11 ;  /* 0x0013340b01007387 */ /* 0x000fe80000100800 */
[----:B------:R-:W-:Y:S04]  /*11290*/  STL [R1+0x1338], R10 ;  /* 0x0013380a01007387 */ /* 0x000fe80000100800 */
[----:B------:R0:W-:Y:S04]  /*112a0*/  STL [R1+0x133c], R9 ;  /* 0x00133c0901007387 */ /* 0x0001e80000100800 */
[----:B------:R1:W-:Y:S04]  /*112b0*/  STL [R1+0x1340], R8 ;  /* 0x0013400801007387 */ /* 0x0003e80000100800 */
[----:B------:R2:W-:Y:S01]  /*112c0*/  STL [R1+0x1344], R7 ;  /* 0x0013440701007387 */ /* 0x0005e20000100800 */
[----:B0-----:R-:W-:-:S02]  /*112d0*/  IMAD.MOV.U32 R9, RZ, RZ, -0x800000 ;  /* 0xff800000ff097424 */ /* 0x001fc400078e00ff */
        /* <DEDUP_REMOVED lines=33> */
[----:B------:R-:W-:Y:S04]  /*114f0*/  STL [R1+0x500], RZ ;  /* 0x000500ff01007387 */ /* 0x000fe80000100800 */
[----:B------:R0:W-:Y:S04]  /*11500*/  STL [R1+0x90c], R7 ;  /* 0x00090c0701007387 */ /* 0x0001e80000100800 */
        /* <DEDUP_REMOVED lines=195> */
[----:B------:R-:W2:Y:S04]  /*12140*/  LDL.LU R29, [R1+0x180] ;  /* 0x00018000011d7983 */ /* 0x000ea80000300800 */
        /* <DEDUP_REMOVED lines=12> */
[----:B------:R-:W3:Y:S04]  /*12210*/  LDL R22, [R1+0x988] ;  /* 0x0009880001167983 */ /* 0x000ee80000100800 */
[----:B------:R-:W-:Y:S04]  /*12220*/  STL [R1+0x840], RZ ;  /* 0x000840ff01007387 */ /* 0x000fe80000100800 */
[----:B------:R-:W-:Y:S04]  /*12230*/  STL [R1+0x844], RZ ;  /* 0x000844ff01007387 */ /* 0x000fe80000100800 */
[----:B------:R-:W-:Y:S04]  /*12240*/  STL [R1+0x848], RZ ;  /* 0x000848ff01007387 */ /* 0x000fe80000100800 */
[----:B------:R-:W-:Y:S04]  /*12250*/  STL [R1+0x84c], RZ ;  /* 0x00084cff01007387 */ /* 0x000fe80000100800 */
[----:B------:R-:W0:Y:S04]  /*12260*/  LDL R24, [R1+0x98c] ;  /* 0x00098c0001187983 */ /* 0x000e280000100800 */
        /* <DEDUP_REMOVED lines=12> */
[----:B------:R-:W4:Y:S04]  /*12330*/  LDL.LU R23, [R1+0x17c] ;  /* 0x00017c0001177983 */ /* 0x000f280000300800 */
[----:B------:R-:W5:Y:S04]  /*12340*/  LDL.LU R16, [R1+0x178] ;  /* 0x0001780001107983 */ /* 0x000f680000300800 */
[----:B------:R-:W5:Y:S04]  /*12350*/  LDL.LU R17, [R1+0x174] ;  /* 0x0001740001117983 */ /* 0x000f680000300800 */
[----:B------:R-:W5:Y:S04]  /*12360*/  LDL.LU R18, [R1+0x170] ;  /* 0x0001700001127983 */ /* 0x000f680000300800 */
[----:B------:R-:W5:Y:S04]  /*12370*/  LDL.LU R19, [R1+0x16c] ;  /* 0x00016c0001137983 */ /* 0x000f680000300800 */
[----:B------:R-:W-:Y:S04]  /*12380*/  STL [R1+0x880], RZ ;  /* 0x000880ff01007387 */ /* 0x000fe80000100800 */
[----:B------:R-:W-:Y:S04]  /*12390*/  STL [R1+0x884], RZ ;  /* 0x000884ff01007387 */ /* 0x000fe80000100800 */
[----:B------:R-:W-:Y:S04]  /*123a0*/  STL [R1+0x888], RZ ;  /* 0x000888ff01007387 */ /* 0x000fe80000100800 */
[----:B------:R-:W-:Y:S04]  /*123b0*/  STL [R1+0x88c], RZ ;  /* 0x00088cff01007387 */ /* 0x000fe80000100800 */
        /* <DEDUP_REMOVED lines=12> */
[----:B------:R-:W5:Y:S01]  /*12480*/  LDL.LU R27, [R1+0x158] ;  /* 0x00015800011b7983 */ /* 0x000f620000300800 */
[----:B--2---:R-:W-:-:S03]  /*12490*/  MOV R15, R29 ;  /* 0x0000001d000f7202 */ /* 0x004fc60000000f00 */
[----:B------:R-:W2:Y:S04]  /*124a0*/  LDL.LU R29, [R1+0x154] ;  /* 0x00015400011d7983 */ /* 0x000ea80000300800 */
[----:B------:R-:W-:Y:S04]  /*124b0*/  STL [R1+0x890], RZ ;  /* 0x000890ff01007387 */ /* 0x000fe80000100800 */
[----:B------:R-:W-:Y:S04]  /*124c0*/  STL [R1+0x894], RZ ;  /* 0x000894ff01007387 */ /* 0x000fe80000100800 */
[----:B------:R-:W-:Y:S04]  /*124d0*/  STL [R1+0x898], RZ ;  /* 0x000898ff01007387 */ /* 0x000fe80000100800 */
[----:B------:R-:W-:Y:S04]  /*124e0*/  STL [R1+0x89c], RZ ;  /* 0x00089cff01007387 */ /* 0x000fe80000100800 */
[----:B------:R-:W2:Y:S04]  /*124f0*/  LDL.LU R14, [R1+0x150] ;  /* 0x00015000010e7983 */ /* 0x000ea80000300800 */
[----:B------:R-:W2:Y:S04]  /*12500*/  LDL.LU R28, [R1+0x14c] ;  /* 0x00014c00011c7983 */ /* 0x000ea80000300800 */
[----:B------:R-:W2:Y:S01]  /*12510*/  LDL.LU R26, [R1+0x148] ;  /* 0x00014800011a7983 */ /* 0x000ea20000300800 */
[----:B---3--:R-:W-:-:S04]  /*12520*/  IADD3 RZ, P0, PT, R15, R22, RZ ;  /* 0x000000160fff7210 */ /* 0x008fc80007f1e0ff */
[----:B0-----:R-:W-:Y:S02]  /*12530*/  LEA.HI.X.SX32 R7, R15, R24, 0x1, P0 ;  /* 0x000000180f077211 */ /* 0x001fe400000f0eff */
[----:B------:R-:W3:Y:S04]  /*12540*/  LDL.LU R15, [R1+0x144] ;  /* 0x00014400010f7983 */ /* 0x000ee80000300800 */
[----:B------:R0:W-:Y:S01]  /*12550*/  STL [R1+0xee0], R7 ;  /* 0x000ee00701007387 */ /* 0x0001e20000100800 */
[----:B----4-:R-:W-:-:S04]  /*12560*/  IADD3 RZ, P4, PT, R23, R22, RZ ;  /* 0x0000001617ff7210 */ /* 0x010fc80007f9e0ff */
[----:B0-----:R-:W-:Y:S02]  /*12570*/  LEA.HI.X.SX32 R7, R23, R24, 0x1, P4 ;  /* 0x0000001817077211 */ /* 0x001fe400020f0eff */
[----:B------:R-:W4:Y:S01]  /*12580*/  LDL.LU R23, [R1+0x140] ;  /* 0x0001400001177983 */ /* 0x000f220000300800 */
[----:B-----5:R-:W-:-:S03]  /*12590*/  IADD3 RZ, P3, PT, R16, R22, RZ ;  /* 0x0000001610ff7210 */ /* 0x020fc60007f7e0ff */
[----:B------:R0:W-:Y:S01]  /*125a0*/  STL [R1+0xed8], R7 ;  /* 0x000ed80701007387 */ /* 0x0001e20000100800 */
[----:B------:R-:W-:Y:S02]  /*125b0*/  IADD3 R8, P0, PT, R19, R22, RZ ;  /* 0x0000001613087210 */ /* 0x000fe40007f1e0ff */
[----:B0-----:R-:W-:-:S03]  /*125c0*/  LEA.HI.X.SX32 R7, R16, R24, 0x1, P3 ;  /* 0x0000001810077211 */ /* 0x001fc600018f0eff */
[----:B------:R0:W-:Y:S04]  /*125d0*/  STL [R1+0xedc], R8 ;  /* 0x000edc0801007387 */ /* 0x0001e80000100800 */
[----:B------:R-:W5:Y:S01]  /*125e0*/  LDL.LU R16, [R1+0x13c] ;  /* 0x00013c0001107983 */ /* 0x000f620000300800 */
[----:B------:R-:W-:-:S03]  /*125f0*/  IADD3 RZ, P2, PT, R17, R22, RZ ;  /* 0x0000001611ff7210 */ /* 0x000fc60007f5e0ff */
[----:B------:R1:W-:Y:S01]  /*12600*/  STL [R1+0xed0], R7 ;  /* 0x000ed00701007387 */ /* 0x0003e20000100800 */
[----:B0-----:R-:W-:Y:S02]  /*12610*/  IADD3 R8, P4, PT, R20, R22, RZ ;  /* 0x0000001614087210 */ /* 0x001fe40007f9e0ff */
[----:B-1----:R-:W-:-:S03]  /*12620*/  LEA.HI.X.SX32 R7, R17, R24, 0x1, P2 ;  /* 0x0000001811077211 */ /* 0x002fc600010f0eff */
[----:B------:R0:W-:Y:S04]  /*12630*/  STL [R1+0xed4], R8 ;  /* 0x000ed40801007387 */ /* 0x0001e80000100800 */
[----:B------:R-:W5:Y:S01]  /*12640*/  LDL.LU R17, [R1+0x138] ;  /* 0x0001380001117983 */ /* 0x000f620000300800 */
[CC--:B------:R-:W-:Y:S02]  /*12650*/  IADD3 RZ, P1, PT, R18.reuse, R22.reuse, RZ ;  /* 0x0000001612ff7210 */ /* 0x0c0fe40007f3e0ff */
[----:B0-----:R-:W-:Y:S01]  /*12660*/  IADD3 R8, P3, PT, R21, R22, RZ ;  /* 0x0000001615087210 */ /* 0x001fe20007f7e0ff */
[----:B------:R0:W-:Y:S04]  /*12670*/  STL [R1+0xec8], R7 ;  /* 0x000ec80701007387 */ /* 0x0001e80000100800 */
[----:B------:R1:W-:Y:S01]  /*12680*/  STL [R1+0xecc], R8 ;  /* 0x000ecc0801007387 */ /* 0x0003e20000100800 */
[----:B0-----:R-:W-:-:S03]  /*12690*/  LEA.HI.X.SX32 R7, R18, R24, 0x1, P1 ;  /* 0x0000001812077211 */ /* 0x001fc600008f0eff */
[----:B------:R-:W5:Y:S01]  /*126a0*/  LDL.LU R18, [R1+0x134] ;  /* 0x0001340001127983 */ /* 0x000f620000300800 */
[----:B-1----:R-:W-:-:S03]  /*126b0*/  IADD3 R8, P2, PT, R13, R22, RZ ;  /* 0x000000160d087210 */ /* 0x002fc60007f5e0ff */
[----:B------:R0:W-:Y:S04]  /*126c0*/  STL [R1+0xebc], R7 ;  /* 0x000ebc0701007387 */ /* 0x0001e80000100800 */
[----:B------:R1:W-:Y:S01]  /*126d0*/  STL [R1+0xec0], R8 ;  /* 0x000ec00801007387 */ /* 0x0003e20000100800 */
[----:B0-----:R-:W-:Y:S02]  /*126e0*/  IADD3 R7, P1, PT, R25, R22, RZ ;  /* 0x0000001619077210 */ /* 0x001fe40007f3e0ff */
[-C--:B-1----:R-:W-:Y:S02]  /*126f0*/  LEA.HI.X.SX32 R8, R19, R24.reuse, 0x1, P0 ;  /* 0x0000001813087211 */ /* 0x082fe400000f0eff */
[----:B------:R-:W5:Y:S04]  /*12700*/  LDL.LU R19, [R1+0x130] ;  /* 0x0001300001137983 */ /* 0x000f680000300800 */
[----:B------:R-:W-:Y:S04]  /*12710*/  STL [R1+0xec4], R7 ;  /* 0x000ec40701007387 */ /* 0x000fe80000100800 */
[----:B------:R0:W-:Y:S02]  /*12720*/  STL [R1+0xeb4], R8 ;  /* 0x000eb40801007387 */ /* 0x0001e40000100800 */
[----:B0-----:R-:W-:-:S02]  /*12730*/  LEA.HI.X.SX32 R8, R20, R24, 0x1, P4 ;  /* 0x0000001814087211 */ /* 0x001fc400020f0eff */
[----:B------:R-:W5:Y:S01]  /*12740*/  LDL.LU R20, [R1+0x12c] ;  /* 0x00012c0001147983 */ /* 0x000f620000300800 */
[----:B------:R-:W-:-:S05]  /*12750*/  IADD3 R7, P0, PT, R27, R22, RZ ;  /* 0x000000161b077210 */ /* 0x000fca0007f1e0ff */
[----:B------:R-:W-:Y:S04]  /*12760*/  STL [R1+0xeb8], R7 ;  /* 0x000eb80701007387 */ /* 0x000fe80000100800 */
[----:B------:R0:W-:Y:S02]  /*12770*/  STL [R1+0xeac], R8 ;  /* 0x000eac0801007387 */ /* 0x0001e40000100800 */
[----:B0-----:R-:W-:Y:S02]  /*12780*/  LEA.HI.X.SX32 R8, R21, R24, 0x1, P3 ;  /* 0x0000001815087211 */ /* 0x001fe400018f0eff */
[----:B------:R-:W5:Y:S01]  /*12790*/  LDL.LU R21, [R1+0x128] ;  /* 0x0001280001157983 */ /* 0x000f620000300800 */
[----:B--2---:R-:W-:-:S05]  /*127a0*/  IADD3 R7, P4, PT, R29, R22, RZ ;  /* 0x000000161d077210 */ /* 0x004fca0007f9e0ff */
[----:B------:R-:W-:Y:S04]  /*127b0*/  STL [R1+0xeb0], R7 ;  /* 0x000eb00701007387 */ /* 0x000fe80000100800 */
[----:B------:R0:W-:Y:S02]  /*127c0*/  STL [R1+0xea4], R8 ;  /* 0x000ea40801007387 */ /* 0x0001e40000100800 */
[----:B0-----:R-:W-:Y:S02]  /*127d0*/  LEA.HI.X.SX32 R8, R13, R24, 0x1, P2 ;  /* 0x000000180d087211 */ /* 0x001fe400010f0eff */
[-C--:B------:R-:W-:Y:S01]  /*127e0*/  IADD3 R7, P3, PT, R14, R22.reuse, RZ ;  /* 0x000000160e077210 */ /* 0x080fe20007f7e0ff */
[----:B------:R-:W2:Y:S04]  /*127f0*/  LDL.LU R13, [R1+0x124] ;  /* 0x00012400010d7983 */ /* 0x000ea80000300800 */
[----:B------:R0:W-:Y:S04]  /*12800*/  STL [R1+0xea8], R7 ;  /* 0x000ea80701007387 */ /* 0x0001e80000100800 */
[----:B------:R1:W-:Y:S01]  /*12810*/  STL [R1+0xe9c], R8 ;  /* 0x000e9c0801007387 */ /* 0x0003e20000100800 */
[----:B0-----:R-:W-:-:S02]  /*12820*/  IADD3 R7, P2, PT, R28, R22, RZ ;  /* 0x000000161c077210 */ /* 0x001fc40007f5e0ff */
[-C--:B-1----:R-:W-:Y:S02]  /*12830*/  LEA.HI.X.SX32 R8, R25, R24.reuse, 0x1, P1 ;  /* 0x0000001819087211 */ /* 0x082fe400008f0eff */
[----:B------:R-:W2:Y:S04]  /*12840*/  LDL.LU R25, [R1+0x120] ;  /* 0x0001200001197983 */ /* 0x000ea80000300800 */
[----:B------:R-:W-:Y:S04]  /*12850*/  STL [R1+0xea0], R7 ;  /* 0x000ea00701007387 */ /* 0x000fe80000100800 */
[----:B------:R0:W-:Y:S02]  /*12860*/  STL [R1+0xe94], R8 ;  /* 0x000e940801007387 */ /* 0x0001e40000100800 */
[----:B0-----:R-:W-:-:S02]  /*12870*/  LEA.HI.X.SX32 R8, R27, R24, 0x1, P0 ;  /* 0x000000181b087211 */ /* 0x001fc400000f0eff */
[----:B------:R-:W2:Y:S01]  /*12880*/  LDL.LU R27, [R1+0x11c] ;  /* 0x00011c00011b7983 */ /* 0x000ea20000300800 */
[----:B------:R-:W-:-:S05]  /*12890*/  IADD3 R7, P1, PT, R26, R22, RZ ;  /* 0x000000161a077210 */ /* 0x000fca0007f3e0ff */
[----:B------:R3:W-:Y:S04]  /*128a0*/  STL [R1+0xe98], R7 ;  /* 0x000e980701007387 */ /* 0x0007e80000100800 */
[----:B------:R0:W-:Y:S01]  /*128b0*/  STL [R1+0xe8c], R8 ;  /* 0x000e8c0801007387 */ /* 0x0001e20000100800 */
[----:B---3--:R-:W-:Y:S02]  /*128c0*/  IADD3 R7, P0, PT, R15, R22, RZ ;  /* 0x000000160f077210 */ /* 0x008fe40007f1e0ff */
[-C--:B0-----:R-:W-:Y:S02]  /*128d0*/  LEA.HI.X.SX32 R8, R29, R24.reuse, 0x1, P4 ;  /* 0x000000181d087211 */ /* 0x081fe400020f0eff */
[----:B------:R-:W3:Y:S04]  /*128e0*/  LDL.LU R29, [R1+0x118] ;  /* 0x00011800011d7983 */ /* 0x000ee80000300800 */
[----:B------:R-:W-:Y:S04]  /*128f0*/  STL [R1+0xe90], R7 ;  /* 0x000e900701007387 */ /* 0x000fe80000100800 */
[----:B------:R0:W-:Y:S02]  /*12900*/  STL [R1+0xe84], R8 ;  /* 0x000e840801007387 */ /* 0x0001e40000100800 */
[----:B0-----:R-:W-:-:S02]  /*12910*/  LEA.HI.X.SX32 R8, R14, R24, 0x1, P3 ;  /* 0x000000180e087211 */ /* 0x001fc400018f0eff */
[----:B------:R-:W3:Y:S01]  /*12920*/  LDL.LU R14, [R1+0x114] ;  /* 0x00011400010e7983 */ /* 0x000ee20000300800 */
[----:B----4-:R-:W-:-:S05]  /*12930*/  IADD3 R7, P4, PT, R23, R22, RZ ;  /* 0x0000001617077210 */ /* 0x010fca0007f9e0ff */
[----:B------:R-:W-:Y:S04]  /*12940*/  STL [R1+0xe88], R7 ;  /* 0x000e880701007387 */ /* 0x000fe80000100800 */
[----:B------:R0:W-:Y:S02]  /*12950*/  STL [R1+0xe7c], R8 ;  /* 0x000e7c0801007387 */ /* 0x0001e40000100800 */
[----:B0-----:R-:W-:Y:S02]  /*12960*/  LEA.HI.X.SX32 R8, R28, R24, 0x1, P2 ;  /* 0x000000181c087211 */ /* 0x001fe400010f0eff */
[----:B------:R-:W4:Y:S01]  /*12970*/  LDL.LU R28, [R1+0x110] ;  /* 0x00011000011c7983 */ /* 0x000f220000300800 */
[----:B-----5:R-:W-:-:S05]  /*12980*/  IADD3 R7, P3, PT, R16, R22, RZ ;  /* 0x0000001610077210 */ /* 0x020fca0007f7e0ff */
[----:B------:R-:W-:Y:S04]  /*12990*/  STL [R1+0xe80], R7 ;  /* 0x000e800701007387 */ /* 0x000fe80000100800 */
[----:B------:R0:W-:Y:S02]  /*129a0*/  STL [R1+0xe74], R8 ;  /* 0x000e740801007387 */ /* 0x0001e40000100800 */
[----:B0-----:R-:W-:Y:S02]  /*129b0*/  LEA.HI.X.SX32 R8, R26, R24, 0x1, P1 ;  /* 0x000000181a087211 */ /* 0x001fe400008f0eff */
[----:B------:R-:W5:Y:S01]  /*129c0*/  LDL.LU R26, [R1+0x10c] ;  /* 0x00010c00011a7983 */ /* 0x000f620000300800 */
[----:B------:R-:W-:-:S05]  /*129d0*/  IADD3 R7, P2, PT, R17, R22, RZ ;  /* 0x0000001611077210 */ /* 0x000fca0007f5e0ff */
        /* <DEDUP_REMOVED lines=28> */
[----:B------:R-:W-:Y:S01]  /*12ba0*/  IADD3 R7, P1, PT, R25, R22, RZ ;  /* 0x0000001619077210 */ /* 0x000fe20007f3e0ff */
[----:B------:R-:W2:Y:S04]  /*12bb0*/  LDL.LU R19, [R1+0xf4] ;  /* 0x0000f40001137983 */ /* 0x000ea80000300800 */
[----:B------:R-:W-:Y:S04]  /*12bc0*/  STL [R1+0xe48], R7 ;  /* 0x000e480701007387 */ /* 0x000fe80000100800 */
[----:B------:R0:W-:Y:S02]  /*12bd0*/  STL [R1+0xe3c], R8 ;  /* 0x000e3c0801007387 */ /* 0x0001e40000100800 */
[----:B0-----:R-:W-:-:S02]  /*12be0*/  LEA.HI.X.SX32 R8, R20, R24, 0x1, P4 ;  /* 0x0000001814087211 */ /* 0x001fc400020f0eff */
[----:B------:R-:W-:Y:S01]  /*12bf0*/  IADD3 R7, P0, PT, R27, R22, RZ ;  /* 0x000000161b077210 */ /* 0x000fe20007f1e0ff */
[----:B------:R-:W2:Y:S04]  /*12c00*/  LDL.LU R20, [R1+0xf0] ;  /* 0x0000f00001147983 */ /* 0x000ea80000300800 */
[----:B------:R-:W-:Y:S04]  /*12c10*/  STL [R1+0xe40], R7 ;  /* 0x000e400701007387 */ /* 0x000fe80000100800 */
[----:B------:R0:W-:Y:S02]  /*12c20*/  STL [R1+0xe34], R8 ;  /* 0x000e340801007387 */ /* 0x0001e40000100800 */
[----:B0-----:R-:W-:-:S02]  /*12c30*/  LEA.HI.X.SX32 R8, R21, R24, 0x1, P3 ;  /* 0x0000001815087211 */ /* 0x001fc400018f0eff */
[----:B------:R-:W2:Y:S01]  /*12c40*/  LDL.LU R21, [R1+0xec] ;  /* 0x0000ec0001157983 */ /* 0x000ea20000300800 */
[----:B---3--:R-:W-:-:S05]  /*12c50*/  IADD3 R7, P4, PT, R29, R22, RZ ;  /* 0x000000161d077210 */ /* 0x008fca0007f9e0ff */
[----:B------:R0:W-:Y:S04]  /*12c60*/  STL [R1+0xe38], R7 ;  /* 0x000e380701007387 */ /* 0x0001e80000100800 */
[----:B------:R1:W-:Y:S04]  /*12c70*/  STL [R1+0xe2c], R8 ;  /* 0x000e2c0801007387 */ /* 0x0003e80000100800 */
[----:B------:R-:W3:Y:S01]  /*12c80*/  LDL.LU R12, [R1+0xe8] ;  /* 0x0000e800010c7983 */ /* 0x000ee20000300800 */
[----:B0-----:R-:W-:Y:S02]  /*12c90*/  IADD3 R7, P3, PT, R14, R22, RZ ;  /* 0x000000160e077210 */ /* 0x001fe40007f7e0ff */
[----:B-1----:R-:W-:-:S03]  /*12ca0*/  LEA.HI.X.SX32 R8, R13, R24, 0x1, P2 ;  /* 0x000000180d087211 */ /* 0x002fc600010f0eff */
[----:B------:R-:W-:Y:S04]  /*12cb0*/  STL [R1+0xe30], R7 ;  /* 0x000e300701007387 */ /* 0x000fe80000100800 */
[----:B------:R0:W-:Y:S02]  /*12cc0*/  STL [R1+0xe24], R8 ;  /* 0x000e240801007387 */ /* 0x0001e40000100800 */
[----:B0-----:R-:W-:Y:S02]  /*12cd0*/  LEA.HI.X.SX32 R8, R25, R24, 0x1, P1 ;  /* 0x0000001819087211 */ /* 0x001fe400008f0eff */
        /* <DEDUP_REMOVED lines=13> */
[----:B------:R0:W-:Y:S04]  /*12db0*/  STL [R1+0xe0c], R8 ;  /* 0x000e0c0801007387 */ /* 0x0001e80000100800 */
[----:B------:R-:W5:Y:S01]  /*12dc0*/  LDL.LU R13, [R1+0xd8] ;  /* 0x0000d800010d7983 */ /* 0x000f620000300800 */
[----:B0-----:R-:W-:Y:S02]  /*12dd0*/  LEA.HI.X.SX32 R8, R14, R24, 0x1, P3 ;  /* 0x000000180e087211 */ /* 0x001fe400018f0eff */
        /* <DEDUP_REMOVED lines=9> */
[----:B------:R-:W-:Y:S01]  /*12e70*/  IADD3 R7, P2, PT, R17, R22, RZ ;  /* 0x0000001611077210 */ /* 0x000fe20007f5e0ff */
[----:B------:R-:W5:Y:S04]  /*12e80*/  LDL.LU R26, [R1+0xd0] ;  /* 0x0000d000011a7983 */ /* 0x000f680000300800 */
[----:B------:R-:W-:Y:S04]  /*12e90*/  STL [R1+0xe00], R7 ;  /* 0x000e000701007387 */ /* 0x000fe80000100800 */
[----:B------:R0:W-:Y:S04]  /*12ea0*/  STL [R1+0xdf4], R8 ;  /* 0x000df40801007387 */ /* 0x0001e80000100800 */
[----:B------:R-:W5:Y:S01]  /*12eb0*/  LDL.LU R14, [R1+0xcc] ;  /* 0x0000cc00010e7983 */ /* 0x000f620000300800 */
[----:B0-----:R-:W-:-:S02]  /*12ec0*/  LEA.HI.X.SX32 R8, R15, R24, 0x1, P0 ;  /* 0x000000180f087211 */ /* 0x001fc400000f0eff */
[----:B------:R-:W-:-:S05]  /*12ed0*/  IADD3 R7, P1, PT, R18, R22, RZ ;  /* 0x0000001612077210 */ /* 0x000fca0007f3e0ff */
[----:B------:R-:W-:Y:S04]  /*12ee0*/  STL [R1+0xdf8], R7 ;  /* 0x000df80701007387 */ /* 0x000fe80000100800 */
[----:B------:R0:W-:Y:S02]  /*12ef0*/  STL [R1+0xdec], R8 ;  /* 0x000dec0801007387 */ /* 0x0001e40000100800 */
[----:B0-----:R-:W-:Y:S02]  /*12f00*/  LEA.HI.X.SX32 R8, R23, R24, 0x1, P4 ;  /* 0x0000001817087211 */ /* 0x001fe400020f0eff */
[----:B------:R-:W5:Y:S01]  /*12f10*/  LDL.LU R23, [R1+0xc8] ;  /* 0x0000c80001177983 */ /* 0x000f620000300800 */
[----:B--2---:R-:W-:-:S05]  /*12f20*/  IADD3 R7, P0, PT, R19, R22, RZ ;  /* 0x0000001613077210 */ /* 0x004fca0007f1e0ff */
[----:B------:R-:W-:Y:S04]  /*12f30*/  STL [R1+0xdf0], R7 ;  /* 0x000df00701007387 */ /* 0x000fe80000100800 */
[----:B------:R0:W-:Y:S04]  /*12f40*/  STL [R1+0xde4], R8 ;  /* 0x000de40801007387 */ /* 0x0001e80000100800 */
[----:B------:R-:W2:Y:S01]  /*12f50*/  LDL.LU R15, [R1+0xc4] ;  /* 0x0000c400010f7983 */ /* 0x000ea20000300800 */
[----:B0-----:R-:W-:Y:S02]  /*12f60*/  LEA.HI.X.SX32 R8, R16, R24, 0x1, P3 ;  /* 0x0000001810087211 */ /* 0x001fe400018f0eff */
[----:B------:R-:W-:-:S05]  /*12f70*/  IADD3 R7, P4, PT, R20, R22, RZ ;  /* 0x0000001614077210 */ /* 0x000fca0007f9e0ff */
[----:B------:R-:W-:Y:S04]  /*12f80*/  STL [R1+0xde8], R7 ;  /* 0x000de80701007387 */ /* 0x000fe80000100800 */
[----:B------:R0:W-:Y:S04]  /*12f90*/  STL [R1+0xddc], R8 ;  /* 0x000ddc0801007387 */ /* 0x0001e80000100800 */
[----:B------:R-:W2:Y:S01]  /*12fa0*/  LDL.LU R16, [R1+0xc0] ;  /* 0x0000c00001107983 */ /* 0x000ea20000300800 */
[----:B0-----:R-:W-:Y:S02]  /*12fb0*/  LEA.HI.X.SX32 R8, R17, R24, 0x1, P2 ;  /* 0x0000001811087211 */ /* 0x001fe400010f0eff */
[----:B------:R-:W-:-:S05]  /*12fc0*/  IADD3 R7, P3, PT, R21, R22, RZ ;  /* 0x0000001615077210 */ /* 0x000fca0007f7e0ff */
[----:B------:R3:W-:Y:S04]  /*12fd0*/  STL [R1+0xde0], R7 ;  /* 0x000de00701007387 */ /* 0x0007e80000100800 */
[----:B------:R0:W-:Y:S04]  /*12fe0*/  STL [R1+0xdd4], R8 ;  /* 0x000dd40801007387 */ /* 0x0001e80000100800 */
[----:B------:R-:W2:Y:S01]  /*12ff0*/  LDL.LU R17, [R1+0xbc] ;  /* 0x0000bc0001117983 */ /* 0x000ea20000300800 */
[----:B---3--:R-:W-:Y:S02]  /*13000*/  IADD3 R7, P2, PT, R12, R22, RZ ;  /* 0x000000160c077210 */ /* 0x008fe40007f5e0ff */
[----:B0-----:R-:W-:-:S03]  /*13010*/  LEA.HI.X.SX32 R8, R18, R24, 0x1, P1 ;  /* 0x0000001812087211 */ /* 0x001fc600008f0eff */
[----:B------:R0:W-:Y:S04]  /*13020*/  STL [R1+0xdd8], R7 ;  /* 0x000dd80701007387 */ /* 0x0001e80000100800 */
[----:B------:R-:W3:Y:S04]  /*13030*/  LDL.LU R18, [R1+0xb8] ;  /* 0x0000b80001127983 */ /* 0x000ee80000300800 */
[----:B------:R1:W-:Y:S01]  /*13040*/  STL [R1+0xdcc], R8 ;  /* 0x000dcc0801007387 */ /* 0x0003e20000100800 */
[----:B0-----:R-:W-:Y:S02]  /*13050*/  IADD3 R7, P1, PT, R25, R22, RZ ;  /* 0x0000001619077210 */ /* 0x001fe40007f3e0ff */
[----:B-1----:R-:W-:-:S03]  /*13060*/  LEA.HI.X.SX32 R8, R19, R24, 0x1, P0 ;  /* 0x0000001813087211 */ /* 0x002fc600000f0eff */
[----:B------:R-:W-:Y:S04]  /*13070*/  STL [R1+0xdd0], R7 ;  /* 0x000dd00701007387 */ /* 0x000fe80000100800 */
[----:B------:R-:W3:Y:S04]  /*13080*/  LDL.LU R19, [R1+0xb4] ;  /* 0x0000b40001137983 */ /* 0x000ee80000300800 */
[----:B------:R0:W-:Y:S02]  /*13090*/  STL [R1+0xdc4], R8 ;  /* 0x000dc40801007387 */ /* 0x0001e40000100800 */
[----:B0-----:R-:W-:-:S02]  /*130a0*/  LEA.HI.X.SX32 R8, R20, R24, 0x1, P4 ;  /* 0x0000001814087211 */ /* 0x001fc400020f0eff */
[----:B----4-:R-:W-:-:S05]  /*130b0*/  IADD3 R7, P0, PT, R27, R22, RZ ;  /* 0x000000161b077210 */ /* 0x010fca0007f1e0ff */
[----:B------:R5:W-:Y:S04]  /*130c0*/  STL [R1+0xdc8], R7 ;  /* 0x000dc80701007387 */ /* 0x000be80000100800 */
[----:B------:R-:W4:Y:S04]  /*130d0*/  LDL.LU R20, [R1+0xb0] ;  /* 0x0000b00001147983 */ /* 0x000f280000300800 */
[----:B------:R0:W-:Y:S01]  /*130e0*/  STL [R1+0xdbc], R8 ;  /* 0x000dbc0801007387 */ /* 0x0001e20000100800 */
[----:B-----5:R-:W-:Y:S02]  /*130f0*/  IADD3 R7, P4, PT, R29, R22, RZ ;  /* 0x000000161d077210 */ /* 0x020fe40007f9e0ff */
[----:B0-----:R-:W-:-:S03]  /*13100*/  LEA.HI.X.SX32 R8, R21, R24, 0x1, P3 ;  /* 0x0000001815087211 */ /* 0x001fc600018f0eff */
[----:B------:R0:W-:Y:S04]  /*13110*/  STL [R1+0xdc0], R7 ;  /* 0x000dc00701007387 */ /* 0x0001e80000100800 */
[----:B------:R-:W5:Y:S01]  /*13120*/  LDL.LU R21, [R1+0xac] ;  /* 0x0000ac0001157983 */ /* 0x000f620000300800 */
[----:B------:R-:W-:Y:S02]  /*13130*/  LEA.HI.X.SX32 R9, R12, R24, 0x1, P2 ;  /* 0x000000180c097211 */ /* 0x000fe400010f0eff */
[----:B0-----:R-:W-:Y:S01]  /*13140*/  IADD3 R7, P3, PT, R13, R22, RZ ;  /* 0x000000160d077210 */ /* 0x001fe20007f7e0ff */
[----:B------:R-:W-:Y:S04]  /*13150*/  STL [R1+0xdb4], R8 ;  /* 0x000db40801007387 */ /* 0x000fe80000100800 */
[----:B------:R0:W-:Y:S04]  /*13160*/  STL [R1+0xdb8], R7 ;  /* 0x000db80701007387 */ /* 0x0001e80000100800 */
[----:B------:R-:W-:Y:S01]  /*13170*/  STL [R1+0xdac], R9 ;  /* 0x000dac0901007387 */ /* 0x000fe20000100800 */
[----:B0-----:R-:W-:-:S03]  /*13180*/  LEA.HI.X.SX32 R7, R25, R24, 0x1, P1 ;  /* 0x0000001819077211 */ /* 0x001fc600008f0eff */
        /* <DEDUP_REMOVED lines=22> */
[----:B------:R0:W-:Y:S04]  /*132f0*/  STL [R1+0xd90], R8 ;  /* 0x000d900801007387 */ /* 0x0001e80000100800 */
[----:B------:R1:W-:Y:S01]  /*13300*/  STL [R1+0xd84], R7 ;  /* 0x000d840701007387 */ /* 0x0003e20000100800 */
[----:B0-----:R-:W-:Y:S02]  /*13310*/  LEA.HI.X.SX32 R8, R26, R24, 0x1, P1 ;  /* 0x000000181a087211 */ /* 0x001fe400008f0eff */
[----:B------:R-:W-:-:S05]  /*13320*/  IADD3 R9, P2, PT, R16, R22, RZ ;  /* 0x0000001610097210 */ /* 0x000fca0007f5e0ff */
[----:B------:R-:W-:Y:S04]  /*13330*/  STL [R1+0xd88], R9 ;  /* 0x000d880901007387 */ /* 0x000fe80000100800 */
[----:B------:R-:W2:Y:S04]  /*13340*/  LDL.LU R26, [R1+0x94] ;  /* 0x00009400011a7983 */ /* 0x000ea80000300800 */
[----:B------:R0:W-:Y:S01]  /*13350*/  STL [R1+0xd7c], R8 ;  /* 0x000d7c0801007387 */ /* 0x0001e20000100800 */
[----:B-1----:R-:W-:-:S05]  /*13360*/  IADD3 R7, P1, PT, R17, R22, RZ ;  /* 0x0000001611077210 */ /* 0x002fca0007f3e0ff */
[----:B------:R3:W-:Y:S04]  /*13370*/  STL [R1+0xd80], R7 ;  /* 0x000d800701007387 */ /* 0x0007e80000100800 */
[----:B------:R-:W2:Y:S01]  /*13380*/  LDL.LU R12, [R1+0x90] ;  /* 0x00009000010c7983 */ /* 0x000ea20000300800 */
[----:B0-----:R-:W-:Y:S02]  /*13390*/  LEA.HI.X.SX32 R8, R14, R24, 0x1, P0 ;  /* 0x000000180e087211 */ /* 0x001fe400000f0eff */
[----:B---3--:R-:W-:-:S03]  /*133a0*/  IADD3 R7, P0, PT, R18, R22, RZ ;  /* 0x0000001612077210 */ /* 0x008fc60007f1e0ff */
[----:B------:R0:W-:Y:S04]  /*133b0*/  STL [R1+0xd74], R8 ;  /* 0x000d740801007387 */ /* 0x0001e80000100800 */
[----:B------:R1:W-:Y:S01]  /*133c0*/  STL [R1+0xd78], R7 ;  /* 0x000d780701007387 */ /* 0x0003e20000100800 */
[----:B0-----:R-:W-:-:S03]  /*133d0*/  LEA.HI.X.SX32 R8, R23, R24, 0x1, P4 ;  /* 0x0000001817087211 */ /* 0x001fc600020f0eff */
[----:B------:R-:W3:Y:S01]  /*133e0*/  LDL.LU R23, [R1+0x8c] ;  /* 0x00008c0001177983 */ /* 0x000ee20000300800 */
[----:B-1----:R-:W-:-:S03]  /*133f0*/  IADD3 R7, P4, PT, R19, R22, RZ ;  /* 0x0000001613077210 */ /* 0x002fc60007f9e0ff */
[----:B------:R0:W-:Y:S04]  /*13400*/  STL [R1+0xd6c], R8 ;  /* 0x000d6c0801007387 */ /* 0x0001e80000100800 */
[----:B------:R-:W-:Y:S04]  /*13410*/  STL [R1+0xd70], R7 ;  /* 0x000d700701007387 */ /* 0x000fe80000100800 */
[----:B------:R-:W3:Y:S01]  /*13420*/  LDL.LU R13, [R1+0x88] ;  /* 0x00008800010d7983 */ /* 0x000ee20000300800 */
[----:B0-----:R-:W-:-:S05]  /*13430*/  LEA.HI.X.SX32 R8, R15, R24, 0x1, P3 ;  /* 0x000000180f087211 */ /* 0x001fca00018f0eff */
[----:B------:R0:W-:Y:S02]  /*13440*/  STL [R1+0xd64], R8 ;  /* 0x000d640801007387 */ /* 0x0001e40000100800 */
[----:B0-----:R-:W-:Y:S02]  /*13450*/  LEA.HI.X.SX32 R8, R16, R24, 0x1, P2 ;  /* 0x0000001810087211 */ /* 0x001fe400010f0eff */
[----:B----4-:R-:W-:-:S05]  /*13460*/  IADD3 R7, P3, PT, R20, R22, RZ ;  /* 0x0000001614077210 */ /* 0x010fca0007f7e0ff */
[----:B------:R5:W-:Y:S04]  /*13470*/  STL [R1+0xd68], R7 ;  /* 0x000d680701007387 */ /* 0x000be80000100800 */
[----:B------:R-:W4:Y:S04]  /*13480*/  LDL.LU R14, [R1+0x84] ;  /* 0x00008400010e7983 */ /* 0x000f280000300800 */
[----:B------:R0:W-:Y:S01]  /*13490*/  STL [R1+0xd5c], R8 ;  /* 0x000d5c0801007387 */ /* 0x0001e20000100800 */
[----:B-----5:R-:W-:-:S05]  /*134a0*/  IADD3 R7, P2, PT, R21, R22, RZ ;  /* 0x0000001615077210 */ /* 0x020fca0007f5e0ff */
[----:B------:R1:W-:Y:S04]  /*134b0*/  STL [R1+0xd60], R7 ;  /* 0x000d600701007387 */ /* 0x0003e80000100800 */
[----:B------:R-:W5:Y:S01]  /*134c0*/  LDL.LU R15, [R1+0x80] ;  /* 0x00008000010f7983 */ /* 0x000f620000300800 */
[----:B0-----:R-:W-:-:S05]  /*134d0*/  LEA.HI.X.SX32 R8, R17, R24, 0x1, P1 ;  /* 0x0000001811087211 */ /* 0x001fca00008f0eff */
[----:B------:R0:W-:Y:S04]  /*134e0*/  STL [R1+0xd54], R8 ;  /* 0x000d540801007387 */ /* 0x0001e80000100800 */
[----:B------:R-:W5:Y:S01]  /*134f0*/  LDL.LU R16, [R1+0x7c] ;  /* 0x00007c0001107983 */ /* 0x000f620000300800 */
[----:B-1----:R-:W-:Y:S02]  /*13500*/  IADD3 R7, P1, PT, R25, R22, RZ ;  /* 0x0000001619077210 */ /* 0x002fe40007f3e0ff */
[----:B0-----:R-:W-:-:S03]  /*13510*/  LEA.HI.X.SX32 R8, R18, R24, 0x1, P0 ;  /* 0x0000001812087211 */ /* 0x001fc600000f0eff */
[----:B------:R-:W-:Y:S04]  /*13520*/  STL [R1+0xd58], R7 ;  /* 0x000d580701007387 */ /* 0x000fe80000100800 */
[----:B------:R0:W-:Y:S04]  /*13530*/  STL [R1+0xd4c], R8 ;  /* 0x000d4c0801007387 */ /* 0x0001e80000100800 */
[----:B------:R-:W5:Y:S01]  /*13540*/  LDL.LU R17, [R1+0x78] ;  /* 0x0000780001117983 */ /* 0x000f620000300800 */
[----:B0-----:R-:W-:Y:S02]  /*13550*/  LEA.HI.X.SX32 R8, R19, R24, 0x1, P4 ;  /* 0x0000001813087211 */ /* 0x001fe400020f0eff */
[----:B------:R-:W-:-:S05]  /*13560*/  IADD3 R7, P0, PT, R27, R22, RZ ;  /* 0x000000161b077210 */ /* 0x000fca0007f1e0ff */
[----:B------:R0:W-:Y:S04]  /*13570*/  STL [R1+0xd50], R7 ;  /* 0x000d500701007387 */ /* 0x0001e80000100800 */
[----:B------:R1:W-:Y:S04]  /*13580*/  STL [R1+0xd44], R8 ;  /* 0x000d440801007387 */ /* 0x0003e80000100800 */
[----:B------:R-:W5:Y:S01]  /*13590*/  LDL.LU R18, [R1+0x74] ;  /* 0x0000740001127983 */ /* 0x000f620000300800 */
[----:B0-----:R-:W-:Y:S02]  /*135a0*/  IADD3 R7, P4, PT, R29, R22, RZ ;  /* 0x000000161d077210 */ /* 0x001fe40007f9e0ff */
[----:B-1----:R-:W-:-:S03]  /*135b0*/  LEA.HI.X.SX32 R8, R20, R24, 0x1, P3 ;  /* 0x0000001814087211 */ /* 0x002fc600018f0eff */
[----:B------:R0:W-:Y:S04]  /*135c0*/  STL [R1+0xd48], R7 ;  /* 0x000d480701007387 */ /* 0x0001e80000100800 */
[----:B------:R-:W5:Y:S01]  /*135d0*/  LDL.LU R19, [R1+0x70] ;  /* 0x0000700001137983 */ /* 0x000f620000300800 */
[----:B0-----:R-:W-:-:S03]  /*135e0*/  IADD3 R7, P3, PT, R11, R22, RZ ;  /* 0x000000160b077210 */ /* 0x001fc60007f7e0ff */
[----:B------:R0:W-:Y:S04]  /*135f0*/  STL [R1+0xd3c], R8 ;  /* 0x000d3c0801007387 */ /* 0x0001e80000100800 */
[----:B------:R1:W-:Y:S04]  /*13600*/  STL [R1+0xd40], R7 ;  /* 0x000d400701007387 */ /* 0x0003e80000100800 */
[----:B------:R-:W5:Y:S01]  /*13610*/  LDL.LU R20, [R1+0x6c] ;  /* 0x00006c0001147983 */ /* 0x000f620000300800 */
[----:B0-----:R-:W-:-:S05]  /*13620*/  LEA.HI.X.SX32 R8, R21, R24, 0x1, P2 ;  /* 0x0000001815087211 */ /* 0x001fca00010f0eff */
[----:B------:R0:W-:Y:S01]  /*13630*/  STL [R1+0xd34], R8 ;  /* 0x000d340801007387 */ /* 0x0001e20000100800 */
[----:B-1----:R-:W-:-:S05]  /*13640*/  IADD3 R7, P2, PT, R28, R22, RZ ;  /* 0x000000161c077210 */ /* 0x002fca0007f5e0ff */
[----:B------:R-:W-:Y:S04]  /*13650*/  STL [R1+0xd38], R7 ;  /* 0x000d380701007387 */ /* 0x000fe80000100800 */
[----:B------:R-:W5:Y:S01]  /*13660*/  LDL.LU R21, [R1+0x68] ;  /* 0x0000680001157983 */ /* 0x000f620000300800 */
[----:B0-----:R-:W-:-:S05]  /*13670*/  LEA.HI.X.SX32 R8, R25, R24, 0x1, P1 ;  /* 0x0000001819087211 */ /* 0x001fca00008f0eff */
[----:B------:R0:W-:Y:S04]  /*13680*/  STL [R1+0xd2c], R8 ;  /* 0x000d2c0801007387 */ /* 0x0001e80000100800 */
[----:B------:R-:W5:Y:S01]  /*13690*/  LDL.LU R25, [R1+0x64] ;  /* 0x0000640001197983 */ /* 0x000f620000300800 */
[-C--:B0-----:R-:W-:Y:S02]  /*136a0*/  LEA.HI.X.SX32 R8, R27, R24.reuse, 0x1, P0 ;  /* 0x000000181b087211 */ /* 0x081fe400000f0eff */
[----:B------:R-:W-:Y:S02]  /*136b0*/  LEA.HI.X.SX32 R9, R11, R24, 0x1, P3 ;  /* 0x000000180b097211 */ /* 0x000fe400018f0eff */
[----:B--2---:R-:W-:-:S05]  /*136c0*/  IADD3 R7, P1, PT, R26, R22, RZ ;  /* 0x000000161a077210 */ /* 0x004fca0007f3e0ff */
[----:B------:R-:W-:Y:S04]  /*136d0*/  STL [R1+0xd30], R7 ;  /* 0x000d300701007387 */ /* 0x000fe80000100800 */
[----:B------:R0:W-:Y:S04]  /*136e0*/  STL [R1+0xd24], R8 ;  /* 0x000d240801007387 */ /* 0x0001e80000100800 */
[----:B------:R-:W2:Y:S01]  /*136f0*/  LDL.LU R27, [R1+0x60] ;  /* 0x00006000011b7983 */ /* 0x000ea20000300800 */
[----:B0-----:R-:W-:Y:S02]  /*13700*/  LEA.HI.X.SX32 R8, R29, R24, 0x1, P4 ;  /* 0x000000181d087211 */ /* 0x001fe400020f0eff */
[----:B------:R-:W-:-:S05]  /*13710*/  IADD3 R7, P0, PT, R12, R22, RZ ;  /* 0x000000160c077210 */ /* 0x000fca0007f1e0ff */
[----:B------:R3:W-:Y:S04]  /*13720*/  STL [R1+0xd28], R7 ;  /* 0x000d280701007387 */ /* 0x0007e80000100800 */
[----:B------:R-:W-:Y:S04]  /*13730*/  STL [R1+0xd1c], R8 ;  /* 0x000d1c0801007387 */ /* 0x000fe80000100800 */
[----:B------:R-:W2:Y:S01]  /*13740*/  LDL.LU R29, [R1+0x5c] ;  /* 0x00005c00011d7983 */ /* 0x000ea20000300800 */
[----:B---3--:R-:W-:-:S05]  /*13750*/  IADD3 R7, P4, PT, R23, R22, RZ ;  /* 0x0000001617077210 */ /* 0x008fca0007f9e0ff */
[----:B------:R0:W-:Y:S04]  /*13760*/  STL [R1+0xd20], R7 ;  /* 0x000d200701007387 */ /* 0x0001e80000100800 */
[----:B------:R-:W-:Y:S01]  /*13770*/  STL [R1+0xd14], R9 ;  /* 0x000d140901007387 */ /* 0x000fe20000100800 */
[----:B0-----:R-:W-:-:S03]  /*13780*/  LEA.HI.X.SX32 R7, R28, R24, 0x1, P2 ;  /* 0x000000181c077211 */ /* 0x001fc600010f0eff */
[----:B------:R-:W3:Y:S01]  /*13790*/  LDL.LU R28, [R1+0x58] ;  /* 0x00005800011c7983 */ /* 0x000ee20000300800 */
[----:B------:R-:W-:-:S05]  /*137a0*/  IADD3 R8, P3, PT, R13, R22, RZ ;  /* 0x000000160d087210 */ /* 0x000fca0007f7e0ff */
[----:B------:R0:W-:Y:S04]  /*137b0*/  STL [R1+0xd18], R8 ;  /* 0x000d180801007387 */ /* 0x0001e80000100800 */
[----:B------:R-:W-:Y:S01]  /*137c0*/  STL [R1+0xd0c], R7 ;  /* 0x000d0c0701007387 */ /* 0x000fe20000100800 */
[----:B0-----:R-:W-:Y:S02]  /*137d0*/  LEA.HI.X.SX32 R8, R26, R24, 0x1, P1 ;  /* 0x000000181a087211 */ /* 0x001fe400008f0eff */
[----:B----4-:R-:W-:-:S05]  /*137e0*/  IADD3 R9, P2, PT, R14, R22, RZ ;  /* 0x000000160e097210 */ /* 0x010fca0007f5e0ff */
[----:B------:R0:W-:Y:S04]  /*137f0*/  STL [R1+0xd10], R9 ;  /* 0x000d100901007387 */ /* 0x0001e80000100800 */
[----:B------:R-:W4:Y:S01]  /*13800*/  LDL.LU R26, [R1+0x54] ;  /* 0x00005400011a7983 */ /* 0x000f220000300800 */
[----:B0-----:R-:W-:-:S03]  /*13810*/  LEA.HI.X.SX32 R9, R12, R24, 0x1, P0 ;  /* 0x000000180c097211 */ /* 0x001fc600000f0eff */
[----:B------:R0:W-:Y:S01]  /*13820*/  STL [R1+0xd04], R8 ;  /* 0x000d040801007387 */ /* 0x0001e20000100800 */
[----:B-----5:R-:W-:-:S05]  /*13830*/  IADD3 R7, P1, PT, R15, R22, RZ ;  /* 0x000000160f077210 */ /* 0x020fca0007f3e0ff */
[----:B------:R1:W-:Y:S04]  /*13840*/  STL [R1+0xd08], R7 ;  /* 0x000d080701007387 */ /* 0x0003e80000100800 */
[----:B------:R-:W-:Y:S01]  /*13850*/  STL [R1+0xcfc], R9 ;  /* 0x000cfc0901007387 */ /* 0x000fe20000100800 */
[----:B0-----:R-:W-:Y:S02]  /*13860*/  IADD3 R8, P0, PT, R16, R22, RZ ;  /* 0x0000001610087210 */ /* 0x001fe40007f1e0ff */
[----:B-1----:R-:W-:Y:S02]  /*13870*/  LEA.HI.X.SX32 R7, R23, R24, 0x1, P4 ;  /* 0x0000001817077211 */ /* 0x002fe400020f0eff */
[----:B------:R-:W5:Y:S04]  /*13880*/  LDL.LU R23, [R1+0x50] ;  /* 0x0000500001177983 */ /* 0x000f680000300800 */
[----:B------:R0:W-:Y:S04]  /*13890*/  STL [R1+0xd00], R8 ;  /* 0x000d000801007387 */ /* 0x0001e80000100800 */
[----:B------:R-:W-:Y:S01]  /*138a0*/  STL [R1+0xcf4], R7 ;  /* 0x000cf40701007387 */ /* 0x000fe20000100800 */
[----:B0-----:R-:W-:-:S05]  /*138b0*/  IADD3 R8, P4, PT, R17, R22, RZ ;  /* 0x0000001611087210 */ /* 0x001fca0007f9e0ff */
[----:B------:R0:W-:Y:S01]  /*138c0*/  STL [R1+0xcf8], R8 ;  /* 0x000cf80801007387 */ /* 0x0001e20000100800 */
[----:B------:R-:W-:-:S03]  /*138d0*/  LEA.HI.X.SX32 R9, R13, R24, 0x1, P3 ;  /* 0x000000180d097211 */ /* 0x000fc600018f0eff */
[----:B0-----:R-:W5:Y:S04]  /*138e0*/  LDL.LU R8, [R1+0x4c] ;  /* 0x00004c0001087983 */ /* 0x001f680000300800 */
[----:B------:R0:W-:Y:S01]  /*138f0*/  STL [R1+0xcec], R9 ;  /* 0x000cec0901007387 */ /* 0x0001e20000100800 */
[----:B------:R-:W-:Y:S02]  /*13900*/  IADD3 R7, P3, PT, R18, R22, RZ ;  /* 0x0000001612077210 */ /* 0x000fe40007f7e0ff */
[----:B0-----:R-:W-:-:S03]  /*13910*/  LEA.HI.X.SX32 R9, R14, R24, 0x1, P2 ;  /* 0x000000180e097211 */ /* 0x001fc600010f0eff */
[----:B------:R-:W-:Y:S04]  /*13920*/  STL [R1+0xcf0], R7 ;  /* 0x000cf00701007387 */ /* 0x000fe80000100800 */
[----:B------:R0:W-:Y:S04]  /*13930*/  STL [R1+0xce4], R9 ;  /* 0x000ce40901007387 */ /* 0x0001e80000100800 */
[----:B0-----:R-:W5:Y:S01]  /*13940*/  LDL.LU R9, [R1+0x48] ;  /* 0x0000480001097983 */ /* 0x001f620000300800 */
[----:B------:R-:W-:Y:S02]  /*13950*/  IADD3 R10, P2, PT, R19, R22, RZ ;  /* 0x00000016130a7210 */ /* 0x000fe40007f5e0ff */
[----:B------:R-:W-:-:S03]  /*13960*/  LEA.HI.X.SX32 R7, R15, R24, 0x1, P1 ;  /* 0x000000180f077211 */ /* 0x000fc600008f0eff */
        /* <DEDUP_REMOVED lines=14> */
[----:B------:R2:W-:Y:S01]  /*13a50*/  STL [R1+0xcd0], R12 ;  /* 0x000cd00c01007387 */ /* 0x0005e20000100800 */
[----:B------:R-:W-:-:S03]  /*13a60*/  LEA.HI.X.SX32 R13, R19, R24, 0x1, P2 ;  /* 0x00000018130d7211 */ /* 0x000fc600010f0eff */
[----:B------:R-:W-:Y:S01]  /*13a70*/  STL [R1+0xcc4], R7 ;  /* 0x000cc40701007387 */ /* 0x000fe20000100800 */
[-C--:B------:R-:W-:Y:S02]  /*13a80*/  LEA.HI.X.SX32 R14, R20, R24.reuse, 0x1, P1 ;  /* 0x00000018140e7211 */ /* 0x080fe400008f0eff */
[----:B------:R-:W-:Y:S02]  /*13a90*/  LEA.HI.X.SX32 R16, R21, R24, 0x1, P0 ;  /* 0x0000001815107211 */ /* 0x000fe400000f0eff */
[----:B--2---:R-:W-:-:S05]  /*13aa0*/  IADD3 R12, P3, PT, R27, R22, RZ ;  /* 0x000000161b0c7210 */ /* 0x004fca0007f7e0ff */
[----:B------:R0:W-:Y:S04]  /*13ab0*/  STL [R1+0xcc8], R12 ;  /* 0x000cc80c01007387 */ /* 0x0001e80000100800 */
[----:B0-----:R-:W2:Y:S01]  /*13ac0*/  LDL.LU R12, [R1+0x3c] ;  /* 0x00003c00010c7983 */ /* 0x001ea20000300800 */
[----:B------:R-:W-:-:S03]  /*13ad0*/  IADD3 R7, P2, PT, R29, R22, RZ ;  /* 0x000000161d077210 */ /* 0x000fc60007f5e0ff */
[----:B------:R0:W-:Y:S04]  /*13ae0*/  STL [R1+0xcbc], R13 ;  /* 0x000cbc0d01007387 */ /* 0x0001e80000100800 */
[----:B------:R3:W-:Y:S04]  /*13af0*/  STL [R1+0xcc0], R7 ;  /* 0x000cc00701007387 */ /* 0x0007e80000100800 */
[----:B0-----:R-:W2:Y:S04]  /*13b00*/  LDL.LU R13, [R1+0x38] ;  /* 0x00003800010d7983 */ /* 0x001ea80000300800 */
[----:B------:R0:W-:Y:S01]  /*13b10*/  STL [R1+0xcb4], R14 ;  /* 0x000cb40e01007387 */ /* 0x0001e20000100800 */
[----:B---3--:R-:W-:-:S03]  /*13b20*/  IADD3 R7, P1, PT, R28, R22, RZ ;  /* 0x000000161c077210 */ /* 0x008fc60007f3e0ff */
[----:B0-----:R-:W3:Y:S04]  /*13b30*/  LDL.LU R14, [R1+0x34] ;  /* 0x00003400010e7983 */ /* 0x001ee80000300800 */
[----:B------:R-:W-:Y:S04]  /*13b40*/  STL [R1+0xcb8], R7 ;  /* 0x000cb80701007387 */ /* 0x000fe80000100800 */
[----:B------:R-:W3:Y:S04]  /*13b50*/  LDL.LU R15, [R1+0x30] ;  /* 0x00003000010f7983 */ /* 0x000ee80000300800 */
[----:B------:R0:W-:Y:S04]  /*13b60*/  STL [R1+0xcac], R16 ;  /* 0x000cac1001007387 */ /* 0x0001e80000100800 */
[----:B0-----:R-:W3:Y:S01]  /*13b70*/  LDL.LU R16, [R1+0x2c] ;  /* 0x00002c0001107983 */ /* 0x001ee20000300800 */
[----:B------:R-:W-:-:S02]  /*13b80*/  LEA.HI.X.SX32 R18, R25, R24, 0x1, P4 ;  /* 0x0000001819127211 */ /* 0x000fc400020f0eff */
[----:B------:R-:W-:Y:S02]  /*13b90*/  LEA.HI.X.SX32 R20, R27, R24, 0x1, P3 ;  /* 0x000000181b147211 */ /* 0x000fe400018f0eff */
[----:B----4-:R-:W-:-:S05]  /*13ba0*/  IADD3 R7, P0, PT, R26, R22, RZ ;  /* 0x000000161a077210 */ /* 0x010fca0007f1e0ff */
[----:B------:R-:W-:Y:S04]  /*13bb0*/  STL [R1+0xcb0], R7 ;  /* 0x000cb00701007387 */ /* 0x000fe80000100800 */
[----:B------:R-:W4:Y:S04]  /*13bc0*/  LDL.LU R17, [R1+0x28] ;  /* 0x0000280001117983 */ /* 0x000f280000300800 */
[----:B------:R0:W-:Y:S04]  /*13bd0*/  STL [R1+0xca4], R18 ;  /* 0x000ca41201007387 */ /* 0x0001e80000100800 */
[----:B0-----:R-:W4:Y:S01]  /*13be0*/  LDL.LU R18, [R1+0x24] ;  /* 0x0000240001127983 */ /* 0x001f220000300800 */
[----:B-----5:R-:W-:-:S05]  /*13bf0*/  IADD3 R7, P4, PT, R23, R22, RZ ;  /* 0x0000001617077210 */ /* 0x020fca0007f9e0ff */
[----:B------:R-:W-:Y:S04]  /*13c00*/  STL [R1+0xca8], R7 ;  /* 0x000ca80701007387 */ /* 0x000fe80000100800 */
[----:B------:R-:W5:Y:S04]  /*13c10*/  LDL.LU R19, [R1+0x20] ;  /* 0x0000200001137983 */ /* 0x000f680000300800 */
[----:B------:R0:W-:Y:S04]  /*13c20*/  STL [R1+0xc9c], R20 ;  /* 0x000c9c1401007387 */ /* 0x0001e80000100800 */
[----:B0-----:R-:W4:Y:S01]  /*13c30*/  LDL.LU R20, [R1+0x1c] ;  /* 0x00001c0001147983 */ /* 0x001f220000300800 */
[----:B------:R-:W-:-:S02]  /*13c40*/  IADD3 R7, P3, PT, R8, R22, RZ ;  /* 0x0000001608077210 */ /* 0x000fc40007f7e0ff */
[----:B------:R-:W-:-:S03]  /*13c50*/  LEA.HI.X.SX32 R25, R29, R24, 0x1, P2 ;  /* 0x000000181d197211 */ /* 0x000fc600010f0eff */
[----:B------:R-:W-:Y:S04]  /*13c60*/  STL [R1+0xca0], R7 ;  /* 0x000ca00701007387 */ /* 0x000fe80000100800 */
[----:B------:R-:W5:Y:S04]  /*13c70*/  LDL.LU R21, [R1+0x18] ;  /* 0x0000180001157983 */ /* 0x000f680000300800 */
[----:B------:R0:W-:Y:S04]  /*13c80*/  STL [R1+0xc94], R25 ;  /* 0x000c941901007387 */ /* 0x0001e80000100800 */
[----:B------:R-:W5:Y:S01]  /*13c90*/  LDL.LU R29, [R1+0x14] ;  /* 0x00001400011d7983 */ /* 0x000f620000300800 */
[----:B0-----:R-:W-:-:S02]  /*13ca0*/  LEA.HI.X.SX32 R25, R28, R24, 0x1, P1 ;  /* 0x000000181c197211 */ /* 0x001fc400008f0eff */
[----:B------:R-:W-:-:S05]  /*13cb0*/  IADD3 R7, P2, PT, R9, R22, RZ ;  /* 0x0000001609077210 */ /* 0x000fca0007f5e0ff */
        /* <DEDUP_REMOVED lines=9> */
[----:B0-----:R-:W5:Y:S01]  /*13d50*/  LDL.LU R25, [R1+0x4] ;  /* 0x0000040001197983 */ /* 0x001f620000300800 */
[----:B------:R-:W-:-:S05]  /*13d60*/  IADD3 R7, P0, PT, R11, R22, RZ ;  /* 0x000000160b077210 */ /* 0x000fca0007f1e0ff */
[----:B------:R0:W-:Y:S02]  /*13d70*/  STL [R1+0xc88], R7 ;  /* 0x000c880701007387 */ /* 0x0001e40000100800 */
[-C--:B0-----:R-:W-:Y:S02]  /*13d80*/  LEA.HI.X.SX32 R7, R23, R24.reuse, 0x1, P4 ;  /* 0x0000001817077211 */ /* 0x081fe400020f0eff */
[----:B------:R-:W5:Y:S01]  /*13d90*/  LDL.LU R23, [R1] ;  /* 0x0000000001177983 */ /* 0x000f620000300800 */
[----:B------:R-:W-:-:S03]  /*13da0*/  LEA.HI.X.SX32 R8, R8, R24, 0x1, P3 ;  /* 0x0000001808087211 */ /* 0x000fc600018f0eff */
[----:B------:R2:W-:Y:S01]  /*13db0*/  STL [R1+0xc7c], R7 ;  /* 0x000c7c0701007387 */ /* 0x0005e20000100800 */
[-C--:B------:R-:W-:Y:S02]  /*13dc0*/  LEA.HI.X.SX32 R9, R9, R24.reuse, 0x1, P2 ;  /* 0x0000001809097211 */ /* 0x080fe400010f0eff */
[-C--:B------:R-:W-:Y:S02]  /*13dd0*/  LEA.HI.X.SX32 R10, R10, R24.reuse, 0x1, P1 ;  /* 0x000000180a0a7211 */ /* 0x080fe400008f0eff */
[----:B------:R-:W-:Y:S02]  /*13de0*/  LEA.HI.X.SX32 R11, R11, R24, 0x1, P0 ;  /* 0x000000180b0b7211 */ /* 0x000fe400000f0eff */
[----:B--2---:R-:W-:-:S05]  /*13df0*/  IADD3 R7, P4, PT, R12, R22, RZ ;  /* 0x000000160c077210 */ /* 0x004fca0007f9e0ff */
[----:B------:R0:W-:Y:S04]  /*13e00*/  STL [R1+0xc80], R7 ;  /* 0x000c800701007387 */ /* 0x0001e80000100800 */
[----:B0-----:R-:W2:Y:S04]  /*13e10*/  LDL.LU R7, [R1+0x1344] ;  /* 0x0013440001077983 */ /* 0x001ea80000300800 */
[----:B------:R0:W-:Y:S02]  /*13e20*/  STL [R1+0xc74], R8 ;  /* 0x000c740801007387 */ /* 0x0001e40000100800 */
[----:B0-----:R-:W-:-:S05]  /*13e30*/  IADD3 R8, P3, PT, R13, R22, RZ ;  /* 0x000000160d087210 */ /* 0x001fca0007f7e0ff */
[----:B------:R0:W-:Y:S04]  /*13e40*/  STL [R1+0xc78], R8 ;  /* 0x000c780801007387 */ /* 0x0001e80000100800 */
[----:B0-----:R-:W2:Y:S04]  /*13e50*/  LDL.LU R8, [R1+0x1340] ;  /* 0x0013400001087983 */ /* 0x001ea80000300800 */
[----:B------:R3:W-:Y:S02]  /*13e60*/  STL [R1+0xc6c], R9 ;  /* 0x000c6c0901007387 */ /* 0x0007e40000100800 */
[----:B---3--:R-:W-:-:S05]  /*13e70*/  IADD3 R9, P2, PT, R14, R22, RZ ;  /* 0x000000160e097210 */ /* 0x008fca0007f5e0ff */
[----:B------:R0:W-:Y:S04]  /*13e80*/  STL [R1+0xc70], R9 ;  /* 0x000c700901007387 */ /* 0x0001e80000100800 */
[----:B0-----:R-:W3:Y:S04]  /*13e90*/  LDL.LU R9, [R1+0x133c] ;  /* 0x00133c0001097983 */ /* 0x001ee80000300800 */
[----:B------:R0:W-:Y:S02]  /*13ea0*/  STL [R1+0xc64], R10 ;  /* 0x000c640a01007387 */ /* 0x0001e40000100800 */
[----:B0-----:R-:W-:-:S05]  /*13eb0*/  IADD3 R10, P1, PT, R15, R22, RZ ;  /* 0x000000160f0a7210 */ /* 0x001fca0007f3e0ff */
[----:B------:R0:W-:Y:S01]  /*13ec0*/  STL [R1+0xc68], R10 ;  /* 0x000c680a01007387 */ /* 0x0001e20000100800 */
[----:B------:R-:W-:-:S03]  /*13ed0*/  LEA.HI.X.SX32 R12, R12, R24, 0x1, P4 ;  /* 0x000000180c0c7211 */ /* 0x000fc600020f0eff */
[----:B0-----:R-:W2:Y:S04]  /*13ee0*/  LDL.LU R10, [R1+0x1338] ;  /* 0x00133800010a7983 */ /* 0x001ea80000300800 */
[----:B------:R0:W-:Y:S02]  /*13ef0*/  STL [R1+0xc5c], R11 ;  /* 0x000c5c0b01007387 */ /* 0x0001e40000100800 */
[----:B0-----:R-:W-:-:S05]  /*13f00*/  IADD3 R11, P0, PT, R16, R22, RZ ;  /* 0x00000016100b7210 */ /* 0x001fca0007f1e0ff */
[----:B------:R0:W-:Y:S01]  /*13f10*/  STL [R1+0xc60], R11 ;  /* 0x000c600b01007387 */ /* 0x0001e20000100800 */
[----:B------:R-:W-:-:S03]  /*13f20*/  LEA.HI.X.SX32 R13, R13, R24, 0x1, P3 ;  /* 0x000000180d0d7211 */ /* 0x000fc600018f0eff */
[----:B0-----:R-:W2:Y:S04]  /*13f30*/  LDL.LU R11, [R1+0x1334] ;  /* 0x00133400010b7983 */ /* 0x001ea80000300800 */
[----:B------:R4:W-:Y:S02]  /*13f40*/  STL [R1+0xc54], R12 ;  /* 0x000c540c01007387 */ /* 0x0009e40000100800 */
[----:B----4-:R-:W-:-:S05]  /*13f50*/  IADD3 R12, P4, PT, R17, R22, RZ ;  /* 0x00000016110c7210 */ /* 0x010fca0007f9e0ff */
[----:B------:R0:W-:Y:S01]  /*13f60*/  STL [R1+0xc58], R12 ;  /* 0x000c580c01007387 */ /* 0x0001e20000100800 */
[----:B------:R-:W-:-:S03]  /*13f70*/  LEA.HI.X.SX32 R14, R14, R24, 0x1, P2 ;  /* 0x000000180e0e7211 */ /* 0x000fc600010f0eff */
[----:B0-----:R-:W4:Y:S04]  /*13f80*/  LDL.LU R12, [R1+0x1330] ;  /* 0x00133000010c7983 */ /* 0x001f280000300800 */
[----:B------:R0:W-:Y:S02]  /*13f90*/  STL [R1+0xc4c], R13 ;  /* 0x000c4c0d01007387 */ /* 0x0001e40000100800 */
[----:B0-----:R-:W-:-:S05]  /*13fa0*/  IADD3 R13, P3, PT, R18, R22, RZ ;  /* 0x00000016120d7210 */ /* 0x001fca0007f7e0ff */
[----:B------:R0:W-:Y:S01]  /*13fb0*/  STL [R1+0xc50], R13 ;  /* 0x000c500d01007387 */ /* 0x0001e20000100800 */
[----:B------:R-:W-:-:S03]  /*13fc0*/  LEA.HI.X.SX32 R15, R15, R24, 0x1, P1 ;  /* 0x000000180f0f7211 */ /* 0x000fc600008f0eff */
[----:B0-----:R-:W2:Y:S04]  /*13fd0*/  LDL.LU R13, [R1+0x132c] ;  /* 0x00132c00010d7983 */ /* 0x001ea80000300800 */
[----:B------:R5:W-:Y:S02]  /*13fe0*/  STL [R1+0xc44], R14 ;  /* 0x000c440e01007387 */ /* 0x000be40000100800 */
[----:B-----5:R-:W-:-:S05]  /*13ff0*/  IADD3 R14, P2, PT, R19, R22, RZ ;  /* 0x00000016130e7210 */ /* 0x020fca0007f5e0ff */
[----:B------:R0:W-:Y:S01]  /*14000*/  STL [R1+0xc48], R14 ;  /* 0x000c480e01007387 */ /* 0x0001e20000100800 */
[----:B------:R-:W-:-:S03]  /*14010*/  LEA.HI.X.SX32 R16, R16, R24, 0x1, P0 ;  /* 0x0000001810107211 */ /* 0x000fc600000f0eff */
[----:B0-----:R-:W5:Y:S04]  /*14020*/  LDL.LU R14, [R1+0x1328] ;  /* 0x00132800010e7983 */ /* 0x001f680000300800 */
        /* <DEDUP_REMOVED lines=32> */
[----:B------:R0:W-:Y:S04]  /*14230*/  STL [R1+0xc10], R21 ;  /* 0x000c101501007387 */ /* 0x0001e80000100800 */
[----:B0-----:R-:W2:Y:S04]  /*14240*/  LDL.LU R21, [R1+0x130c] ;  /* 0x00130c0001157983 */ /* 0x001ea80000300800 */
[----:B------:R0:W-:Y:S02]  /*14250*/  STL [R1+0xc04], R29 ;  /* 0x000c041d01007387 */ /* 0x0001e40000100800 */
[----:B0-----:R-:W-:-:S05]  /*14260*/  IADD3 R29, P4, PT, R23, R22, RZ ;  /* 0x00000016171d7210 */ /* 0x001fca0007f9e0ff */
[----:B------:R0:W-:Y:S04]  /*14270*/  STL [R1+0xc08], R29 ;  /* 0x000c081d01007387 */ /* 0x0001e80000100800 */
[----:B0-----:R-:W2:Y:S01]  /*14280*/  LDL.LU R29, [R1+0x1308] ;  /* 0x00130800011d7983 */ /* 0x001ea20000300800 */
[----:B------:R-:W-:-:S05]  /*14290*/  LEA.HI.X.SX32 R28, R28, R24, 0x1, P3 ;  /* 0x000000181c1c7211 */ /* 0x000fca00018f0eff */
[----:B------:R2:W-:Y:S02]  /*142a0*/  STL [R1+0xbfc], R28 ;  /* 0x000bfc1c01007387 */ /* 0x0005e40000100800 */
[----:B--2---:R-:W-:-:S05]  /*142b0*/  IADD3 R28, P3, PT, R29, R22, RZ ;  /* 0x000000161d1c7210 */ /* 0x004fca0007f7e0ff */
        /* <DEDUP_REMOVED lines=18> */
[----:B------:R2:W-:Y:S01]  /*143e0*/  STL [R1+0xbdc], R23 ;  /* 0x000bdc1701007387 */ /* 0x0005e20000100800 */
[----:B------:R-:W-:Y:S02]  /*143f0*/  LEA.HI.X.SX32 R29, R29, R24, 0x1, P3 ;  /* 0x000000181d1d7211 */ /* 0x000fe400018f0eff */
[----:B--2---:R-:W-:-:S05]  /*14400*/  IADD3 R23, P4, PT, R25, R22, RZ ;  /* 0x0000001619177210 */ /* 0x004fca0007f9e0ff */
[----:B------:R0:W-:Y:S04]  /*14410*/  STL [R1+0xbe0], R23 ;  /* 0x000be01701007387 */ /* 0x0001e80000100800 */
[----:B0-----:R-:W2:Y:S04]  /*14420*/  LDL.LU R23, [R1+0x12f4] ;  /* 0x0012f40001177983 */ /* 0x001ea80000300800 */
[----:B------:R-:W2:Y:S04]  /*14430*/  LDL.LU R24, [R1+0x12f0] ;  /* 0x0012f00001187983 */ /* 0x000ea80000300800 */
[----:B------:R0:W-:Y:S04]  /*14440*/  STL [R1+0xbd4], R29 ;  /* 0x000bd41d01007387 */ /* 0x0001e80000100800 */
[----:B0-----:R-:W3:Y:S01]  /*14450*/  LDL R29, [R1+0x98c] ;  /* 0x00098c00011d7983 */ /* 0x001ee20000100800 */
[----:B--2---:R-:W-:-:S05]  /*14460*/  IADD3 R22, P3, PT, R24, R22, RZ ;  /* 0x0000001618167210 */ /* 0x004fca0007f7e0ff */
[----:B------:R3:W-:Y:S02]  /*14470*/  STL [R1+0xbd8], R22 ;  /* 0x000bd81601007387 */ /* 0x0007e40000100800 */
[----:B---3--:R-:W-:Y:S02]  /*14480*/  LEA.HI.X.SX32 R22, R28, R29, 0x1, P2 ;  /* 0x0000001d1c167211 */ /* 0x008fe400010f0eff */
[----:B------:R-:W2:Y:S04]  /*14490*/  LDL R28, [R1+0x988] ;  /* 0x00098800011c7983 */ /* 0x000ea80000100800 */
[----:B------:R2:W-:Y:S02]  /*144a0*/  STL [R1+0xbcc], R22 ;  /* 0x000bcc1601007387 */ /* 0x0005e40000100800 */
[----:B--2---:R-:W-:-:S05]  /*144b0*/  IADD3 R22, P2, PT, R23, R28, RZ ;  /* 0x0000001c17167210 */ /* 0x004fca0007f5e0ff */
[----:B------:R0:W-:Y:S04]  /*144c0*/  STL [R1+0xbd0], R22 ;  /* 0x000bd01601007387 */ /* 0x0001e80000100800 */
[----:B0-----:R-:W2:Y:S01]  /*144d0*/  LDL.LU R22, [R1+0x12ec] ;  /* 0x0012ec0001167983 */ /* 0x001ea20000300800 */
[----:B------:R-:W-:-:S05]  /*144e0*/  LEA.HI.X.SX32 R27, R27, R29, 0x1, P1 ;  /* 0x0000001d1b1b7211 */ /* 0x000fca00008f0eff */
[----:B------:R2:W-:Y:S01]  /*144f0*/  STL [R1+0xbc4], R27 ;  /* 0x000bc41b01007387 */ /* 0x0005e20000100800 */
[----:B------:R-:W-:Y:S01]  /*14500*/  LEA.HI.X.SX32 R25, R25, R29, 0x1, P4 ;  /* 0x0000001d19197211 */ /* 0x000fe200020f0eff */
[C---:B------:R-:W-:Y:S02]  /*14510*/  IMAD R6, R3.reuse, 0x7a, RZ ;  /* 0x0000007a03067824 */ /* 0x040fe400078e02ff */
[C---:B------:R-:W-:Y:S02]  /*14520*/  IMAD R5, R3.reuse, 0x7b, RZ ;  /* 0x0000007b03057824 */ /* 0x040fe400078e02ff */
[C---:B------:R-:W-:Y:S02]  /*14530*/  IMAD R4, R3.reuse, 0x7c, RZ ;  /* 0x0000007c03047824 */ /* 0x040fe400078e02ff */
[C---:B------:R-:W-:Y:S02]  /*14540*/  IMAD R2, R3.reuse, 0x7d, RZ ;  /* 0x0000007d03027824 */ /* 0x040fe400078e02ff */
[----:B------:R-:W-:-:S02]  /*14550*/  IMAD R0, R3, 0x7f, RZ ;  /* 0x0000007f03007824 */ /* 0x000fc400078e02ff */
[----:B------:R-:W-:Y:S01]  /*14560*/  IMAD R3, R3, 0x7e, RZ ;  /* 0x0000007e03037824 */ /* 0x000fe200078e02ff */
[----:B--2---:R-:W-:-:S05]  /*14570*/  IADD3 R27, P1, PT, R22, R28, RZ ;  /* 0x0000001c161b7210 */ /* 0x004fca0007f3e0ff */
[----:B------:R0:W-:Y:S02]  /*14580*/  STL [R1+0xbc8], R27 ;  /* 0x000bc81b01007387 */ /* 0x0001e40000100800 */
[----:B0-----:R-:W-:Y:S02]  /*14590*/  LEA.HI.X.SX32 R27, R26, R29, 0x1, P0 ;  /* 0x0000001d1a1b7211 */ /* 0x001fe400000f0eff */
[----:B------:R-:W-:-:S03]  /*145a0*/  IADD3 R26, P0, PT, R21, R28, RZ ;  /* 0x0000001c151a7210 */ /* 0x000fc60007f1e0ff */
[----:B------:R0:W-:Y:S04]  /*145b0*/  STL [R1+0xbbc], R27 ;  /* 0x000bbc1b01007387 */ /* 0x0001e80000100800 */
[----:B------:R1:W-:Y:S04]  /*145c0*/  STL [R1+0xbc0], R26 ;  /* 0x000bc01a01007387 */ /* 0x0003e80000100800 */
[----:B------:R2:W-:Y:S01]  /*145d0*/  STL [R1+0xbb4], R25 ;  /* 0x000bb41901007387 */ /* 0x0005e20000100800 */
[----:B0-----:R-:W-:Y:S02]  /*145e0*/  IADD3 R27, P4, PT, R20, R28, RZ ;  /* 0x0000001c141b7210 */ /* 0x001fe40007f9e0ff */
[----:B-1----:R-:W-:-:S02]  /*145f0*/  LEA.HI.X.SX32 R26, R24, R29, 0x1, P3 ;  /* 0x0000001d181a7211 */ /* 0x002fc400018f0eff */
[-C--:B------:R-:W-:Y:S02]  /*14600*/  LEA.HI.X.SX32 R24, R23, R29.reuse, 0x1, P2 ;  /* 0x0000001d17187211 */ /* 0x080fe400010f0eff */
[-C--:B--2---:R-:W-:Y:S01]  /*14610*/  IADD3 R25, P3, PT, R19, R28.reuse, RZ ;  /* 0x0000001c13197210 */ /* 0x084fe20007f7e0ff */
[----:B------:R-:W-:Y:S01]  /*14620*/  STL [R1+0xbb8], R27 ;  /* 0x000bb81b01007387 */ /* 0x000fe20000100800 */
[-C--:B------:R-:W-:Y:S02]  /*14630*/  IADD3 R23, P2, PT, R18, R28.reuse, RZ ;  /* 0x0000001c12177210 */ /* 0x080fe40007f5e0ff */
[----:B------:R-:W-:Y:S01]  /*14640*/  LEA.HI.X.SX32 R22, R22, R29, 0x1, P1 ;  /* 0x0000001d16167211 */ /* 0x000fe200008f0eff */
[----:B------:R-:W-:Y:S04]  /*14650*/  STL [R1+0xbac], R26 ;  /* 0x000bac1a01007387 */ /* 0x000fe80000100800 */
[----:B------:R-:W-:Y:S04]  /*14660*/  STL [R1+0xbb0], R25 ;  /* 0x000bb01901007387 */ /* 0x000fe80000100800 */
[----:B------:R0:W-:Y:S04]  /*14670*/  STL [R1+0xba4], R24 ;  /* 0x000ba41801007387 */ /* 0x0001e80000100800 */
[----:B------:R1:W-:Y:S04]  /*14680*/  STL [R1+0xba8], R23 ;  /* 0x000ba81701007387 */ /* 0x0003e80000100800 */
[----:B------:R2:W-:Y:S01]  /*14690*/  STL [R1+0xb9c], R22 ;  /* 0x000b9c1601007387 */ /* 0x0005e20000100800 */
[----:B0-----:R-:W-:-:S02]  /*146a0*/  IADD3 R24, P1, PT, R17, R28, RZ ;  /* 0x0000001c11187210 */ /* 0x001fc40007f3e0ff */
[-C--:B-1----:R-:W-:Y:S02]  /*146b0*/  LEA.HI.X.SX32 R23, R21, R29.reuse, 0x1, P0 ;  /* 0x0000001d15177211 */ /* 0x082fe400000f0eff */
        /* <DEDUP_REMOVED lines=10> */
[----:B-----5:R-:W-:-:S02]  /*14760*/  IADD3 R21, P3, PT, R14, R28, RZ ;  /* 0x0000001c0e157210 */ /* 0x020fc40007f7e0ff */
[-C--:B0-----:R-:W-:Y:S02]  /*14770*/  LEA.HI.X.SX32 R20, R18, R29.reuse, 0x1, P2 ;  /* 0x0000001d12147211 */ /* 0x081fe400010f0eff */
[-C--:B------:R-:W-:Y:S02]  /*14780*/  LEA.HI.X.SX32 R18, R17, R29.reuse, 0x1, P1 ;  /* 0x0000001d11127211 */ /* 0x080fe400008f0eff */
[-C--:B-1----:R-:W-:Y:S01]  /*14790*/  IADD3 R19, P2, PT, R13, R28.reuse, RZ ;  /* 0x0000001c0d137210 */ /* 0x082fe20007f5e0ff */
[----:B------:R-:W-:Y:S01]  /*147a0*/  STL [R1+0xb88], R21 ;  /* 0x000b881501007387 */ /* 0x000fe20000100800 */
[-C--:B----4-:R-:W-:Y:S02]  /*147b0*/  IADD3 R17, P1, PT, R12, R28.reuse, RZ ;  /* 0x0000001c0c117210 */ /* 0x090fe40007f3e0ff */
        /* <DEDUP_REMOVED lines=45> */
[----:B--2---:R-:W-:Y:S01]  /*14a90*/  IADD3 R7, P0, PT, R0, R28, RZ ;  /* 0x0000001c00077210 */ /* 0x004fe20007f1e0ff */
[----:B------:R-:W-:Y:S01]  /*14aa0*/  STL [R1+0xb28], R9 ;  /* 0x000b280901007387 */ /* 0x000fe20000100800 */
[-C--:B------:R-:W-:Y:S02]  /*14ab0*/  LEA.HI.X.SX32 R5, R4, R29.reuse, 0x1, P3 ;  /* 0x0000001d04057211 */ /* 0x080fe400018f0eff */
[-C--:B------:R-:W-:Y:S01]  /*14ac0*/  LEA.HI.X.SX32 R4, R2, R29.reuse, 0x1, P2 ;  /* 0x0000001d02047211 */ /* 0x080fe200010f0eff */
[----:B------:R-:W-:Y:S01]  /*14ad0*/  STL [R1+0xb1c], R8 ;  /* 0x000b1c0801007387 */ /* 0x000fe20000100800 */
[----:B------:R-:W-:-:S02]  /*14ae0*/  LEA.HI.X.SX32 R2, R3, R29, 0x1, P1 ;  /* 0x0000001d03027211 */ /* 0x000fc400008f0eff */
[----:B------:R-:W-:Y:S01]  /*14af0*/  LEA.HI.X.SX32 R0, R0, R29, 0x1, P0 ;  /* 0x0000001d00007211 */ /* 0x000fe200000f0eff */
[----:B------:R-:W-:Y:S04]  /*14b00*/  STL [R1+0xb20], R7 ;  /* 0x000b200701007387 */ /* 0x000fe80000100800 */
[----:B------:R-:W-:Y:S04]  /*14b10*/  STL [R1+0xb18], R6 ;  /* 0x000b180601007387 */ /* 0x000fe80000100800 */
[----:B------:R-:W-:Y:S04]  /*14b20*/  STL [R1+0xb14], R5 ;  /* 0x000b140501007387 */ /* 0x000fe80000100800 */
[----:B------:R-:W-:Y:S04]  /*14b30*/  STL [R1+0xb10], R4 ;  /* 0x000b100401007387 */ /* 0x000fe80000100800 */
[----:B------:R0:W-:Y:S04]  /*14b40*/  STL [R1+0xb0c], R2 ;  /* 0x000b0c0201007387 */ /* 0x0001e80000100800 */
[----:B------:R1:W-:Y:S04]  /*14b50*/  STL [R1+0x990], RZ ;  /* 0x000990ff01007387 */ /* 0x0003e80000100800 */
[----:B------:R1:W-:Y:S04]  /*14b60*/  STL [R1+0xb08], R0 ;  /* 0x000b080001007387 */ /* 0x0003e80000100800 */
[----:B------:R1:W-:Y:S04]  /*14b70*/  STL [R1+0x994], RZ ;  /* 0x000994ff01007387 */ /* 0x0003e80000100800 */
[----:B------:R1:W-:Y:S04]  /*14b80*/  STL [R1+0x998], RZ ;  /* 0x000998ff01007387 */ /* 0x0003e80000100800 */
[----:B------:R1:W-:Y:S04]  /*14b90*/  STL [R1+0x99c], RZ ;  /* 0x00099cff01007387 */ /* 0x0003e80000100800 */
[----:B------:R1:W-:Y:S04]  /*14ba0*/  STL [R1+0x9a0], RZ ;  /* 0x0009a0ff01007387 */ /* 0x0003e80000100800 */
[----:B------:R1:W-:Y:S04]  /*14bb0*/  STL [R1+0x9a4], RZ ;  /* 0x0009a4ff01007387 */ /* 0x0003e80000100800 */
[----:B------:R1:W-:Y:S04]  /*14bc0*/  STL [R1+0x9a8], RZ ;  /* 0x0009a8ff01007387 */ /* 0x0003e80000100800 */
[----:B------:R1:W-:Y:S01]  /*14bd0*/  STL [R1+0x9ac], RZ ;  /* 0x0009acff01007387 */ /* 0x0003e20000100800 */
[----:B0-----:R-:W-:-:S03]  /*14be0*/  IMAD.MOV.U32 R2, RZ, RZ, 0x3f800000 ;  /* 0x3f800000ff027424 */ /* 0x001fc600078e00ff */
[----:B------:R1:W-:Y:S01]  /*14bf0*/  STL [R1+0x9b0], RZ ;  /* 0x0009b0ff01007387 */ /* 0x0003e20000100800 */
[----:B------:R-:W-:-:S03]  /*14c00*/  IMAD.MOV.U32 R3, RZ, RZ, 0x3f800000 ;  /* 0x3f800000ff037424 */ /* 0x000fc600078e00ff */
[----:B------:R1:W-:Y:S01]  /*14c10*/  STL [R1+0x9b4], RZ ;  /* 0x0009b4ff01007387 */ /* 0x0003e20000100800 */
[----:B------:R-:W-:-:S03]  /*14c20*/  IMAD.MOV.U32 R6, RZ, RZ, 0x3f800000 ;  /* 0x3f800000ff067424 */ /* 0x000fc600078e00ff */
[----:B------:R1:W-:Y:S01]  /*14c30*/  STL [R1+0x9b8], RZ ;  /* 0x0009b8ff01007387 */ /* 0x0003e20000100800 */
[----:B------:R-:W-:Y:S01]  /*14c40*/  IMAD.MOV.U32 R7, RZ, RZ, 0x3f800000 ;  /* 0x3f800000ff077424 */ /* 0x000fe200078e00ff */
[----:B------:R-:W-:Y:S02]  /*14c50*/  MOV R4, 0x3f800000 ;  /* 0x3f80000000047802 */ /* 0x000fe40000000f00 */
[----:B------:R1:W-:Y:S01]  /*14c60*/  STL [R1+0x9bc], RZ ;  /* 0x0009bcff01007387 */ /* 0x0003e20000100800 */
[----:B------:R-:W-:-:S03]  /*14c70*/  IMAD.MOV.U32 R5, RZ, RZ, 0x3f800000 ;  /* 0x3f800000ff057424 */ /* 0x000fc600078e00ff */
[----:B------:R1:W-:Y:S04]  /*14c80*/  STL [R1+0x8c0], RZ ;  /* 0x0008c0ff01007387 */ /* 0x0003e80000100800 */
[----:B------:R1:W-:Y:S04]  /*14c90*/  STL [R1+0x8c4], RZ ;  /* 0x0008c4ff01007387 */ /* 0x0003e80000100800 */
[----:B------:R1:W-:Y:S04]  /*14ca0*/  STL [R1+0x8c8], RZ ;  /* 0x0008c8ff01007387 */ /* 0x0003e80000100800 */
[----:B------:R1:W-:Y:S04]  /*14cb0*/  STL [R1+0x8cc], RZ ;  /* 0x0008ccff01007387 */ /* 0x0003e80000100800 */
[----:B------:R1:W-:Y:S04]  /*14cc0*/  STL.64 [R1+0x910], R2 ;  /* 0x0009100201007387 */ /* 0x0003e80000100a00 */
        /* <DEDUP_REMOVED lines=14> */
[----:B------:R1:W-:Y:S02]  /*14db0*/  STL.64 [R1+0xa78], R4 ;  /* 0x000a780401007387 */ /* 0x0003e40000100a00 */
.L_x_1:
[----:B--2---:R-:W2:Y:S04]  /*14dc0*/  LDL R18, [R1+0x988] ;  /* 0x0009880001127983 */ /* 0x004ea80000100800 */
[----:B-1----:R-:W3:Y:S04]  /*14dd0*/  LDL R5, [R1+0xedc] ;  /* 0x000edc0001057983 */ /* 0x002ee80000100800 */
[----:B------:R-:W4:Y:S04]  /*14de0*/  LDL R12, [R1+0x98c] ;  /* 0x00098c00010c7983 */ /* 0x000f280000100800 */
[----:B------:R-:W5:Y:S04]  /*14df0*/  LDL R13, [R1+0xeb4] ;  /* 0x000eb400010d7983 */ /* 0x000f680000100800 */
[----:B------:R-:W5:Y:S04]  /*14e00*/  LDL R10, [R1+0xecc] ;  /* 0x000ecc00010a7983 */ /* 0x000f680000100800 */
[----:B------:R-:W5:Y:S04]  /*14e10*/  LDL R4, [R1+0xed4] ;  /* 0x000ed40001047983 */ /* 0x000f680000100800 */
[----:B------:R-:W5:Y:S04]  /*14e20*/  LDL R9, [R1+0xeac] ;  /* 0x000eac0001097983 */ /* 0x000f680000100800 */
[----:B------:R-:W5:Y:S04]  /*14e30*/  LDL R8, [R1+0xec0] ;  /* 0x000ec00001087983 */ /* 0x000f680000100800 */
[----:B------:R-:W5:Y:S01]  /*14e40*/  LDL R16, [R1+0xea4] ;  /* 0x000ea40001107983 */ /* 0x000f620000100800 */
[----:B------:R-:W-:-:S03]  /*14e50*/  USHF.R.S32.HI UR9, URZ, 0x1f, UR4 ;  /* 0x0000001fff097899 */ /* 0x000fc60008011404 */
[----:B------:R-:W5:Y:S04]  /*14e60*/  LDL R0, [R1+0xec4] ;  /* 0x000ec40001007983 */ /* 0x000f680000100800 */
[----:B------:R-:W5:Y:S04]  /*14e70*/  LDL R11, [R1+0xe9c] ;  /* 0x000e9c00010b7983 */ /* 0x000f680000100800 */
[----:B------:R-:W5:Y:S04]  /*14e80*/  LDL R15, [R1+0xeb8] ;  /* 0x000eb800010f7983 */ /* 0x000f680000100800 */
[----:B------:R-:W5:Y:S01]  /*14e90*/  LDL R14, [R1+0xe94] ;  /* 0x000e9400010e7983 */ /* 0x000f620000100800 */
[----:B--2---:R-:W-:-:S02]  /*14ea0*/  IADD3 R2, P0, PT, R18, UR4, RZ ;  /* 0x0000000412027c10 */ /* 0x004fc4000ff1e0ff */
[----:B---3--:R-:W-:Y:S02]  /*14eb0*/  IADD3 R6, P1, PT, R5, UR4, RZ ;  /* 0x0000000405067c10 */ /* 0x008fe4000ff3e0ff */
[----:B----4-:R-:W-:Y:S02]  /*14ec0*/  IADD3.X R3, PT, PT, R12, UR9, RZ, P0, !PT ;  /* 0x000000090c037c10 */ /* 0x010fe400087fe4ff */
[----:B-----5:R-:W-:-:S03]  /*14ed0*/  IADD3.X R7, PT, PT, R13, UR9, RZ, P1, !PT ;  /* 0x000000090d077c10 */ /* 0x020fc60008ffe4ff */
[----:B------:R0:W2:Y:S04]  /*14ee0*/  LDG.E.U8 R20, desc[UR12][R2.64] ;  /* 0x0000000c02147981 */ /* 0x0000a8000c1e1100 */
[----:B------:R-:W3:Y:S01]  /*14ef0*/  LDL R13, [R1+0xeb0] ;  /* 0x000eb000010d7983 */ /* 0x000ee20000100800 */
[----:B------:R-:W-:-:S03]  /*14f00*/  IADD3 R4, P0, PT, R4, UR4, RZ ;  /* 0x0000000404047c10 */ /* 0x000fc6000ff1e0ff */
[----:B------:R1:W4:Y:S01]  /*14f10*/  LDG.E.U8 R19, desc[UR12][R6.64] ;  /* 0x0000000c06137981 */ /* 0x000322000c1e1100 */
[----:B0-----:R-:W-:-:S03]  /*14f20*/  IADD3 R2, P1, PT, R10, UR4, RZ ;  /* 0x000000040a027c10 */ /* 0x001fc6000ff3e0ff */
[----:B------:R-:W5:Y:S01]  /*14f30*/  LDL R10, [R1+0xe8c] ;  /* 0x000e8c00010a7983 */ /* 0x000f620000100800 */
[----:B------:R-:W-:-:S03]  /*14f40*/  IADD3.X R5, PT, PT, R9, UR9, RZ, P0, !PT ;  /* 0x0000000909057c10 */ /* 0x000fc600087fe4ff */
[----:B------:R-:W2:Y:S01]  /*14f50*/  LDL R9, [R1+0xea8] ;  /* 0x000ea80001097983 */ /* 0x000ea20000100800 */
[----:B-1----:R-:W-:-:S03]  /*14f60*/  IADD3 R6, P0, PT, R8, UR4, RZ ;  /* 0x0000000408067c10 */ /* 0x002fc6000ff1e0ff */
[----:B------:R-:W4:Y:S01]  /*14f70*/  LDL R8, [R1+0xe84] ;  /* 0x000e840001087983 */ /* 0x000f220000100800 */
[----:B------:R-:W-:-:S03]  /*14f80*/  IADD3.X R3, PT, PT, R16, UR9, RZ, P1, !PT ;  /* 0x0000000910037c10 */ /* 0x000fc60008ffe4ff */
[----:B------:R0:W4:Y:S04]  /*14f90*/  LDG.E.U8 R24, desc[UR12][R4.64] ;  /* 0x0000000c04187981 */ /* 0x000128000c1e1100 */
[----:B------:R-:W4:Y:S01]  /*14fa0*/  LDL R16, [R1+0xea0] ;  /* 0x000ea00001107983 */ /* 0x000f220000100800 */
[----:B------:R-:W-:-:S03]  /*14fb0*/  IADD3.X R7, PT, PT, R11, UR9, RZ, P0, !PT ;  /* 0x000000090b077c10 */ /* 0x000fc600087fe4ff */
[----:B------:R1:W4:Y:S01]  /*14fc0*/  LDG.E.U8 R23, desc[UR12][R2.64] ;  /* 0x0000000c02177981 */ /* 0x000322000c1e1100 */
[----:B0-----:R-:W-:-:S03]  /*14fd0*/  IADD3 R4, P1, PT, R0, UR4, RZ ;  /* 0x0000000400047c10 */ /* 0x001fc6000ff3e0ff */
[----:B------:R-:W4:Y:S04]  /*14fe0*/  LDL R0, [R1+0xe7c] ;  /* 0x000e7c0001007983 */ /* 0x000f280000100800 */
[----:B------:R-:W4:Y:S01]  /*14ff0*/  LDL R11, [R1+0xe98] ;  /* 0x000e9800010b7983 */ /* 0x000f220000100800 */
[----:B-1----:R-:W-:-:S03]  /*15000*/  IADD3 R2, P0, PT, R15, UR4, RZ ;  /* 0x000000040f027c10 */ /* 0x002fc6000ff1e0ff */
[----:B------:R-:W4:Y:S01]  /*15010*/  LDL R15, [R1+0xe74] ;  /* 0x000e7400010f7983 */ /* 0x000f220000100800 */
[----:B------:R-:W-:-:S03]  /*15020*/  IADD3.X R5, PT, PT, R14, UR9, RZ, P1, !PT ;  /* 0x000000090e057c10 */ /* 0x000fc60008ffe4ff */
[----:B------:R3:W4:Y:S04]  /*15030*/  LDG.E.U8 R22, desc[UR12][R6.64] ;  /* 0x0000000c06167981 */ /* 0x000728000c1e1100 */
[----:B------:R-:W4:Y:S04]  /*15040*/  LDL R14, [R1+0xe90] ;  /* 0x000e9000010e7983 */ /* 0x000f280000100800 */
[----:B------:R2:W4:Y:S01]  /*15050*/  LDG.E.U8 R17, desc[UR12][R4.64] ;  /* 0x0000000c04117981 */ /* 0x000522000c1e1100 */
[----:B---3--:R-:W-:-:S03]  /*15060*/  IADD3 R6, P1, PT, R13, UR4, RZ ;  /* 0x000000040d067c10 */ /* 0x008fc6000ff3e0ff */
[----:B------:R-:W3:Y:S01]  /*15070*/  LDL R13, [R1+0xe6c] ;  /* 0x000e6c00010d7983 */ /* 0x000ee20000100800 */
[----:B-----5:R-:W-:-:S03]  /*15080*/  IADD3.X R3, PT, PT, R10, UR9, RZ, P0, !PT ;  /* 0x000000090a037c10 */ /* 0x020fc600087fe4ff */
[----:B------:R-:W5:Y:S01]  /*15090*/  LDL R10, [R1+0xe88] ;  /* 0x000e8800010a7983 */ /* 0x000f620000100800 */
[----:B--2---:R-:W-:-:S03]  /*150a0*/  IADD3 R4, P0, PT, R9, UR4, RZ ;  /* 0x0000000409047c10 */ /* 0x004fc6000ff1e0ff */
[----:B------:R-:W2:Y:S01]  /*150b0*/  LDL R9, [R1+0xe64] ;  /* 0x000e640001097983 */ /* 0x000ea20000100800 */
[----:B----4-:R-:W-:-:S03]  /*150c0*/  IADD3.X R7, PT, PT, R8, UR9, RZ, P1, !PT ;  /* 0x0000000908077c10 */ /* 0x010fc60008ffe4ff */
[----:B------:R0:W-:Y:S04]  /*150d0*/  STL [R1+0x7c], R20 ;  /* 0x00007c1401007387 */ /* 0x0001e80000100800 */
[----:B------:R1:W4:Y:S04]  /*150e0*/  LDG.E.U8 R21, desc[UR12][R2.64] ;  /* 0x0000000c02157981 */ /* 0x000328000c1e1100 */
[----:B------:R-:W4:Y:S04]  /*150f0*/  LDL R8, [R1+0xe80] ;  /* 0x000e800001087983 */ /* 0x000f280000100800 */
[----:B0-----:R0:W4:Y:S01]  /*15100*/  LDG.E.U8 R20, desc[UR12][R6.64] ;  /* 0x0000000c06147981 */ /* 0x001122000c1e1100 */
[----:B-1----:R-:W-:-:S03]  /*15110*/  IADD3 R2, P1, PT, R16, UR4, RZ ;  /* 0x0000000410027c10 */ /* 0x002fc6000ff3e0ff */
[----:B------:R-:W4:Y:S01]  /*15120*/  LDL R16, [R1+0xe5c] ;  /* 0x000e5c0001107983 */ /* 0x000f220000100800 */
[----:B------:R-:W-:-:S03]  /*15130*/  IADD3.X R5, PT, PT, R0, UR9, RZ, P0, !PT ;  /* 0x0000000900057c10 */ /* 0x000fc600087fe4ff */
[----:B------:R1:W-:Y:S04]  /*15140*/  STL [R1+0x198], R19 ;  /* 0x0001981301007387 */ /* 0x0003e80000100800 */
[----:B------:R-:W4:Y:S01]  /*15150*/  LDL R0, [R1+0xe78] ;  /* 0x000e780001007983 */ /* 0x000f220000100800 */
[----:B0-----:R-:W-:Y:S02]  /*15160*/  IADD3 R6, P0, PT, R11, UR4, RZ ;  /* 0x000000040b067c10 */ /* 0x001fe4000ff1e0ff */
[----:B------:R-:W-:Y:S01]  /*15170*/  IADD3.X R3, PT, PT, R15, UR9, RZ, P1, !PT ;  /* 0x000000090f037c10 */ /* 0x000fe20008ffe4ff */
[----:B------:R-:W4:Y:S04]  /*15180*/  LDL R11, [R1+0xe54] ;  /* 0x000e5400010b7983 */ /* 0x000f280000100800 */
[----:B------:R0:W-:Y:S04]  /*15190*/  STL [R1+0x4c], R24 ;  /* 0x00004c1801007387 */ /* 0x0001e80000100800 */
[----:B-1----:R1:W4:Y:S04]  /*151a0*/  LDG.E.U8 R19, desc[UR12][R4.64] ;  /* 0x0000000c04137981 */ /* 0x002328000c1e1100 */
[----:B------:R-:W4:Y:S04]  /*151b0*/  LDL R15, [R1+0xe70] ;  /* 0x000e7000010f7983 */ /* 0x000f280000100800 */
[----:B0-----:R5:W4:Y:S01]  /*151c0*/  LDG.E.U8 R24, desc[UR12][R2.64] ;  /* 0x0000000c02187981 */ /* 0x001b22000c1e1100 */
[----:B-1----:R-:W-:-:S03]  /*151d0*/  IADD3 R4, P1, PT, R14, UR4, RZ ;  /* 0x000000040e047c10 */ /* 0x002fc6000ff3e0ff */
[----:B------:R-:W4:Y:S04]  /*151e0*/  LDL R14, [R1+0xe4c] ;  /* 0x000e4c00010e7983 */ /* 0x000f280000100800 */
[----:B------:R0:W-:Y:S01]  /*151f0*/  STL [R1+0x11c], R23 ;  /* 0x00011c1701007387 */ /* 0x0001e20000100800 */
[----:B---3--:R-:W-:-:S03]  /*15200*/  IADD3.X R7, PT, PT, R13, UR9, RZ, P0, !PT ;  /* 0x000000090d077c10 */ /* 0x008fc600087fe4ff */
[----:B------:R-:W3:Y:S04]  /*15210*/  LDL R13, [R1+0xe68] ;  /* 0x000e6800010d7983 */ /* 0x000ee80000100800 */
[----:B0-----:R4:W3:Y:S01]  /*15220*/  LDG.E.U8 R23, desc[UR12][R6.64] ;  /* 0x0000000c06177981 */ /* 0x0018e2000c1e1100 */
[----:B-----5:R-:W-:-:S03]  /*15230*/  IADD3 R2, P0, PT, R10, UR4, RZ ;  /* 0x000000040a027c10 */ /* 0x020fc6000ff1e0ff */
[----:B------:R-:W5:Y:S01]  /*15240*/  LDL R10, [R1+0xe44] ;  /* 0x000e4400010a7983 */ /* 0x000f620000100800 */
[----:B--2---:R-:W-:-:S03]  /*15250*/  IADD3.X R5, PT, PT, R9, UR9, RZ, P1, !PT ;  /* 0x0000000909057c10 */ /* 0x004fc60008ffe4ff */
[----:B------:R0:W-:Y:S04]  /*15260*/  STL [R1+0x158], R22 ;  /* 0x0001581601007387 */ /* 0x0001e80000100800 */
[----:B------:R-:W2:Y:S01]  /*15270*/  LDL R9, [R1+0xe60] ;  /* 0x000e600001097983 */ /* 0x000ea20000100800 */
[----:B----4-:R-:W-:-:S03]  /*15280*/  IADD3 R6, P1, PT, R8, UR4, RZ ;  /* 0x0000000408067c10 */ /* 0x010fc6000ff3e0ff */
[----:B0-----:R0:W4:Y:S04]  /*15290*/  LDG.E.U8 R22, desc[UR12][R4.64] ;  /* 0x0000000c04167981 */ /* 0x001128000c1e1100 */
[----:B------:R-:W4:Y:S01]  /*152a0*/  LDL R8, [R1+0xe3c] ;  /* 0x000e3c0001087983 */ /* 0x000f220000100800 */
[----:B------:R-:W-:-:S03]  /*152b0*/  IADD3.X R3, PT, PT, R16, UR9, RZ, P0, !PT ;  /* 0x0000000910037c10 */ /* 0x000fc600087fe4ff */
[----:B------:R1:W-:Y:S04]  /*152c0*/  STL [R1+0x174], R17 ;  /* 0x0001741101007387 */ /* 0x0003e80000100800 */
[----:B------:R-:W4:Y:S01]  /*152d0*/  LDL R16, [R1+0xe58] ;  /* 0x000e580001107983 */ /* 0x000f220000100800 */
[----:B0-----:R-:W-:-:S03]  /*152e0*/  IADD3 R4, P0, PT, R0, UR4, RZ ;  /* 0x0000000400047c10 */ /* 0x001fc6000ff1e0ff */
[----:B------:R-:W4:Y:S01]  /*152f0*/  LDL R0, [R1+0xe34] ;  /* 0x000e340001007983 */ /* 0x000f220000100800 */
[----:B------:R-:W-:-:S03]  /*15300*/  IADD3.X R7, PT, PT, R11, UR9, RZ, P1, !PT ;  /* 0x000000090b077c10 */ /* 0x000fc60008ffe4ff */
[----:B------:R0:W-:Y:S04]  /*15310*/  STL [R1+0x17c], R21 ;  /* 0x00017c1501007387 */ /* 0x0001e80000100800 */
[----:B-1----:R1:W4:Y:S04]  /*15320*/  LDG.E.U8 R17, desc[UR12][R2.64] ;  /* 0x0000000c02117981 */ /* 0x002328000c1e1100 */
[----:B------:R-:W4:Y:S04]  /*15330*/  LDL R11, [R1+0xe50] ;  /* 0x000e5000010b7983 */ /* 0x000f280000100800 */
[----:B0-----:R3:W4:Y:S01]  /*15340*/  LDG.E.U8 R21, desc[UR12][R6.64] ;  /* 0x0000000c06157981 */ /* 0x001722000c1e1100 */
[----:B-1----:R-:W-:-:S03]  /*15350*/  IADD3 R2, P1, PT, R15, UR4, RZ ;  /* 0x000000040f027c10 */ /* 0x002fc6000ff3e0ff */
[----:B------:R-:W4:Y:S01]  /*15360*/  LDL R15, [R1+0xe2c] ;  /* 0x000e2c00010f7983 */ /* 0x000f220000100800 */
[----:B------:R-:W-:-:S03]  /*15370*/  IADD3.X R5, PT, PT, R14, UR9, RZ, P0, !PT ;  /* 0x000000090e057c10 */ /* 0x000fc600087fe4ff */
[----:B------:R0:W-:Y:S04]  /*15380*/  STL [R1+0x18c], R20 ;  /* 0x00018c1401007387 */ /* 0x0001e80000100800 */
[----:B------:R-:W4:Y:S04]  /*15390*/  LDL R14, [R1+0xe48] ;  /* 0x000e4800010e7983 */ /* 0x000f280000100800 */
[----:B0-----:R2:W4:Y:S01]  /*153a0*/  LDG.E.U8 R20, desc[UR12][R4.64] ;  /* 0x0000000c04147981 */ /* 0x001522000c1e1100 */
[----:B---3--:R-:W-:-:S03]  /*153b0*/  IADD3 R6, P0, PT, R13, UR4, RZ ;  /* 0x000000040d067c10 */ /* 0x008fc6000ff1e0ff */
[----:B------:R-:W3:Y:S04]  /*153c0*/  LDL R13, [R1+0xe24] ;  /* 0x000e2400010d7983 */ /* 0x000ee80000100800 */
[----:B------:R0:W-:Y:S01]  /*153d0*/  STL [R1+0x194], R19 ;  /* 0x0001941301007387 */ /* 0x0001e20000100800 */
[----:B-----5:R-:W-:-:S03]  /*153e0*/  IADD3.X R3, PT, PT, R10, UR9, RZ, P1, !PT ;  /* 0x000000090a037c10 */ /* 0x020fc60008ffe4ff */
[----:B------:R-:W5:Y:S01]  /*153f0*/  LDL R10, [R1+0xe40] ;  /* 0x000e4000010a7983 */ /* 0x000f620000100800 */
[----:B--2---:R-:W-:-:S03]  /*15400*/  IADD3 R4, P1, PT, R9, UR4, RZ ;  /* 0x0000000409047c10 */ /* 0x004fc6000ff3e0ff */
[----:B0-----:R0:W2:Y:S04]  /*15410*/  LDG.E.U8 R19, desc[UR12][R2.64] ;  /* 0x0000000c02137981 */ /* 0x0010a8000c1e1100 */
[----:B------:R-:W2:Y:S04]  /*15420*/  LDL R9, [R1+0xe1c] ;  /* 0x000e1c0001097983 */ /* 0x000ea80000100800 */
[----:B------:R1:W-:Y:S01]  /*15430*/  STL [R1+0x190], R24 ;  /* 0x0001901801007387 */ /* 0x0003e20000100800 */
[----:B----4-:R-:W-:-:S03]  /*15440*/  IADD3.X R7, PT, PT, R8, UR9, RZ, P0, !PT ;  /* 0x0000000908077c10 */ /* 0x010fc600087fe4ff */
[----:B------:R-:W4:Y:S01]  /*15450*/  LDL R8, [R1+0xe38] ;  /* 0x000e380001087983 */ /* 0x000f220000100800 */
[----:B0-----:R-:W-:-:S03]  /*15460*/  IADD3 R2, P0, PT, R16, UR4, RZ ;  /* 0x0000000410027c10 */ /* 0x001fc6000ff1e0ff */
[----:B-1----:R0:W4:Y:S04]  /*15470*/  LDG.E.U8 R24, desc[UR12][R6.64] ;  /* 0x0000000c06187981 */ /* 0x002128000c1e1100 */
[----:B------:R-:W4:Y:S01]  /*15480*/  LDL R16, [R1+0xe14] ;  /* 0x000e140001107983 */ /* 0x000f220000100800 */
[----:B------:R-:W-:-:S03]  /*15490*/  IADD3.X R5, PT, PT, R0, UR9, RZ, P1, !PT ;  /* 0x0000000900057c10 */ /* 0x000fc60008ffe4ff */
[----:B------:R1:W-:Y:S04]  /*154a0*/  STL [R1+0x28], R23 ;  /* 0x0000281701007387 */ /* 0x0003e80000100800 */
[----:B------:R-:W4:Y:S01]  /*154b0*/  LDL R0, [R1+0xe30] ;  /* 0x000e300001007983 */ /* 0x000f220000100800 */
[----:B0-----:R-:W-:-:S03]  /*154c0*/  IADD3 R6, P1, PT, R11, UR4, RZ ;  /* 0x000000040b067c10 */ /* 0x001fc6000ff3e0ff */
[----:B------:R-:W4:Y:S04]  /*154d0*/  LDL R11, [R1+0xe0c] ;  /* 0x000e0c00010b7983 */ /* 0x000f280000100800 */
[----:B------:R0:W-:Y:S01]  /*154e0*/  STL [R1+0x118], R22 ;  /* 0x0001181601007387 */ /* 0x0001e20000100800 */
[----:B------:R-:W-:-:S03]  /*154f0*/  IADD3.X R3, PT, PT, R15, UR9, RZ, P0, !PT ;  /* 0x000000090f037c10 */ /* 0x000fc600087fe4ff */
        /* <DEDUP_REMOVED lines=10> */
[----:B------:R-:W5:Y:S04]  /*155a0*/  LDL R10, [R1+0xdfc] ;  /* 0x000dfc00010a7983 */ /* 0x000f680000100800 */
[----:B------:R0:W-:Y:S01]  /*155b0*/  STL [R1+0x170], R21 ;  /* 0x0001701501007387 */ /* 0x0001e20000100800 */
[----:B--2---:R-:W-:-:S03]  /*155c0*/  IADD3.X R5, PT, PT, R9, UR9, RZ, P0, !PT ;  /* 0x0000000909057c10 */ /* 0x004fc600087fe4ff */
[----:B------:R-:W2:Y:S04]  /*155d0*/  LDL R9, [R1+0xe18] ;  /* 0x000e180001097983 */ /* 0x000ea80000100800 */
[----:B0-----:R0:W2:Y:S01]  /*155e0*/  LDG.E.U8 R21, desc[UR12][R4.64] ;  /* 0x0000000c04157981 */ /* 0x0010a2000c1e1100 */
[----:B----4-:R-:W-:-:S03]  /*155f0*/  IADD3 R6, P0, PT, R8, UR4, RZ ;  /* 0x0000000408067c10 */ /* 0x010fc6000ff1e0ff */
[----:B------:R-:W4:Y:S04]  /*15600*/  LDL R8, [R1+0xdf4] ;  /* 0x000df40001087983 */ /* 0x000f280000100800 */
[----:B------:R1:W-:Y:S01]  /*15610*/  STL [R1+0x178], R20 ;  /* 0x0001781401007387 */ /* 0x0003e20000100800 */
[----:B------:R-:W-:-:S03]  /*15620*/  IADD3.X R3, PT, PT, R16, UR9, RZ, P1, !PT ;  /* 0x0000000910037c10 */ /* 0x000fc60008ffe4ff */
[----:B------:R-:W4:Y:S04]  /*15630*/  LDL R16, [R1+0xe10] ;  /* 0x000e100001107983 */ /* 0x000f280000100800 */
[----:B-1----:R1:W4:Y:S01]  /*15640*/  LDG.E.U8 R20, desc[UR12][R2.64] ;  /* 0x0000000c02147981 */ /* 0x002322000c1e1100 */
[----:B0-----:R-:W-:-:S03]  /*15650*/  IADD3 R4, P1, PT, R0, UR4, RZ ;  /* 0x0000000400047c10 */ /* 0x001fc6000ff3e0ff */
[----:B------:R-:W4:Y:S01]  /*15660*/  LDL R0, [R1+0xdec] ;  /* 0x000dec0001007983 */ /* 0x000f220000100800 */
[----:B------:R-:W-:-:S03]  /*15670*/  IADD3.X R7, PT, PT, R11, UR9, RZ, P0, !PT ;  /* 0x000000090b077c10 */ /* 0x000fc600087fe4ff */
[----:B------:R0:W-:Y:S04]  /*15680*/  STL [R1+0x188], R19 ;  /* 0x0001881301007387 */ /* 0x0001e80000100800 */
[----:B------:R-:W4:Y:S04]  /*15690*/  LDL R11, [R1+0xe08] ;  /* 0x000e0800010b7983 */ /* 0x000f280000100800 */
[----:B0-----:R3:W4:Y:S01]  /*156a0*/  LDG.E.U8 R19, desc[UR12][R6.64] ;  /* 0x0000000c06137981 */ /* 0x001722000c1e1100 */
[----:B-1----:R-:W-:-:S03]  /*156b0*/  IADD3 R2, P0, PT, R15, UR4, RZ ;  /* 0x000000040f027c10 */ /* 0x002fc6000ff1e0ff */
[----:B------:R-:W4:Y:S04]  /*156c0*/  LDL R15, [R1+0xde4] ;  /* 0x000de400010f7983 */ /* 0x000f280000100800 */
[----:B------:R0:W-:Y:S01]  /*156d0*/  STL [R1+0x184], R24 ;  /* 0x0001841801007387 */ /* 0x0001e20000100800 */
[----:B------:R-:W-:-:S03]  /*156e0*/  IADD3.X R5, PT, PT, R14, UR9, RZ, P1, !PT ;  /* 0x000000090e057c10 */ /* 0x000fc60008ffe4ff */
[----:B------:R-:W4:Y:S04]  /*156f0*/  LDL R14, [R1+0xe00] ;  /* 0x000e0000010e7983 */ /* 0x000f280000100800 */
[----:B0-----:R2:W4:Y:S01]  /*15700*/  LDG.E.U8 R24, desc[UR12][R4.64] ;  /* 0x0000000c04187981 */ /* 0x001522000c1e1100 */
[----:B---3--:R-:W-:-:S03]  /*15710*/  IADD3 R6, P1, PT, R13, UR4, RZ ;  /* 0x000000040d067c10 */ /* 0x008fc6000ff3e0ff */
[----:B------:R-:W3:Y:S04]  /*15720*/  LDL R13, [R1+0xddc] ;  /* 0x000ddc00010d7983 */ /* 0x000ee80000100800 */
[----:B------:R0:W-:Y:S01]  /*15730*/  STL [R1+0x180], R23 ;  /* 0x0001801701007387 */ /* 0x0001e20000100800 */
[----:B-----5:R-:W-:-:S03]  /*15740*/  IADD3.X R3, PT, PT, R10, UR9, RZ, P0, !PT ;  /* 0x000000090a037c10 */ /* 0x020fc600087fe4ff */
[----:B------:R-:W5:Y:S04]  /*15750*/  LDL R10, [R1+0xdf8] ;  /* 0x000df800010a7983 */ /* 0x000f680000100800 */
[----:B0-----:R0:W5:Y:S01]  /*15760*/  LDG.E.U8 R23, desc[UR12][R2.64] ;  /* 0x0000000c02177981 */ /* 0x001162000c1e1100 */
[----:B--2---:R-:W-:-:S03]  /*15770*/  IADD3 R4, P0, PT, R9, UR4, RZ ;  /* 0x0000000409047c10 */ /* 0x004fc6000ff1e0ff */
[----:B------:R-:W2:Y:S04]  /*15780*/  LDL R9, [R1+0xdd4] ;  /* 0x000dd40001097983 */ /* 0x000ea80000100800 */
[----:B------:R1:W-:Y:S01]  /*15790*/  STL [R1+0x24], R22 ;  /* 0x0000241601007387 */ /* 0x0003e20000100800 */
[----:B----4-:R-:W-:-:S03]  /*157a0*/  IADD3.X R7, PT, PT, R8, UR9, RZ, P1, !PT ;  /* 0x0000000908077c10 */ /* 0x010fc60008ffe4ff */
[----:B------:R-:W4:Y:S04]  /*157b0*/  LDL R8, [R1+0xdf0] ;  /* 0x000df00001087983 */ /* 0x000f280000100800 */
[----:B-1----:R1:W4:Y:S01]  /*157c0*/  LDG.E.U8 R22, desc[UR12][R6.64] ;  /* 0x0000000c06167981 */ /* 0x002322000c1e1100 */
[----:B0-----:R-:W-:-:S03]  /*157d0*/  IADD3 R2, P1, PT, R16, UR4, RZ ;  /* 0x0000000410027c10 */ /* 0x001fc6000ff3e0ff */
[----:B------:R-:W4:Y:S04]  /*157e0*/  LDL R16, [R1+0xdcc] ;  /* 0x000dcc0001107983 */ /* 0x000f280000100800 */
[----:B------:R0:W-:Y:S01]  /*157f0*/  STL [R1+0xfc], R17 ;  /* 0x0000fc1101007387 */ /* 0x0001e20000100800 */
[----:B------:R-:W-:-:S03]  /*15800*/  IADD3.X R5, PT, PT, R0, UR9, RZ, P0, !PT ;  /* 0x0000000900057c10 */ /* 0x000fc600087fe4ff */
[----:B------:R-:W4:Y:S04]  /*15810*/  LDL R0, [R1+0xde8] ;  /* 0x000de80001007983 */ /* 0x000f280000100800 */
[----:B0-----:R0:W4:Y:S01]  /*15820*/  LDG.E.U8 R17, desc[UR12][R4.64] ;  /* 0x0000000c04117981 */ /* 0x001122000c1e1100 */
[----:B-1----:R-:W-:-:S03]  /*15830*/  IADD3 R6, P0, PT, R11, UR4, RZ ;  /* 0x000000040b067c10 */ /* 0x002fc6000ff1e0ff */
[----:B------:R-:W4:Y:S04]  /*15840*/  LDL R11, [R1+0xdc4] ;  /* 0x000dc400010b7983 */ /* 0x000f280000100800 */
[----:B------:R1:W-:Y:S01]  /*15850*/  STL [R1+0x13c], R21 ;  /* 0x00013c1501007387 */ /* 0x0003e20000100800 */
[----:B------:R-:W-:-:S03]  /*15860*/  IADD3.X R3, PT, PT, R15, UR9, RZ, P1, !PT ;  /* 0x000000090f037c10 */ /* 0x000fc60008ffe4ff */
[----:B------:R-:W4:Y:S04]  /*15870*/  LDL R15, [R1+0xde0] ;  /* 0x000de000010f7983 */ /* 0x000f280000100800 */
[----:B-1----:R5:W4:Y:S01]  /*15880*/  LDG.E.U8 R21, desc[UR12][R2.64] ;  /* 0x0000000c02157981 */ /* 0x002b22000c1e1100 */
[----:B0-----:R-:W-:-:S03]  /*15890*/  IADD3 R4, P1, PT, R14, UR4, RZ ;  /* 0x000000040e047c10 */ /* 0x001fc6000ff3e0ff */
        /* <DEDUP_REMOVED lines=255> */
[----:B------:R-:W4:Y:S01]  /*16890*/  LDL R8, [R1+0xc88] ;  /* 0x000c880001087983 */ /* 0x000f220000100800 */
[----:B0-----:R-:W-:-:S03]  /*168a0*/  IADD3 R2, P0, PT, R16, UR4, RZ ;  /* 0x0000000410027c10 */ /* 0x001fc6000ff1e0ff */
[----:B------:R-:W4:Y:S01]  /*168b0*/  LDL R16, [R1+0xc64] ;  /* 0x000c640001107983 */ /* 0x000f220000100800 */
[----:B------:R-:W-:-:S03]  /*168c0*/  IADD3.X R5, PT, PT, R0, UR9, RZ, P1, !PT ;  /* 0x0000000900057c10 */ /* 0x000fc60008ffe4ff */
[----:B------:R-:W4:Y:S04]  /*168d0*/  LDL R0, [R1+0xc80] ;  /* 0x000c800001007983 */ /* 0x000f280000100800 */
[----:B------:R0:W-:Y:S04]  /*168e0*/  STL [R1+0xc4], R19 ;  /* 0x0000c41301007387 */ /* 0x0001e80000100800 */
[----:B-1----:R-:W4:Y:S04]  /*168f0*/  LDG.E.U8 R20, desc[UR12][R4.64] ;  /* 0x0000000c04147981 */ /* 0x002f28000c1e1100 */
[----:B0-----:R0:W4:Y:S01]  /*16900*/  LDG.E.U8 R19, desc[UR12][R6.64] ;  /* 0x0000000c06137981 */ /* 0x001122000c1e1100 */
[----:B------:R-:W-:-:S02]  /*16910*/  IADD3.X R3, PT, PT, R15, UR9, RZ, P0, !PT ;  /* 0x000000090f037c10 */ /* 0x000fc400087fe4ff */
[----:B0-----:R-:W-:Y:S02]  /*16920*/  IADD3 R6, P1, PT, R11, UR4, RZ ;  /* 0x000000040b067c10 */ /* 0x001fe4000ff3e0ff */
[----:B------:R-:W4:Y:S01]  /*16930*/  LDL R11, [R1+0xc5c] ;  /* 0x000c5c00010b7983 */ /* 0x000f220000100800 */
[----:B------:R-:W-:-:S03]  /*16940*/  IADD3 R4, P0, PT, R14, UR4, RZ ;  /* 0x000000040e047c10 */ /* 0x000fc6000ff1e0ff */
[----:B------:R0:W-:Y:S04]  /*16950*/  STL [R1+0xc0], R24 ;  /* 0x0000c01801007387 */ /* 0x0001e80000100800 */
[----:B------:R-:W4:Y:S04]  /*16960*/  LDL R15, [R1+0xc78] ;  /* 0x000c7800010f7983 */ /* 0x000f280000100800 */
[----:B------:R-:W4:Y:S04]  /*16970*/  LDL R14, [R1+0xc54] ;  /* 0x000c5400010e7983 */ /* 0x000f280000100800 */
[----:B------:R1:W-:Y:S04]  /*16980*/  STL [R1+0x4], R23 ;  /* 0x0000041701007387 */ /* 0x0003e80000100800 */
[----:B0-----:R5:W4:Y:S01]  /*16990*/  LDG.E.U8 R24, desc[UR12][R2.64] ;  /* 0x0000000c02187981 */ /* 0x001b22000c1e1100 */
[----:B---3--:R-:W-:-:S03]  /*169a0*/  IADD3.X R7, PT, PT, R13, UR9, RZ, P1, !PT ;  /* 0x000000090d077c10 */ /* 0x008fc60008ffe4ff */
[----:B------:R-:W3:Y:S04]  /*169b0*/  LDL R13, [R1+0xc70] ;  /* 0x000c7000010d7983 */ /* 0x000ee80000100800 */
[----:B-1----:R4:W3:Y:S01]  /*169c0*/  LDG.E.U8 R23, desc[UR12][R6.64] ;  /* 0x0000000c06177981 */ /* 0x0028e2000c1e1100 */
[----:B-----5:R-:W-:-:S03]  /*169d0*/  IADD3 R2, P1, PT, R10, UR4, RZ ;  /* 0x000000040a027c10 */ /* 0x020fc6000ff3e0ff */
[----:B------:R-:W5:Y:S04]  /*169e0*/  LDL R10, [R1+0xc4c] ;  /* 0x000c4c00010a7983 */ /* 0x000f680000100800 */
[----:B------:R-:W-:Y:S01]  /*169f0*/  STL [R1+0x9c], R22 ;  /* 0x00009c1601007387 */ /* 0x000fe20000100800 */
[----:B--2---:R-:W-:-:S03]  /*16a00*/  IADD3.X R5, PT, PT, R9, UR9, RZ, P0, !PT ;  /* 0x0000000909057c10 */ /* 0x004fc600087fe4ff */
[----:B------:R-:W2:Y:S04]  /*16a10*/  LDL R9, [R1+0xc68] ;  /* 0x000c680001097983 */ /* 0x000ea80000100800 */
[----:B------:R0:W2:Y:S01]  /*16a20*/  LDG.E.U8 R25, desc[UR12][R4.64] ;  /* 0x0000000c04197981 */ /* 0x0000a2000c1e1100 */
[----:B----4-:R-:W-:-:S03]  /*16a30*/  IADD3 R6, P0, PT, R8, UR4, RZ ;  /* 0x0000000408067c10 */ /* 0x010fc6000ff1e0ff */
[----:B------:R-:W4:Y:S04]  /*16a40*/  LDL R8, [R1+0xc44] ;  /* 0x000c440001087983 */ /* 0x000f280000100800 */
[----:B------:R1:W-:Y:S01]  /*16a50*/  STL [R1+0xb4], R17 ;  /* 0x0000b41101007387 */ /* 0x0003e20000100800 */
[----:B------:R-:W-:-:S03]  /*16a60*/  IADD3.X R3, PT, PT, R16, UR9, RZ, P1, !PT ;  /* 0x0000000910037c10 */ /* 0x000fc60008ffe4ff */
[----:B-1----:R-:W4:Y:S01]  /*16a70*/  LDL R17, [R1+0xc60] ;  /* 0x000c600001117983 */ /* 0x002f220000100800 */
[----:B0-----:R-:W-:-:S03]  /*16a80*/  IADD3 R4, P1, PT, R0, UR4, RZ ;  /* 0x0000000400047c10 */ /* 0x001fc6000ff3e0ff */
[----:B------:R0:W4:Y:S04]  /*16a90*/  LDG.E.U8 R22, desc[UR12][R2.64] ;  /* 0x0000000c02167981 */ /* 0x000128000c1e1100 */
[----:B------:R-:W4:Y:S04]  /*16aa0*/  LDL R0, [R1+0xc3c] ;  /* 0x000c3c0001007983 */ /* 0x000f280000100800 */
[----:B------:R1:W-:Y:S04]  /*16ab0*/  STL [R1+0xb0], R21 ;  /* 0x0000b01501007387 */ /* 0x0003e80000100800 */
[----:B------:R-:W4:Y:S01]  /*16ac0*/  LDL R16, [R1+0xc34] ;  /* 0x000c340001107983 */ /* 0x000f220000100800 */
[----:B------:R-:W-:-:S03]  /*16ad0*/  IADD3.X R7, PT, PT, R11, UR9, RZ, P0, !PT ;  /* 0x000000090b077c10 */ /* 0x000fc600087fe4ff */
[----:B------:R-:W4:Y:S04]  /*16ae0*/  LDL R11, [R1+0xc58] ;  /* 0x000c5800010b7983 */ /* 0x000f280000100800 */
[----:B-1----:R3:W4:Y:S01]  /*16af0*/  LDG.E.U8 R21, desc[UR12][R6.64] ;  /* 0x0000000c06157981 */ /* 0x002722000c1e1100 */
[----:B0-----:R-:W-:Y:S02]  /*16b00*/  IADD3 R2, P0, PT, R15, UR4, RZ ;  /* 0x000000040f027c10 */ /* 0x001fe4000ff1e0ff */
[----:B------:R-:W-:Y:S02]  /*16b10*/  IADD3.X R5, PT, PT, R14, UR9, RZ, P1, !PT ;  /* 0x000000090e057c10 */ /* 0x000fe40008ffe4ff */
[----:B------:R-:W4:Y:S04]  /*16b20*/  LDL R14, [R1+0xc50] ;  /* 0x000c5000010e7983 */ /* 0x000f280000100800 */
[----:B------:R0:W-:Y:S04]  /*16b30*/  STL [R1+0xac], R19 ;  /* 0x0000ac1301007387 */ /* 0x0001e80000100800 */
        /* <DEDUP_REMOVED lines=12> */
[----:B------:R-:W4:Y:S04]  /*16c00*/  LDL R8, [R1+0xc1c] ;  /* 0x000c1c0001087983 */ /* 0x000f280000100800 */
[----:B------:R1:W-:Y:S01]  /*16c10*/  STL [R1+0xa0], R23 ;  /* 0x0000a01701007387 */ /* 0x0003e20000100800 */
[----:B0-----:R-:W-:-:S03]  /*16c20*/  IADD3 R2, P1, PT, R17, UR4, RZ ;  /* 0x0000000411027c10 */ /* 0x001fc6000ff3e0ff */
[----:B-1----:R0:W4:Y:S01]  /*16c30*/  LDG.E.U8 R24, desc[UR12][R6.64] ;  /* 0x0000000c06187981 */ /* 0x002122000c1e1100 */
[----:B------:R-:W-:-:S03]  /*16c40*/  IADD3.X R5, PT, PT, R0, UR9, RZ, P0, !PT ;  /* 0x0000000900057c10 */ /* 0x000fc600087fe4ff */
[----:B------:R-:W4:Y:S04]  /*16c50*/  LDL R0, [R1+0xc38] ;  /* 0x000c380001007983 */ /* 0x000f280000100800 */
[----:B------:R1:W4:Y:S01]  /*16c60*/  LDG.E.U8 R23, desc[UR12][R4.64] ;  /* 0x0000000c04177981 */ /* 0x000322000c1e1100 */
[----:B------:R-:W-:Y:S02]  /*16c70*/  IADD3.X R3, PT, PT, R16, UR9, RZ, P1, !PT ;  /* 0x0000000910037c10 */ /* 0x000fe40008ffe4ff */
[----:B0-----:R-:W-:Y:S02]  /*16c80*/  IADD3 R6, P0, PT, R11, UR4, RZ ;  /* 0x000000040b067c10 */ /* 0x001fe4000ff1e0ff */
[----:B------:R-:W4:Y:S04]  /*16c90*/  LDL R11, [R1+0xc14] ;  /* 0x000c1400010b7983 */ /* 0x000f280000100800 */
[----:B------:R-:W-:Y:S04]  /*16ca0*/  STL [R1], R25 ;  /* 0x0000001901007387 */ /* 0x000fe80000100800 */
[----:B------:R-:W4:Y:S01]  /*16cb0*/  LDL R17, [R1+0xc30] ;  /* 0x000c300001117983 */ /* 0x000f220000100800 */
[----:B-1----:R-:W-:-:S03]  /*16cc0*/  IADD3 R4, P1, PT, R14, UR4, RZ ;  /* 0x000000040e047c10 */ /* 0x002fc6000ff3e0ff */
[----:B------:R-:W4:Y:S01]  /*16cd0*/  LDL R14, [R1+0xc0c] ;  /* 0x000c0c00010e7983 */ /* 0x000f220000100800 */
[----:B---3--:R-:W-:-:S03]  /*16ce0*/  IADD3.X R7, PT, PT, R13, UR9, RZ, P0, !PT ;  /* 0x000000090d077c10 */ /* 0x008fc600087fe4ff */
[----:B------:R-:W3:Y:S04]  /*16cf0*/  LDL R13, [R1+0xc28] ;  /* 0x000c2800010d7983 */ /* 0x000ee80000100800 */
[----:B------:R0:W-:Y:S04]  /*16d00*/  STL [R1+0x98], R22 ;  /* 0x0000981601007387 */ /* 0x0001e80000100800 */
[----:B------:R-:W3:Y:S04]  /*16d10*/  LDG.E.U8 R26, desc[UR12][R6.64] ;  /* 0x0000000c061a7981 */ /* 0x000ee8000c1e1100 */
[----:B0-----:R5:W3:Y:S02]  /*16d20*/  LDG.E.U8 R22, desc[UR12][R2.64] ;  /* 0x0000000c02167981 */ /* 0x001ae4000c1e1100 */
[----:B-----5:R-:W-:-:S02]  /*16d30*/  IADD3 R2, P0, PT, R10, UR4, RZ ;  /* 0x000000040a027c10 */ /* 0x020fc4000ff1e0ff */
[----:B------:R-:W5:Y:S01]  /*16d40*/  LDL R10, [R1+0xc04] ;  /* 0x000c0400010a7983 */ /* 0x000f620000100800 */
[----:B--2---:R-:W-:-:S03]  /*16d50*/  IADD3.X R5, PT, PT, R9, UR9, RZ, P1, !PT ;  /* 0x0000000909057c10 */ /* 0x004fc60008ffe4ff */
[----:B------:R-:W2:Y:S01]  /*16d60*/  LDL R9, [R1+0xc18] ;  /* 0x000c180001097983 */ /* 0x000ea20000100800 */
[----:B----4-:R-:W-:-:S03]  /*16d70*/  IADD3.X R3, PT, PT, R8, UR9, RZ, P0, !PT ;  /* 0x0000000908037c10 */ /* 0x010fc600087fe4ff */
[----:B------:R0:W-:Y:S04]  /*16d80*/  STL [R1+0x94], R21 ;  /* 0x0000941501007387 */ /* 0x0001e80000100800 */
[----:B------:R-:W4:Y:S01]  /*16d90*/  LDL R16, [R1+0xbfc] ;  /* 0x000bfc0001107983 */ /* 0x000f220000100800 */
[----:B------:R-:W-:-:S03]  /*16da0*/  IADD3 R6, P1, PT, R15, UR4, RZ ;  /* 0x000000040f067c10 */ /* 0x000fc6000ff3e0ff */
[----:B------:R1:W-:Y:S04]  /*16db0*/  STL [R1+0x90], R19 ;  /* 0x0000901301007387 */ /* 0x0003e80000100800 */
[----:B0-----:R0:W4:Y:S04]  /*16dc0*/  LDG.E.U8 R21, desc[UR12][R4.64] ;  /* 0x0000000c04157981 */ /* 0x001128000c1e1100 */
[----:B------:R-:W4:Y:S04]  /*16dd0*/  LDL R8, [R1+0xc10] ;  /* 0x000c100001087983 */ /* 0x000f280000100800 */
[----:B-1----:R1:W4:Y:S01]  /*16de0*/  LDG.E.U8 R19, desc[UR12][R2.64] ;  /* 0x0000000c02137981 */ /* 0x002322000c1e1100 */
[----:B0-----:R-:W-:-:S03]  /*16df0*/  IADD3 R4, P0, PT, R0, UR4, RZ ;  /* 0x0000000400047c10 */ /* 0x001fc6000ff1e0ff */
[----:B------:R-:W4:Y:S04]  /*16e00*/  LDL R0, [R1+0xbec] ;  /* 0x000bec0001007983 */ /* 0x000f280000100800 */
[----:B------:R0:W-:Y:S04]  /*16e10*/  STL [R1+0x8c], R20 ;  /* 0x00008c1401007387 */ /* 0x0001e80000100800 */
[----:B------:R-:W4:Y:S01]  /*16e20*/  LDL R15, [R1+0xc08] ;  /* 0x000c0800010f7983 */ /* 0x000f220000100800 */
[----:B------:R-:W-:-:S03]  /*16e30*/  IADD3.X R7, PT, PT, R11, UR9, RZ, P1, !PT ;  /* 0x000000090b077c10 */ /* 0x000fc60008ffe4ff */
[----:B------:R-:W4:Y:S04]  /*16e40*/  LDL R11, [R1+0xbe4] ;  /* 0x000be400010b7983 */ /* 0x000f280000100800 */
[----:B0-----:R3:W4:Y:S01]  /*16e50*/  LDG.E.U8 R20, desc[UR12][R6.64] ;  /* 0x0000000c06147981 */ /* 0x001722000c1e1100 */
[----:B-1----:R-:W-:-:S03]  /*16e60*/  IADD3 R2, P1, PT, R17, UR4, RZ ;  /* 0x0000000411027c10 */ /* 0x002fc6000ff3e0ff */
[----:B------:R-:W-:Y:S01]  /*16e70*/  STL [R1+0x88], R24 ;  /* 0x0000881801007387 */ /* 0x000fe20000100800 */
[----:B------:R-:W-:-:S03]  /*16e80*/  IADD3.X R5, PT, PT, R14, UR9, RZ, P0, !PT ;  /* 0x000000090e057c10 */ /* 0x000fc600087fe4ff */
[----:B------:R-:W4:Y:S04]  /*16e90*/  LDL R14, [R1+0xc00] ;  /* 0x000c0000010e7983 */ /* 0x000f280000100800 */
[----:B------:R2:W4:Y:S01]  /*16ea0*/  LDG.E.U8 R27, desc[UR12][R4.64] ;  /* 0x0000000c041b7981 */ /* 0x000522000c1e1100 */
[----:B---3--:R-:W-:-:S03]  /*16eb0*/  IADD3 R6, P0, PT, R13, UR4, RZ ;  /* 0x000000040d067c10 */ /* 0x008fc6000ff1e0ff */
[----:B------:R-:W3:Y:S04]  /*16ec0*/  LDL R13, [R1+0xbdc] ;  /* 0x000bdc00010d7983 */ /* 0x000ee80000100800 */
[----:B------:R0:W-:Y:S01]  /*16ed0*/  STL [R1+0x84], R23 ;  /* 0x0000841701007387 */ /* 0x0001e20000100800 */
[----:B-----5:R-:W-:-:S03]  /*16ee0*/  IADD3.X R3, PT, PT, R10, UR9, RZ, P1, !PT ;  /* 0x000000090a037c10 */ /* 0x020fc60008ffe4ff */
[----:B------:R-:W5:Y:S01]  /*16ef0*/  LDL R10, [R1+0xbf8] ;  /* 0x000bf800010a7983 */ /* 0x000f620000100800 */
[----:B--2---:R-:W-:-:S03]  /*16f00*/  IADD3 R4, P1, PT, R9, UR4, RZ ;  /* 0x0000000409047c10 */ /* 0x004fc6000ff3e0ff */
[----:B------:R-:W2:Y:S04]  /*16f10*/  LDL R9, [R1+0xbd4] ;  /* 0x000bd40001097983 */ /* 0x000ea80000100800 */
[----:B------:R1:W-:Y:S01]  /*16f20*/  STL [R1+0x80], R22 ;  /* 0x0000801601007387 */ /* 0x0003e20000100800 */
[----:B----4-:R-:W-:-:S03]  /*16f30*/  IADD3.X R7, PT, PT, R16, UR9, RZ, P0, !PT ;  /* 0x0000000910077c10 */ /* 0x010fc600087fe4ff */
[----:B0-----:R0:W4:Y:S01]  /*16f40*/  LDG.E.U8 R23, desc[UR12][R2.64] ;  /* 0x0000000c02177981 */ /* 0x001122000c1e1100 */
[----:B------:R-:W2:Y:S03]  /*16f50*/  LDC R16, c[0x0][0x3c4] ;  /* 0x0000f100ff107b82 */ /* 0x000ea60000000800 */
[----:B------:R-:W4:Y:S04]  /*16f60*/  LDL R17, [R1+0xbd8] ;  /* 0x000bd80001117983 */ /* 0x000f280000100800 */
[----:B------:R1:W4:Y:S01]  /*16f70*/  LDG.E.U8 R25, desc[UR12][R6.64] ;  /* 0x0000000c06197981 */ /* 0x000322000c1e1100 */
[----:B0-----:R-:W-:-:S03]  /*16f80*/  IADD3 R2, P0, PT, R8, UR4, RZ ;  /* 0x0000000408027c10 */ /* 0x001fc6000ff1e0ff */
[----:B------:R-:W4:Y:S01]  /*16f90*/  LDL R8, [R1+0xbf0] ;  /* 0x000bf00001087983 */ /* 0x000f220000100800 */
[----:B------:R-:W-:-:S03]  /*16fa0*/  IADD3.X R5, PT, PT, R0, UR9, RZ, P1, !PT ;  /* 0x0000000900057c10 */ /* 0x000fc60008ffe4ff */
[----:B------:R-:W4:Y:S04]  /*16fb0*/  LDL R0, [R1+0xbcc] ;  /* 0x000bcc0001007983 */ /* 0x000f280000100800 */
[----:B-1----:R0:W4:Y:S01]  /*16fc0*/  LDG.E.U8 R22, desc[UR12][R4.64] ;  /* 0x0000000c04167981 */ /* 0x002122000c1e1100 */
[----:B------:R-:W-:-:S03]  /*16fd0*/  IADD3 R6, P1, PT, R15, UR4, RZ ;  /* 0x000000040f067c10 */ /* 0x000fc6000ff3e0ff */
[----:B------:R-:W4:Y:S01]  /*16fe0*/  LDL R15, [R1+0xbd0] ;  /* 0x000bd000010f7983 */ /* 0x000f220000100800 */
[----:B------:R-:W-:-:S03]  /*16ff0*/  IADD3.X R3, PT, PT, R11, UR9, RZ, P0, !PT ;  /* 0x000000090b037c10 */ /* 0x000fc600087fe4ff */
[----:B------:R-:W-:Y:S04]  /*17000*/  STL [R1+0x78], R21 ;  /* 0x0000781501007387 */ /* 0x000fe80000100800 */
[----:B------:R-:W4:Y:S04]  /*17010*/  LDL R11, [R1+0xbc4] ;  /* 0x000bc400010b7983 */ /* 0x000f280000100800 */
[----:B------:R5:W4:Y:S01]  /*17020*/  LDG.E.U8 R24, desc[UR12][R2.64] ;  /* 0x0000000c02187981 */ /* 0x000b22000c1e1100 */
[----:B0-----:R-:W-:-:S03]  /*17030*/  IADD3 R4, P0, PT, R14, UR4, RZ ;  /* 0x000000040e047c10 */ /* 0x001fc6000ff1e0ff */
[----:B------:R-:W4:Y:S04]  /*17040*/  LDL R14, [R1+0xbac] ;  /* 0x000bac00010e7983 */ /* 0x000f280000100800 */
[----:B------:R0:W-:Y:S04]  /*17050*/  STL [R1+0x74], R19 ;  /* 0x0000741301007387 */ /* 0x0001e80000100800 */
[----:B0-----:R-:W4:Y:S01]  /*17060*/  LDL R19, [R1+0xb98] ;  /* 0x000b980001137983 */ /* 0x001f220000100800 */
[----:B---3--:R-:W-:-:S05]  /*17070*/  IADD3.X R7, PT, PT, R13, UR9, RZ, P1, !PT ;  /* 0x000000090d077c10 */ /* 0x008fca0008ffe4ff */
[----:B------:R0:W3:Y:S01]  /*17080*/  LDG.E.U8 R21, desc[UR12][R6.64] ;  /* 0x0000000c06157981 */ /* 0x0000e2000c1e1100 */
[----:B-----5:R-:W-:-:S03]  /*17090*/  IADD3 R2, P1, PT, R10, UR4, RZ ;  /* 0x000000040a027c10 */ /* 0x020fc6000ff3e0ff */
[----:B------:R-:W5:Y:S04]  /*170a0*/  LDL R10, [R1+0xba4] ;  /* 0x000ba400010a7983 */ /* 0x000f680000100800 */
[----:B------:R1:W-:Y:S04]  /*170b0*/  STL [R1+0x70], R20 ;  /* 0x0000701401007387 */ /* 0x0003e80000100800 */
[----:B------:R-:W3:Y:S04]  /*170c0*/  LDL R13, [R1+0xb6c] ;  /* 0x000b6c00010d7983 */ /* 0x000ee80000100800 */
[----:B------:R-:W-:Y:S01]  /*170d0*/  STL [R1+0x6c], R27 ;  /* 0x00006c1b01007387 */ /* 0x000fe20000100800 */
[----:B--2---:R-:W-:-:S05]  /*170e0*/  IADD3.X R5, PT, PT, R9, UR9, RZ, P0, !PT ;  /* 0x0000000909057c10 */ /* 0x004fca00087fe4ff */
[----:B-1----:R1:W2:Y:S01]  /*170f0*/  LDG.E.U8 R20, desc[UR12][R4.64] ;  /* 0x0000000c04147981 */ /* 0x0022a2000c1e1100 */
[----:B----4-:R-:W-:Y:S02]  /*17100*/  IADD3 R8, P0, PT, R8, UR4, RZ ;  /* 0x0000000408087c10 */ /* 0x010fe4000ff1e0ff */
[----:B------:R-:W-:Y:S02]  /*17110*/  IADD3.X R3, PT, PT, R0, UR9, RZ, P1, !PT ;  /* 0x0000000900037c10 */ /* 0x000fe40008ffe4ff */
[----:B------:R-:W4:Y:S01]  /*17120*/  LDL R0, [R1+0xb58] ;  /* 0x000b580001007983 */ /* 0x000f220000100800 */
[----:B0-----:R-:W-:-:S03]  /*17130*/  IADD3 R6, P1, PT, R17, UR4, RZ ;  /* 0x0000000411067c10 */ /* 0x001fc6000ff3e0ff */
[----:B------:R-:W2:Y:S01]  /*17140*/  LDL R17, [R1+0xb2c] ;  /* 0x000b2c0001117983 */ /* 0x000ea20000100800 */
[----:B-1----:R-:W-:-:S03]  /*17150*/  IADD3 R4, P2, PT, R15, UR4, RZ ;  /* 0x000000040f047c10 */ /* 0x002fc6000ff5e0ff */
[----:B------:R0:W-:Y:S04]  /*17160*/  STL [R1+0x68], R23 ;  /* 0x0000681701007387 */ /* 0x0001e80000100800 */
[----:B------:R-:W2:Y:S01]  /*17170*/  LDL R15, [R1+0xb50] ;  /* 0x000b5000010f7983 */ /* 0x000ea20000100800 */
[----:B------:R-:W-:-:S03]  /*17180*/  IADD3.X R9, PT, PT, R11, UR9, RZ, P0, !PT ;  /* 0x000000090b097c10 */ /* 0x000fc600087fe4ff */
[----:B------:R-:W2:Y:S04]  /*17190*/  LDL R11, [R1+0xb90] ;  /* 0x000b9000010b7983 */ /* 0x000ea80000100800 */
[----:B0-----:R0:W2:Y:S01]  /*171a0*/  LDG.E.U8 R23, desc[UR12][R2.64] ;  /* 0x0000000c02177981 */ /* 0x0010a2000c1e1100 */
[----:B------:R-:W-:-:S03]  /*171b0*/  IADD3.X R7, PT, PT, R14, UR9, RZ, P1, !PT ;  /* 0x000000090e077c10 */ /* 0x000fc60008ffe4ff */
[----:B------:R-:W-:Y:S04]  /*171c0*/  STL [R1+0x64], R25 ;  /* 0x0000641901007387 */ /* 0x000fe80000100800 */
[----:B------:R-:W2:Y:S04]  /*171d0*/  LDL R14, [R1+0xb64] ;  /* 0x000b6400010e7983 */ /* 0x000ea80000100800 */
[----:B------:R1:W-:Y:S04]  /*171e0*/  STL [R1+0x60], R22 ;  /* 0x0000601601007387 */ /* 0x0003e80000100800 */
[----:B------:R5:W2:Y:S01]  /*171f0*/  LDG.E.U8 R28, desc[UR12][R8.64] ;  /* 0x0000000c081c7981 */ /* 0x000aa2000c1e1100 */
[----:B0-----:R-:W-:-:S03]  /*17200*/  IADD3 R2, P0, PT, R19, UR4, RZ ;  /* 0x0000000413027c10 */ /* 0x001fc6000ff1e0ff */
[----:B-1----:R4:W2:Y:S01]  /*17210*/  LDG.E.U8 R22, desc[UR12][R6.64] ;  /* 0x0000000c06167981 */ /* 0x0028a2000c1e1100 */
[----:B-----5:R-:W-:-:S03]  /*17220*/  IADD3.X R5, PT, PT, R10, UR9, RZ, P2, !PT ;  /* 0x000000090a057c10 */ /* 0x020fc600097fe4ff */
[----:B------:R-:W5:Y:S01]  /*17230*/  LDL R10, [R1+0xb24] ;  /* 0x000b2400010a7983 */ /* 0x000f620000100800 */
[----:B------:R-:W-:-:S03]  /*17240*/  IMAD.SHL.U32 R8, R16, 0x2, RZ ;  /* 0x0000000210087824 */ /* 0x000fc600078e00ff */
[----:B------:R0:W5:Y:S01]  /*17250*/  LDG.E.U8 R27, desc[UR12][R4.64] ;  /* 0x0000000c041b7981 */ /* 0x000162000c1e1100 */
[----:B---3--:R-:W-:-:S03]  /*17260*/  IADD3.X R3, PT, PT, R13, UR9, RZ, P0, !PT ;  /* 0x000000090d037c10 */ /* 0x008fc600087fe4ff */
[----:B------:R-:W3:Y:S04]  /*17270*/  LDL R13, [R1+0xbc8] ;  /* 0x000bc800010d7983 */ /* 0x000ee80000100800 */
[----:B------:R1:W-:Y:S04]  /*17280*/  STL [R1+0x5c], R24 ;  /* 0x00005c1801007387 */ /* 0x0003e80000100800 */
[----:B------:R-:W3:Y:S04]  /*17290*/  LDL R9, [R1+0xee0] ;  /* 0x000ee00001097983 */ /* 0x000ee80000100800 */
[----:B------:R0:W-:Y:S04]  /*172a0*/  STL [R1+0x58], R21 ;  /* 0x0000581501007387 */ /* 0x0001e80000100800 */
[----:B-1----:R1:W3:Y:S01]  /*172b0*/  LDG.E.U8 R24, desc[UR12][R2.64] ;  /* 0x0000000c02187981 */ /* 0x0022e2000c1e1100 */
[----:B----4-:R-:W-:-:S02]  /*172c0*/  IADD3 R6, P0, PT, R0, UR4, RZ ;  /* 0x0000000400067c10 */ /* 0x010fc4000ff1e0ff */
[----:B------:R-:W-:Y:S02]  /*172d0*/  IADD3 R0, P1, PT, R18, R16, RZ ;  /* 0x0000001012007210 */ /* 0x000fe40007f3e0ff */
[----:B--2---:R-:W-:Y:S02]  /*172e0*/  IADD3.X R7, PT, PT, R17, UR9, RZ, P0, !PT ;  /* 0x0000000911077c10 */ /* 0x004fe400087fe4ff */
[----:B0-----:R-:W-:Y:S02]  /*172f0*/  IADD3 R4, P0, PT, R0, UR4, RZ ;  /* 0x0000000400047c10 */ /* 0x001fe4000ff1e0ff */
[----:B------:R-:W-:Y:S02]  /*17300*/  LEA.HI.X.SX32 R0, R16, R12, 0x1, P1 ;  /* 0x0000000c10007211 */ /* 0x000fe400008f0eff */
[----:B------:R-:W2:Y:S02]  /*17310*/  LDL R12, [R1+0xb88] ;  /* 0x000b8800010c7983 */ /* 0x000ea40000100800 */
[----:B------:R-:W-:Y:S01]  /*17320*/  IADD3.X R5, PT, PT, R0, UR9, RZ, P0, !PT ;  /* 0x0000000900057c10 */ /* 0x000fe200087fe4ff */
[----:B------:R-:W-:Y:S01]  /*17330*/  IMAD.IADD R0, R8, 0x1, R18 ;  /* 0x0000000108007824 */ /* 0x000fe200078e0212 */
[----:B------:R0:W-:Y:S01]  /*17340*/  STL [R1+0x54], R20 ;  /* 0x0000541401007387 */ /* 0x0001e20000100800 */
[----:B-1----:R-:W-:-:S03]  /*17350*/  IADD3 R2, P1, PT, R11, UR4, RZ ;  /* 0x000000040b027c10 */ /* 0x002fc6000ff3e0ff */
[----:B------:R-:W4:Y:S04]  /*17360*/  LDL R21, [R1+0xb9c] ;  /* 0x000b9c0001157983 */ /* 0x000f280000100800 */
[----:B------:R1:W4:Y:S04]  /*17370*/  LDG.E.U8 R11, desc[UR12][R6.64] ;  /* 0x0000000c060b7981 */ /* 0x000328000c1e1100 */
[----:B0-----:R-:W4:Y:S04]  /*17380*/  LDL R20, [R1+0xb48] ;  /* 0x000b480001147983 */ /* 0x001f280000100800 */
[----:B------:R-:W4:Y:S01]  /*17390*/  LDL R19, [R1+0xb5c] ;  /* 0x000b5c0001137983 */ /* 0x000f220000100800 */
[----:B-1----:R-:W-:-:S03]  /*173a0*/  IADD3 R6, P0, PT, R15, UR4, RZ ;  /* 0x000000040f067c10 */ /* 0x002fc6000ff1e0ff */
[----:B------:R0:W4:Y:S04]  /*173b0*/  LDG.E.U8 R25, desc[UR12][R4.64] ;  /* 0x0000000c04197981 */ /* 0x000128000c1e1100 */
[----:B------:R1:W-:Y:S04]  /*173c0*/  STL [R1+0x50], R23 ;  /* 0x0000501701007387 */ /* 0x0003e80000100800 */
[----:B------:R-:W4:Y:S01]  /*173d0*/  LDL R17, [R1+0xbc0] ;  /* 0x000bc00001117983 */ /* 0x000f220000100800 */
[----:B-----5:R-:W-:Y:S02]  /*173e0*/  IADD3.X R7, PT, PT, R10, UR9, RZ, P0, !PT ;  /* 0x000000090a077c10 */ /* 0x020fe400087fe4ff */
[----:B0-----:R-:W-:Y:S01]  /*173f0*/  IADD3 R4, P0, PT, R0, UR4, RZ ;  /* 0x0000000400047c10 */ /* 0x001fe2000ff1e0ff */
[----:B------:R-:W5:Y:S04]  /*17400*/  LDL R10, [R1+0xb1c] ;  /* 0x000b1c00010a7983 */ /* 0x000f680000100800 */
[----:B------:R-:W-:Y:S04]  /*17410*/  STL [R1+0x48], R28 ;  /* 0x0000481c01007387 */ /* 0x000fe80000100800 */
[----:B------:R0:W-:Y:S01]  /*17420*/  STL [R1+0x40], R22 ;  /* 0x0000401601007387 */ /* 0x0001e20000100800 */
[----:B------:R-:W-:Y:S01]  /*17430*/  IADD3.X R3, PT, PT, R14, UR9, RZ, P1, !PT ;  /* 0x000000090e037c10 */ /* 0x000fe20008ffe4ff */
[----:B------:R-:W-:-:S02]  /*17440*/  IMAD R0, R16, 0x3, RZ ;  /* 0x0000000310007824 */ /* 0x000fc400078e02ff */
[----:B------:R-:W5:Y:S01]  /*17450*/  LDL R15, [R1+0xb80] ;  /* 0x000b8000010f7983 */ /* 0x000f620000100800 */
[----:B---3--:R-:W-:-:S03]  /*17460*/  IADD3.X R5, PT, PT, R9, UR9, RZ, P0, !PT ;  /* 0x0000000909057c10 */ /* 0x008fc600087fe4ff */
[----:B------:R-:W3:Y:S04]  /*17470*/  LDL R9, [R1+0xed8] ;  /* 0x000ed80001097983 */ /* 0x000ee80000100800 */
[----:B-1----:R1:W3:Y:S04]  /*17480*/  LDG.E.U8 R23, desc[UR12][R2.64] ;  /* 0x0000000c02177981 */ /* 0x0022e8000c1e1100 */
[----:B0-----:R2:W3:Y:S01]  /*17490*/  LDG.E.U8 R22, desc[UR12][R6.64] ;  /* 0x0000000c06167981 */ /* 0x0014e2000c1e1100 */
[----:B------:R-:W-:Y:S01]  /*174a0*/  IMAD.IADD R0, R0, 0x1, R18 ;  /* 0x0000000100007824 */ /* 0x000fe200078e0212 */
[----:B-1----:R-:W-:-:S02]  /*174b0*/  IADD3 R2, P1, PT, R13, UR4, RZ ;  /* 0x000000040d027c10 */ /* 0x002fc4000ff3e0ff */
[----:B------:R-:W-:Y:S04]  /*174c0*/  STL [R1+0x44], R27 ;  /* 0x0000441b01007387 */ /* 0x000fe80000100800 */
[----:B------:R-:W3:Y:S01]  /*174d0*/  LDL R14, [R1+0xb94] ;  /* 0x000b9400010e7983 */ /* 0x000ee20000100800 */
[----:B--2---:R-:W-:-:S03]  /*174e0*/  IADD3 R6, P0, PT, R12, UR4, RZ ;  /* 0x000000040c067c10 */ /* 0x004fc6000ff1e0ff */
[----:B------:R-:W2:Y:S04]  /*174f0*/  LDL R13, [R1+0xb40] ;  /* 0x000b4000010d7983 */ /* 0x000ea80000100800 */
[----:B------:R-:W2:Y:S01]  /*17500*/  LDL R12, [R1+0xb54] ;  /* 0x000b5400010c7983 */ /* 0x000ea20000100800 */
[----:B----4-:R-:W-:-:S03]  /*17510*/  IADD3.X R3, PT, PT, R21, UR9, RZ, P1, !PT ;  /* 0x0000000915037c10 */ /* 0x010fc60008ffe4ff */
[----:B------:R0:W4:Y:S04]  /*17520*/  LDG.E.U8 R21, desc[UR12][R4.64] ;  /* 0x0000000c04157981 */ /* 0x000128000c1e1100 */
[----:B------:R1:W-:Y:S04]  /*17530*/  STL [R1+0x3c], R24 ;  /* 0x00003c1801007387 */ /* 0x0003e80000100800 */
[----:B------:R-:W4:Y:S01]  /*17540*/  LDL R8, [R1+0xb18] ;  /* 0x000b180001087983 */ /* 0x000f220000100800 */
[----:B0-----:R-:W-:Y:S02]  /*17550*/  IADD3 R4, P1, PT, R20, UR4, RZ ;  /* 0x0000000414047c10 */ /* 0x001fe4000ff3e0ff */
[----:B------:R-:W-:Y:S01]  /*17560*/  IADD3.X R7, PT, PT, R19, UR9, RZ, P0, !PT ;  /* 0x0000000913077c10 */ /* 0x000fe200087fe4ff */
[----:B-1----:R0:W4:Y:S02]  /*17570*/  LDG.E.U8 R24, desc[UR12][R2.64] ;  /* 0x0000000c02187981 */ /* 0x002124000c1e1100 */
[----:B0-----:R-:W-:-:S02]  /*17580*/  IADD3 R2, P0, PT, R0, UR4, RZ ;  /* 0x0000000400027c10 */ /* 0x001fc4000ff1e0ff */
[----:B-----5:R-:W-:Y:S02]  /*17590*/  IADD3.X R5, PT, PT, R10, UR9, RZ, P1, !PT ;  /* 0x000000090a057c10 */ /* 0x020fe40008ffe4ff */
[----:B------:R0:W5:Y:S01]  /*175a0*/  LDG.E.U8 R10, desc[UR12][R6.64] ;  /* 0x0000000c060a7981 */ /* 0x000162000c1e1100 */
[----:B---3--:R-:W-:-:S03]  /*175b0*/  IADD3.X R3, PT, PT, R9, UR9, RZ, P0, !PT ;  /* 0x0000000909037c10 */ /* 0x008fc600087fe4ff */
[----:B------:R1:W3:Y:S01]  /*175c0*/  LDG.E.U8 R9, desc[UR12][R4.64] ;  /* 0x0000000c04097981 */ /* 0x0002e2000c1e1100 */
[----:B0-----:R-:W-:Y:S02]  /*175d0*/  IADD3 R6, P1, PT, R17, UR4, RZ ;  /* 0x0000000411067c10 */ /* 0x001fe4000ff3e0ff */
[----:B-1----:R-:W-:Y:S02]  /*175e0*/  IADD3 R4, P0, PT, R15, UR4, RZ ;  /* 0x000000040f047c10 */ /* 0x002fe4000ff1e0ff */
[----:B------:R-:W-:Y:S02]  /*175f0*/  IADD3.X R7, PT, PT, R14, UR9, RZ, P1, !PT ;  /* 0x000000090e077c10 */ /* 0x000fe40008ffe4ff */
[----:B--2---:R-:W-:Y:S01]  /*17600*/  IADD3.X R5, PT, PT, R12, UR9, RZ, P0, !PT ;  /* 0x000000090c057c10 */ /* 0x004fe200087fe4ff */
[----:B----4-:R-:W-:Y:S04]  /*17610*/  STL [R1+0x2644], R24 ;  /* 0x0026441801007387 */ /* 0x010fe80000100800 */
[----:B-----5:R0:W-:Y:S04]  /*17620*/  STL [R1+0x2648], R10 ;  /* 0x0026480a01007387 */ /* 0x0201e80000100800 */
[----:B------:R-:W2:Y:S04]  /*17630*/  LDL R19, [R1+0xbb8] ;  /* 0x000bb80001137983 */ /* 0x000ea80000100800 */
[----:B------:R-:W-:Y:S04]  /*17640*/  STL [R1+0x38], R25 ;  /* 0x0000381901007387 */ /* 0x000fe80000100800 */
[----:B------:R-:W4:Y:S04]  /*17650*/  LDL R17, [R1+0xed0] ;  /* 0x000ed00001117983 */ /* 0x000f280000100800 */
[----:B---3--:R1:W-:Y:S04]  /*17660*/  STL [R1+0x264c], R9 ;  /* 0x00264c0901007387 */ /* 0x0083e80000100800 */
[----:B------:R3:W-:Y:S04]  /*17670*/  STL [R1+0x34], R23 ;  /* 0x0000341701007387 */ /* 0x0007e80000100800 */
[----:B0-----:R-:W5:Y:S04]  /*17680*/  LDL R10, [R1+0xb78] ;  /* 0x000b7800010a7983 */ /* 0x001f680000100800 */
[----:B-1----:R-:W4:Y:S04]  /*17690*/  LDL R9, [R1+0xb8c] ;  /* 0x000b8c0001097983 */ /* 0x002f280000100800 */
[----:B------:R0:W-:Y:S04]  /*176a0*/  STL [R1+0x30], R22 ;  /* 0x0000301601007387 */ /* 0x0001e80000100800 */
[----:B------:R1:W4:Y:S04]  /*176b0*/  LDG.E.U8 R25, desc[UR12][R2.64] ;  /* 0x0000000c02197981 */ /* 0x000328000c1e1100 */
[----:B---3--:R-:W3:Y:S04]  /*176c0*/  LDL R23, [R1+0xb38] ;  /* 0x000b380001177983 */ /* 0x008ee80000100800 */
[----:B0-----:R-:W3:Y:S01]  /*176d0*/  LDG.E.U8 R22, desc[UR12][R6.64] ;  /* 0x0000000c06167981 */ /* 0x001ee2000c1e1100 */
[----:B-1----:R-:W-:-:S03]  /*176e0*/  IADD3 R2, P1, PT, R13, UR4, RZ ;  /* 0x000000040d027c10 */ /* 0x002fc6000ff3e0ff */
[----:B------:R-:W4:Y:S01]  /*176f0*/  LDL R15, [R1+0xb4c] ;  /* 0x000b4c00010f7983 */ /* 0x000f220000100800 */
[----:B------:R-:W-:-:S03]  /*17700*/  IADD3.X R3, PT, PT, R8, UR9, RZ, P1, !PT ;  /* 0x0000000908037c10 */ /* 0x000fc60008ffe4ff */
[----:B------:R2:W4:Y:S04]  /*17710*/  LDG.E.U8 R8, desc[UR12][R4.64] ;  /* 0x0000000c04087981 */ /* 0x000528000c1e1100 */
[----:B------:R5:W5:Y:S01]  /*17720*/  LDG.E.U8 R7, desc[UR12][R2.64] ;  /* 0x0000000c02077981 */ /* 0x000b62000c1e1100 */
[----:B------:R-:W-:-:S05]  /*17730*/  SHF.L.U32 R0, R16, 0x2, RZ ;  /* 0x0000000210007819 */ /* 0x000fca00000006ff */
[----:B------:R-:W-:-:S05]  /*17740*/  IMAD.IADD R0, R0, 0x1, R18 ;  /* 0x0000000100007824 */ /* 0x000fca00078e0212 */
[----:B------:R-:W-:Y:S02]  /*17750*/  IADD3 R12, P0, PT, R0, UR4, RZ ;  /* 0x00000004000c7c10 */ /* 0x000fe4000ff1e0ff */
[----:B--2---:R-:W-:Y:S01]  /*17760*/  IADD3 R4, P1, PT, R19, UR4, RZ ;  /* 0x0000000413047c10 */ /* 0x004fe2000ff3e0ff */
[----:B---3--:R-:W-:Y:S04]  /*17770*/  STL [R1+0x2650], R22 ;  /* 0x0026501601007387 */ /* 0x008fe80000100800 */
[----:B------:R0:W-:Y:S04]  /*17780*/  STL [R1+0x2c], R21 ;  /* 0x00002c1501007387 */ /* 0x0001e80000100800 */
[----:B------:R-:W2:Y:S04]  /*17790*/  LDL R14, [R1+0xb14] ;  /* 0x000b1400010e7983 */ /* 0x000ea80000100800 */
[----:B----4-:R1:W-:Y:S04]  /*177a0*/  STL [R1+0x2654], R8 ;  /* 0x0026540801007387 */ /* 0x0103e80000100800 */
[----:B0-----:R-:W3:Y:S01]  /*177b0*/  LDL R21, [R1+0xec8] ;  /* 0x000ec80001157983 */ /* 0x001ee20000100800 */
[----:B------:R-:W-:-:S03]  /*177c0*/  IADD3.X R5, PT, PT, R9, UR9, RZ, P1, !PT ;  /* 0x0000000909057c10 */ /* 0x000fc60008ffe4ff */
[----:B------:R-:W4:Y:S04]  /*177d0*/  LDL R22, [R1+0xbb0] ;  /* 0x000bb00001167983 */ /* 0x000f280000100800 */
[----:B------:R-:W4:Y:S01]  /*177e0*/  LDG.E.U8 R6, desc[UR12][R4.64] ;  /* 0x0000000c04067981 */ /* 0x000f22000c1e1100 */
[----:B------:R-:W-:-:S03]  /*177f0*/  IADD3.X R13, PT, PT, R17, UR9, RZ, P0, !PT ;  /* 0x00000009110d7c10 */ /* 0x000fc600087fe4ff */
[----:B------:R-:W4:Y:S01]  /*17800*/  LDL R20, [R1+0xb70] ;  /* 0x000b700001147983 */ /* 0x000f220000100800 */
[----:B-----5:R-:W-:-:S03]  /*17810*/  IADD3 R2, P0, PT, R10, UR4, RZ ;  /* 0x000000040a027c10 */ /* 0x020fc6000ff1e0ff */
[----:B------:R-:W5:Y:S04]  /*17820*/  LDL R19, [R1+0xb84] ;  /* 0x000b840001137983 */ /* 0x000f680000100800 */
[----:B------:R0:W-:Y:S04]  /*17830*/  STL [R1+0x2658], R7 ;  /* 0x0026580701007387 */ /* 0x0001e80000100800 */
[----:B------:R-:W5:Y:S04]  /*17840*/  LDL R17, [R1+0xb30] ;  /* 0x000b300001117983 */ /* 0x000f680000100800 */
[----:B------:R-:W5:Y:S04]  /*17850*/  LDL R10, [R1+0xb44] ;  /* 0x000b4400010a7983 */ /* 0x000f680000100800 */
[----:B------:R-:W5:Y:S01]  /*17860*/  LDL R9, [R1+0xb10] ;  /* 0x000b100001097983 */ /* 0x000f620000100800 */
[----:B------:R-:W-:-:S03]  /*17870*/  IMAD R0, R16, 0x5, RZ ;  /* 0x0000000510007824 */ /* 0x000fc600078e02ff */
[----:B------:R0:W5:Y:S01]  /*17880*/  LDG.E.U8 R24, desc[UR12][R12.64] ;  /* 0x0000000c0c187981 */ /* 0x000162000c1e1100 */
[----:B------:R-:W-:Y:S01]  /*17890*/  IMAD.IADD R0, R0, 0x1, R18 ;  /* 0x0000000100007824 */ /* 0x000fe200078e0212 */
[----:B------:R-:W-:-:S05]  /*178a0*/  IADD3.X R3, PT, PT, R15, UR9, RZ, P0, !PT ;  /* 0x000000090f037c10 */ /* 0x000fca00087fe4ff */
[----:B------:R1:W5:Y:S01]  /*178b0*/  LDG.E.U8 R5, desc[UR12][R2.64] ;  /* 0x0000000c02057981 */ /* 0x000362000c1e1100 */
[----:B0-----:R-:W-:-:S03]  /*178c0*/  IADD3 R12, P1, PT, R23, UR4, RZ ;  /* 0x00000004170c7c10 */ /* 0x001fc6000ff3e0ff */
[----:B------:R-:W-:Y:S04]  /*178d0*/  STL [R1+0x1c], R25 ;  /* 0x00001c1901007387 */ /* 0x000fe80000100800 */
[----:B-1----:R-:W5:Y:S01]  /*178e0*/  LDL R8, [R1+0xbe8] ;  /* 0x000be80001087983 */ /* 0x002f620000100800 */
[----:B--2---:R-:W-:Y:S02]  /*178f0*/  IADD3.X R13, PT, PT, R14, UR9, RZ, P1, !PT ;  /* 0x000000090e0d7c10 */ /* 0x004fe40008ffe4ff */
[----:B------:R-:W-:-:S03]  /*17900*/  IADD3 R14, P0, PT, R0, UR4, RZ ;  /* 0x00000004000e7c10 */ /* 0x000fc6000ff1e0ff */
[----:B------:R0:W2:Y:S01]  /*17910*/  LDG.E.U8 R4, desc[UR12][R12.64] ;  /* 0x0000000c0c047981 */ /* 0x0000a2000c1e1100 */
[----:B---3--:R-:W-:-:S05]  /*17920*/  IADD3.X R15, PT, PT, R21, UR9, RZ, P0, !PT ;  /* 0x00000009150f7c10 */ /* 0x008fca00087fe4ff */
[----:B------:R1:W3:Y:S04]  /*17930*/  LDG.E.U8 R28, desc[UR12][R14.64] ;  /* 0x0000000c0e1c7981 */ /* 0x0002e8000c1e1100 */
[----:B----4-:R4:W-:Y:S04]  /*17940*/  STL [R1+0x2628], R6 ;  /* 0x0026280601007387 */ /* 0x0109e80000100800 */
[----:B------:R-:W3:Y:S01]  /*17950*/  LDL R7, [R1+0xebc] ;  /* 0x000ebc0001077983 */ /* 0x000ee20000100800 */
[----:B------:R-:W-:Y:S01]  /*17960*/  IADD3 R2, P1, PT, R22, UR4, RZ ;  /* 0x0000000416027c10 */ /* 0x000fe2000ff3e0ff */
[----:B------:R-:W-:Y:S01]  /*17970*/  IMAD R0, R16, 0x6, RZ ;  /* 0x0000000610007824 */ /* 0x000fe200078e02ff */
[----:B0-----:R-:W-:-:S02]  /*17980*/  IADD3 R12, P0, PT, R20, UR4, RZ ;  /* 0x00000004140c7c10 */ /* 0x001fc4000ff1e0ff */
[----:B-----5:R-:W-:Y:S01]  /*17990*/  IADD3.X R3, PT, PT, R19, UR9, RZ, P1, !PT ;  /* 0x0000000913037c10 */ /* 0x020fe20008ffe4ff */
[----:B------:R-:W-:Y:S01]  /*179a0*/  IMAD.IADD R0, R0, 0x1, R18 ;  /* 0x0000000100007824 */ /* 0x000fe200078e0212 */
[----:B----4-:R-:W4:Y:S01]  /*179b0*/  LDL R6, [R1+0xba8] ;  /* 0x000ba80001067983 */ /* 0x010f220000100800 */
[----:B------:R-:W-:-:S03]  /*179c0*/  IADD3 R16, P1, PT, R17, UR4, RZ ;  /* 0x0000000411107c10 */ /* 0x000fc6000ff3e0ff */
[----:B------:R-:W5:Y:S01]  /*179d0*/  LDG.E.U8 R3, desc[UR12][R2.64] ;  /* 0x0000000c02037981 */ /* 0x000f62000c1e1100 */
[----:B------:R-:W-:Y:S02]  /*179e0*/  IADD3.X R13, PT, PT, R10, UR9, RZ, P0, !PT ;  /* 0x000000090a0d7c10 */ /* 0x000fe400087fe4ff */
[----:B------:R-:W-:Y:S02]  /*179f0*/  IADD3.X R17, PT, PT, R9, UR9, RZ, P1, !PT ;  /* 0x0000000909117c10 */ /* 0x000fe40008ffe4ff */
[----:B-1----:R-:W-:Y:S01]  /*17a00*/  IADD3 R14, P0, PT, R0, UR4, RZ ;  /* 0x00000004000e7c10 */ /* 0x002fe2000ff1e0ff */
[----:B------:R-:W4:Y:S04]  /*17a10*/  LDG.E.U8 R2, desc[UR12][R12.64] ;  /* 0x0000000c0c027981 */ /* 0x000f28000c1e1100 */
[----:B------:R-:W4:Y:S04]  /*17a20*/  LDG.E.U8 R0, desc[UR12][R16.64] ;  /* 0x0000000c10007981 */ /* 0x000f28000c1e1100 */
[----:B------:R0:W-:Y:S04]  /*17a30*/  STL [R1+0x262c], R5 ;  /* 0x00262c0501007387 */ /* 0x0001e80000100800 */
[----:B0-----:R-:W4:Y:S04]  /*17a40*/  LDL R5, [R1+0xbbc] ;  /* 0x000bbc0001057983 */ /* 0x001f280000100800 */
[----:B--2---:R0:W-:Y:S04]  /*17a50*/  STL [R1+0x2630], R4 ;  /* 0x0026300401007387 */ /* 0x0041e80000100800 */
[----:B---3--:R-:W-:Y:S04]  /*17a60*/  STL [R1+0x2634], R28 ;  /* 0x0026341c01007387 */ /* 0x008fe80000100800 */
[----:B------:R-:W2:Y:S01]  /*17a70*/  LDL R21, [R1+0xb7c] ;  /* 0x000b7c0001157983 */ /* 0x000ea20000100800 */
[----:B------:R-:W-:-:S03]  /*17a80*/  IADD3.X R15, PT, PT, R7, UR9, RZ, P0, !PT ;  /* 0x00000009070f7c10 */ /* 0x000fc600087fe4ff */
[----:B0-----:R-:W3:Y:S04]  /*17a90*/  LDL R4, [R1+0xb68] ;  /* 0x000b680001047983 */ /* 0x001ee80000100800 */
[----:B------:R3:W3:Y:S04]  /*17aa0*/  LDG.E.U8 R20, desc[UR12][R14.64] ;  /* 0x0000000c0e147981 */ /* 0x0006e8000c1e1100 */
[----:B-----5:R-:W-:Y:S04]  /*17ab0*/  STL [R1+0x2638], R3 ;  /* 0x0026380301007387 */ /* 0x020fe80000100800 */
[----:B------:R-:W-:Y:S04]  /*17ac0*/  STL [R1+0xc], R24 ;  /* 0x00000c1801007387 */ /* 0x000fe80000100800 */
[----:B------:R-:W5:Y:S04]  /*17ad0*/  LDL R22, [R1+0xb28] ;  /* 0x000b280001167983 */ /* 0x000f680000100800 */
[----:B------:R-:W5:Y:S04]  /*17ae0*/  LDL R19, [R1+0xb3c] ;  /* 0x000b3c0001137983 */ /* 0x000f680000100800 */
[----:B----4-:R0:W-:Y:S04]  /*17af0*/  STL [R1+0x263c], R2 ;  /* 0x00263c0201007387 */ /* 0x0101e80000100800 */
[----:B------:R-:W4:Y:S04]  /*17b00*/  LDL R18, [R1+0xc20] ;  /* 0x000c200001127983 */ /* 0x000f280000100800 */
[----:B------:R1:W-:Y:S04]  /*17b10*/  STL [R1+0x2640], R0 ;  /* 0x0026400001007387 */ /* 0x0003e80000100800 */
[----:B------:R-:W4:Y:S01]  /*17b20*/  LDL R10, [R1+0xb0c] ;  /* 0x000b0c00010a7983 */ /* 0x000f220000100800 */
[----:B------:R-:W-:-:S02]  /*17b30*/  IADD3 R12, P1, PT, R8, UR4, RZ ;  /* 0x00000004080c7c10 */ /* 0x000fc4000ff3e0ff */
[----:B------:R-:W-:Y:S01]  /*17b40*/  IADD3 R16, P0, PT, R6, UR4, RZ ;  /* 0x0000000406107c10 */ /* 0x000fe2000ff1e0ff */
[----:B------:R-:W4:Y:S01]  /*17b50*/  LDL R8, [R1+0xbf4] ;  /* 0x000bf40001087983 */ /* 0x000f220000100800 */
[----:B------:R-:W-:-:S03]  /*17b60*/  IADD3.X R13, PT, PT, R5, UR9, RZ, P1, !PT ;  /* 0x00000009050d7c10 */ /* 0x000fc60008ffe4ff */
[----:B------:R-:W4:Y:S04]  /*17b70*/  LDL R6, [R1+0xb60] ;  /* 0x000b600001067983 */ /* 0x000f280000100800 */
[----:B------:R-:W4:Y:S04]  /*17b80*/  LDL R9, [R1+0xbe0] ;  /* 0x000be00001097983 */ /* 0x000f280000100800 */
[----:B------:R-:W4:Y:S04]  /*17b90*/  LDL R7, [R1+0xba0] ;  /* 0x000ba00001077983 */ /* 0x000f280000100800 */
[----:B------:R-:W4:Y:S01]  /*17ba0*/  LDL R5, [R1+0xbb4] ;  /* 0x000bb40001057983 */ /* 0x000f220000100800 */
[----:B--2---:R-:W-:-:S03]  /*17bb0*/  IADD3.X R17, PT, PT, R21, UR9, RZ, P0, !PT ;  /* 0x0000000915117c10 */ /* 0x004fc600087fe4ff */
[----:B------:R5:W2:Y:S04]  /*17bc0*/  LDG.E.U8 R21, desc[UR12][R12.64] ;  /* 0x0000000c0c157981 */ /* 0x000aa8000c1e1100 */
[----:B------:R1:W2:Y:S01]  /*17bd0*/  LDG.E.U8 R23, desc[UR12][R16.64] ;  /* 0x0000000c10177981 */ /* 0x0002a2000c1e1100 */
[----:B---3--:R-:W-:-:S03]  /*17be0*/  IADD3 R14, P1, PT, R4, UR4, RZ ;  /* 0x00000004040e7c10 */ /* 0x008fc6000ff3e0ff */
[----:B------:R-:W-:Y:S04]  /*17bf0*/  STL [R1+0x265c], R20 ;  /* 0x00265c1401007387 */ /* 0x000fe80000100800 */
[----:B0-----:R-:W3:Y:S04]  /*17c00*/  LDL R2, [R1+0xb34] ;  /* 0x000b340001027983 */ /* 0x001ee80000100800 */
[----:B------:R-:W3:Y:S04]  /*17c10*/  LDL R4, [R1+0xb20] ;  /* 0x000b200001047983 */ /* 0x000ee80000100800 */
[----:B------:R-:W3:Y:S04]  /*17c20*/  LDL R3, [R1+0xb74] ;  /* 0x000b740001037983 */ /* 0x000ee80000100800 */
[----:B-1----:R-:W3:Y:S01]  /*17c30*/  LDL R0, [R1+0xb08] ;  /* 0x000b080001007983 */ /* 0x002ee20000100800 */
[----:B-----5:R-:W-:-:S02]  /*17c40*/  IADD3 R12, P2, PT, R22, UR4, RZ ;  /* 0x00000004160c7c10 */ /* 0x020fc4000ff5e0ff */
[----:B------:R-:W-:-:S05]  /*17c50*/  IADD3.X R15, PT, PT, R19, UR9, RZ, P1, !PT ;  /* 0x00000009130f7c10 */ /* 0x000fca0008ffe4ff */
[----:B------:R-:W5:Y:S01]  /*17c60*/  LDG.E.U8 R25, desc[UR12][R14.64] ;  /* 0x0000000c0e197981 */ /* 0x000f62000c1e1100 */
[----:B----4-:R-:W-:-:S05]  /*17c70*/  IADD3.X R13, PT, PT, R10, UR9, RZ, P2, !PT ;  /* 0x000000090a0d7c10 */ /* 0x010fca00097fe4ff */
[----:B------:R0:W4:Y:S01]  /*17c80*/  LDG.E.U8 R27, desc[UR12][R12.64] ;  /* 0x0000000c0c1b7981 */ /* 0x000122000c1e1100 */
[----:B------:R-:W-:-:S04]  /*17c90*/  IADD3 R18, P0, PT, R18, UR4, RZ ;  /* 0x0000000412127c10 */ /* 0x000fc8000ff1e0ff */
[----:B------:R-:W-:Y:S02]  /*17ca0*/  IADD3.X R19, PT, PT, R8, UR9, RZ, P0, !PT ;  /* 0x0000000908137c10 */ /* 0x000fe400087fe4ff */
[----:B------:R-:W-:Y:S02]  /*17cb0*/  IADD3 R16, P1, PT, R9, UR4, RZ ;  /* 0x0000000409107c10 */ /* 0x000fe4000ff3e0ff */
[----:B0-----:R-:W-:Y:S01]  /*17cc0*/  IADD3 R12, P2, PT, R6, UR4, RZ ;  /* 0x00000004060c7c10 */ /* 0x001fe2000ff5e0ff */
[----:B------:R0:W4:Y:S01]  /*17cd0*/  LDG.E.U8 R29, desc[UR12][R18.64] ;  /* 0x0000000c121d7981 */ /* 0x000122000c1e1100 */
[----:B------:R-:W-:Y:S02]  /*17ce0*/  IADD3 R14, P0, PT, R7, UR4, RZ ;  /* 0x00000004070e7c10 */ /* 0x000fe4000ff1e0ff */
[----:B------:R-:W-:Y:S01]  /*17cf0*/  IADD3.X R17, PT, PT, R5, UR9, RZ, P1, !PT ;  /* 0x0000000905117c10 */ /* 0x000fe20008ffe4ff */
[----:B------:R-:W1:Y:S04]  /*17d00*/  S2UR UR10, SR_CgaCtaId ;  /* 0x00000000000a79c3 */ /* 0x000e680000008800 */
[----:B------:R-:W4:Y:S04]  /*17d10*/  LDG.E.U8 R16, desc[UR12][R16.64] ;  /* 0x0000000c10107981 */ /* 0x000f28000c1e1100 */
[----:B--2---:R-:W-:Y:S04]  /*17d20*/  STL [R1+0x2618], R21 ;  /* 0x0026181501007387 */ /* 0x004fe80000100800 */
[----:B------:R2:W-:Y:S02]  /*17d30*/  STL [R1+0x261c], R23 ;  /* 0x00261c1701007387 */ /* 0x0005e40000100800 */
[----:B--2---:R-:W2:Y:S01]  /*17d40*/  S2R R23, SR_TID.X ;  /* 0x0000000000177919 */ /* 0x004ea20000002100 */
[----:B---3--:R-:W-:-:S02]  /*17d50*/  IADD3.X R13, PT, PT, R2, UR9, RZ, P2, !PT ;  /* 0x00000009020d7c10 */ /* 0x008fc400097fe4ff */
[----:B0-----:R-:W-:-:S03]  /*17d60*/  IADD3 R18, P1, PT, R4, UR4, RZ ;  /* 0x0000000404127c10 */ /* 0x001fc6000ff3e0ff */
[----:B------:R2:W3:Y:S01]  /*17d70*/  LDG.E.U8 R12, desc[UR12][R12.64] ;  /* 0x0000000c0c0c7981 */ /* 0x0004e2000c1e1100 */
[----:B------:R-:W-:Y:S02]  /*17d80*/  IADD3.X R15, PT, PT, R3, UR9, RZ, P0, !PT ;  /* 0x00000009030f7c10 */ /* 0x000fe400087fe4ff */
[----:B------:R-:W-:-:S03]  /*17d90*/  IADD3.X R19, PT, PT, R0, UR9, RZ, P1, !PT ;  /* 0x0000000900137c10 */ /* 0x000fc60008ffe4ff */
[----:B------:R-:W3:Y:S04]  /*17da0*/  LDG.E.U8 R14, desc[UR12][R14.64] ;  /* 0x0000000c0e0e7981 */ /* 0x000ee8000c1e1100 */
[----:B------:R0:W3:Y:S01]  /*17db0*/  LDG.E.U8 R15, desc[UR12][R18.64] ;  /* 0x0000000c120f7981 */ /* 0x0000e2000c1e1100 */
[----:B--2---:R-:W-:Y:S01]  /*17dc0*/  SHF.R.S32.HI R13, RZ, 0x1, R23 ;  /* 0x00000001ff0d7819 */ /* 0x004fe20000011417 */
[----:B0-----:R-:W-:-:S03]  /*17dd0*/  IMAD.SHL.U32 R18, R23, 0x400, RZ ;  /* 0x0000040017127824 */ /* 0x001fc600078e00ff */
[----:B------:R-:W-:Y:S02]  /*17de0*/  SGXT R13, R13, 0x1 ;  /* 0x000000010d0d781a */ /* 0x000fe40000000200 */
[----:B------:R-:W-:Y:S02]  /*17df0*/  LOP3.LUT R19, R23, 0x7, RZ, 0xc0, !PT ;  /* 0x0000000717137812 */ /* 0x000fe400078ec0ff */
[----:B------:R-:W-:Y:S02]  /*17e00*/  LOP3.LUT R13, R13, 0x840, RZ, 0xc0, !PT ;  /* 0x000008400d0d7812 */ /* 0x000fe400078ec0ff */
[----:B------:R-:W-:Y:S02]  /*17e10*/  LOP3.LUT R3, R23, 0x1e0, RZ, 0xc0, !PT ;  /* 0x000001e017037812 */ /* 0x000fe400078ec0ff */
[----:B------:R-:W-:Y:S01]  /*17e20*/  LOP3.LUT R18, R13, 0x1000, R18, 0xf8, !PT ;  /* 0x000010000d127812 */ /* 0x000fe200078ef812 */
[----:B------:R-:W-:Y:S01]  /*17e30*/  IMAD.SHL.U32 R13, R19, 0x10, RZ ;  /* 0x00000010130d7824 */ /* 0x000fe200078e00ff */
[----:B------:R-:W-:Y:S01]  /*17e40*/  SHF.L.U32 R0, R23, 0x1, RZ ;  /* 0x0000000117007819 */ /* 0x000fe200000006ff */
[----:B-----5:R-:W-:Y:S01]  /*17e50*/  STL [R1+0x2620], R25 ;  /* 0x0026201901007387 */ /* 0x020fe20000100800 */
[----:B------:R-:W-:Y:S01]  /*17e60*/  SHF.R.S32.HI R2, RZ, 0x3, R23 ;  /* 0x00000003ff027819 */ /* 0x000fe20000011417 */
[----:B------:R-:W-:-:S02]  /*17e70*/  IMAD R13, R3, 0x80, R13 ;  /* 0x00000080030d7824 */ /* 0x000fc400078e020d */
[----:B----4-:R0:W-:Y:S01]  /*17e80*/  STL [R1+0x2624], R27 ;  /* 0x0026241b01007387 */ /* 0x0101e20000100800 */
[----:B------:R-:W-:-:S03]  /*17e90*/  LOP3.LUT R0, R0, 0x30, RZ, 0xc0, !PT ;  /* 0x0000003000007812 */ /* 0x000fc600078ec0ff */
[----:B------:R-:W2:Y:S01]  /*17ea0*/  LDL.LU R7, [R1+0x7c] ;  /* 0x00007c0001077983 */ /* 0x000ea20000300800 */
[----:B------:R-:W-:-:S03]  /*17eb0*/  SGXT R2, R2, 0x1 ;  /* 0x000000010202781a */ /* 0x000fc60000000200 */
[----:B------:R-:W4:Y:S01]  /*17ec0*/  LDL.LU R8, [R1+0x4c] ;  /* 0x00004c0001087983 */ /* 0x000f220000300800 */
[----:B------:R-:W-:-:S03]  /*17ed0*/  LOP3.LUT R13, R13, R0, RZ, 0x3c, !PT ;  /* 0x000000000d0d7212 */ /* 0x000fc600078e3cff */
[----:B------:R-:W5:Y:S04]  /*17ee0*/  LDL.LU R5, [R1+0x20] ;  /* 0x0000200001057983 */ /* 0x000f680000300800 */
[----:B------:R-:W3:Y:S04]  /*17ef0*/  LDL.LU R6, [R1+0x18] ;  /* 0x0000180001067983 */ /* 0x000ee80000300800 */
[----:B------:R-:W3:Y:S01]  /*17f00*/  LDL.LU R22, [R1+0x14] ;  /* 0x0000140001167983 */ /* 0x000ee20000300800 */
[----:B------:R-:W-:-:S03]  /*17f10*/  LOP3.LUT R18, R18, 0x420, R2, 0xf8, !PT ;  /* 0x0000042012127812 */ /* 0x000fc600078ef802 */
[----:B------:R-:W3:Y:S04]  /*17f20*/  LDL.LU R9, [R1+0x10] ;  /* 0x0000100001097983 */ /* 0x000ee80000300800 */
[----:B------:R-:W3:Y:S01]  /*17f30*/  LDL.LU R10, [R1+0x8] ;  /* 0x00000800010a7983 */ /* 0x000ee20000300800 */
[----:B------:R-:W-:-:S03]  /*17f40*/  IMAD R4, R19, 0x200, R13 ;  /* 0x0000020013047824 */ /* 0x000fc600078e020d */
[----:B------:R-:W3:Y:S04]  /*17f50*/  LDL.LU R0, [R1+0x4] ;  /* 0x0000040001007983 */ /* 0x000ee80000300800 */
[----:B------:R-:W3:Y:S04]  /*17f60*/  LDL.LU R24, [R1] ;  /* 0x0000000001187983 */ /* 0x000ee80000300800 */
[----:B------:R-:W3:Y:S04]  /*17f70*/  LDL.LU R2, [R1+0x60] ;  /* 0x0000600001027983 */ /* 0x000ee80000300800 */
[----:B------:R-:W3:Y:S04]  /*17f80*/  LDL.LU R3, [R1+0x40] ;  /* 0x0000400001037983 */ /* 0x000ee80000300800 */
[----:B------:R-:W3:Y:S04]  /*17f90*/  LDL.LU R19, [R1+0x28] ;  /* 0x0000280001137983 */ /* 0x000ee80000300800 */
[----:B------:R-:W5:Y:S01]  /*17fa0*/  LDL.LU R13, [R1+0x24] ;  /* 0x00002400010d7983 */ /* 0x000f620000300800 */
[----:B------:R-:W-:-:S05]  /*17fb0*/  LOP3.LUT R17, R23, 0x1, RZ, 0xc0, !PT ;  /* 0x0000000117117812 */ /* 0x000fca00078ec0ff */
[----:B------:R-:W-:-:S05]  /*17fc0*/  IMAD.MOV R17, RZ, RZ, -R17 ;  /* 0x000000ffff117224 */ /* 0x000fca00078e0a11 */
[----:B------:R-:W-:Y:S01]  /*17fd0*/  LOP3.LUT R17, R17, 0x210, RZ, 0xc0, !PT ;  /* 0x0000021011117812 */ /* 0x000fe200078ec0ff */
[----:B------:R-:W-:-:S03]  /*17fe0*/  UMOV UR9, 0x400 ;  /* 0x0000040000097882 */ /* 0x000fc60000000000 */
[----:B------:R-:W-:Y:S01]  /*17ff0*/  LOP3.LUT R17, R17, 0x10, R23, 0x78, !PT ;  /* 0x0000001011117812 */ /* 0x000fe200078e7817 */
[----:B------:R0:W-:Y:S01]  /*18000*/  STL [R1+0x33c], R4 ;  /* 0x00033c0401007387 */ /* 0x0001e20000100800 */
[----:B-1----:R-:W-:Y:S01]  /*18010*/  ULEA UR9, UR10, UR9, 0x18 ;  /* 0x000000090a097291 */ /* 0x002fe2000f8ec0ff */
[----:B0-----:R-:W-:Y:S01]  /*18020*/  LOP3.LUT R27, R23, 0x1ff, RZ, 0xc0, !PT ;  /* 0x000001ff171b7812 */ /* 0x001fe200078ec0ff */
[----:B------:R-:W-:Y:S01]  /*18030*/  BAR.SYNC.DEFER_BLOCKING 0x0 ;  /* 0x0000000000007b1d */ /* 0x000fe20000010000 */
[----:B------:R-:W-:-:S05]  /*18040*/  LOP3.LUT R4, R18, R17, RZ, 0xfc, !PT ;  /* 0x0000001112047212 */ /* 0x000fca00078efcff */
[----:B------:R-:W5:Y:S04]  /*18050*/  LDL.LU R25, [R1+0x3c] ;  /* 0x00003c0001197983 */ /* 0x000f680000300800 */
[----:B------:R0:W-:Y:S04]  /*18060*/  STL [R1+0x330], R4 ;  /* 0x0003300401007387 */ /* 0x0001e80000100800 */
[----:B------:R-:W5:Y:S04]  /*18070*/  LDL.LU R21, [R1+0x38] ;  /* 0x0000380001157983 */ /* 0x000f680000300800 */
[----:B------:R-:W5:Y:S04]  /*18080*/  LDL.LU R20, [R1+0x11c] ;  /* 0x00011c0001147983 */ /* 0x000f680000300800 */
[----:B------:R-:W5:Y:S04]  /*18090*/  LDL.LU R28, [R1+0x118] ;  /* 0x00011800011c7983 */ /* 0x000f680000300800 */
[----:B0-----:R-:W5:Y:S04]  /*180a0*/  LDL.LU R4, [R1+0xfc] ;  /* 0x0000fc0001047983 */ /* 0x001f680000300800 */
[----:B--2---:R0:W-:Y:S04]  /*180b0*/  STS.U8 [R27+UR9+0x40000], R7 ;  /* 0x040000071b007988 */ /* 0x0041e80008000009 */
[----:B----4-:R1:W-:Y:S04]  /*180c0*/  STS.U8 [R27+UR9+0x41000], R8 ;  /* 0x041000081b007988 */ /* 0x0103e80008000009 */
[----:B0-----:R-:W2:Y:S04]  /*180d0*/  LDL.LU R7, [R1+0xf8] ;  /* 0x0000f80001077983 */ /* 0x001ea80000300800 */
[----:B-1----:R-:W4:Y:S04]  /*180e0*/  LDL.LU R8, [R1+0xdc] ;  /* 0x0000dc0001087983 */ /* 0x002f280000300800 */
[----:B---3--:R-:W-:Y:S04]  /*180f0*/  STS.U8 [R27+UR9+0x42000], R19 ;  /* 0x042000131b007988 */ /* 0x008fe80008000009 */
[----:B-----5:R-:W-:Y:S04]  /*18100*/  STS.U8 [R27+UR9+0x43000], R13 ;  /* 0x0430000d1b007988 */ /* 0x020fe80008000009 */
[----:B------:R0:W-:Y:S04]  /*18110*/  STS.U8 [R27+UR9+0x44000], R5 ;  /* 0x044000051b007988 */ /* 0x0001e80008000009 */
[----:B------:R1:W-:Y:S04]  /*18120*/  STS.U8 [R27+UR9+0x45000], R6 ;  /* 0x045000061b007988 */ /* 0x0003e80008000009 */
[----:B------:R3:W-:Y:S04]  /*18130*/  STS.U8 [R27+UR9+0x46000], R22 ;  /* 0x046000161b007988 */ /* 0x0007e80008000009 */
[----:B0-----:R-:W5:Y:S04]  /*18140*/  LDL.LU R5, [R1+0xd8] ;  /* 0x0000d80001057983 */ /* 0x001f680000300800 */
[----:B-1----:R-:W5:Y:S04]  /*18150*/  LDL.LU R6, [R1+0xbc] ;  /* 0x0000bc0001067983 */ /* 0x002f680000300800 */
[----:B---3--:R-:W3:Y:S04]  /*18160*/  LDL.LU R22, [R1+0xb8] ;  /* 0x0000b80001167983 */ /* 0x008ee80000300800 */
[----:B------:R0:W-:Y:S04]  /*18170*/  STS.U8 [R27+UR9+0x47000], R9 ;  /* 0x047000091b007988 */ /* 0x0001e80008000009 */
[----:B------:R1:W-:Y:S04]  /*18180*/  STS.U8 [R27+UR9+0x48000], R10 ;  /* 0x0480000a1b007988 */ /* 0x0003e80008000009 */
[----:B------:R-:W-:Y:S04]  /*18190*/  STS.U8 [R27+UR9+0x49000], R0 ;  /* 0x049000001b007988 */ /* 0x000fe80008000009 */
[----:B0-----:R-:W3:Y:S04]  /*181a0*/  LDL.LU R9, [R1+0x9c] ;  /* 0x00009c0001097983 */ /* 0x001ee80000300800 */
[----:B-1----:R-:W3:Y:S04]  /*181b0*/  LDL.LU R10, [R1+0x98] ;  /* 0x00009800010a7983 */ /* 0x002ee80000300800 */
[----:B------:R0:W-:Y:S04]  /*181c0*/  STS.U8 [R27+UR9+0x4a000], R24 ;  /* 0x04a000181b007988 */ /* 0x0001e80008000009 */
[----:B0-----:R-:W3:Y:S01]  /*181d0*/  LDL.LU R24, [R1+0x78] ;  /* 0x0000780001187983 */ /* 0x001ee20000300800 */
[----:B------:R-:W-:-:S03]  /*181e0*/  LOP3.LUT R13, R27, 0x10, RZ, 0x3c, !PT ;  /* 0x000000101b0d7812 */ /* 0x000fc600078e3cff */
[----:B------:R-:W-:Y:S04]  /*181f0*/  STS.U8 [R27+UR9+0x4b000], R26 ;  /* 0x04b0001a1b007988 */ /* 0x000fe80008000009 */
[----:B------:R0:W-:Y:S04]  /*18200*/  STS.U8 [R27+UR9+0x4c000], R2 ;  /* 0x04c000021b007988 */ /* 0x0001e80008000009 */
[----:B------:R1:W-:Y:S04]  /*18210*/  STS.U8 [R27+UR9+0x4d000], R3 ;  /* 0x04d000031b007988 */ /* 0x0003e80008000009 */
[----:B------:R-:W3:Y:S04]  /*18220*/  LDL.LU R0, [R1+0x5c] ;  /* 0x00005c0001007983 */ /* 0x000ee80000300800 */
[----:B------:R-:W-:Y:S04]  /*18230*/  STS.U8 [R27+UR9+0x4e000], R25 ;  /* 0x04e000191b007988 */ /* 0x000fe80008000009 */
[----:B0-----:R-:W3:Y:S04]  /*18240*/  LDL.LU R2, [R1+0x44] ;  /* 0x0000440001027983 */ /* 0x001ee80000300800 */
[----:B------:R-:W-:Y:S04]  /*18250*/  STS.U8 [R27+UR9+0x4f000], R11 ;  /* 0x04f0000b1b007988 */ /* 0x000fe80008000009 */
[----:B-1----:R-:W3:Y:S04]  /*18260*/  LDL.LU R3, [R1+0x34] ;  /* 0x0000340001037983 */ /* 0x002ee80000300800 */
[----:B------:R0:W-:Y:S04]  /*18270*/  STS.U8 [R13+UR9+0x41200], R20 ;  /* 0x041200140d007988 */ /* 0x0001e80008000009 */
[----:B------:R-:W-:Y:S04]  /*18280*/  STS.U8 [R13+UR9+0x42200], R28 ;  /* 0x0422001c0d007988 */ /* 0x000fe80008000009 */
[----:B0-----:R-:W3:Y:S04]  /*18290*/  LDL.LU R20, [R1+0x30] ;  /* 0x0000300001147983 */ /* 0x001ee80000300800 */
[----:B------:R-:W-:Y:S04]  /*182a0*/  STS.U8 [R13+UR9+0x43200], R4 ;  /* 0x043200040d007988 */ /* 0x000fe80008000009 */
[----:B--2---:R0:W-:Y:S04]  /*182b0*/  STS.U8 [R13+UR9+0x44200], R7 ;  /* 0x044200070d007988 */ /* 0x0041e80008000009 */
[----:B----4-:R1:W-:Y:S04]  /*182c0*/  STS.U8 [R13+UR9+0x45200], R8 ;  /* 0x045200080d007988 */ /* 0x0103e80008000009 */
[----:B0-----:R-:W2:Y:S04]  /*182d0*/  LDL.LU R7, [R1+0x2c] ;  /* 0x00002c0001077983 */ /* 0x001ea80000300800 */
[----:B-1----:R-:W4:Y:S04]  /*182e0*/  LDL.LU R8, [R1+0x158] ;  /* 0x0001580001087983 */ /* 0x002f280000300800 */
[----:B------:R-:W4:Y:S04]  /*182f0*/  LDL.LU R19, [R1+0x154] ;  /* 0x0001540001137983 */ /* 0x000f280000300800 */
[----:B------:R-:W4:Y:S04]  /*18300*/  LDL.LU R28, [R1+0x13c] ;  /* 0x00013c00011c7983 */ /* 0x000f280000300800 */
[----:B------:R-:W4:Y:S04]  /*18310*/  LDL.LU R4, [R1+0x138] ;  /* 0x0001380001047983 */ /* 0x000f280000300800 */
[----:B-----5:R0:W-:Y:S04]  /*18320*/  STS.U8 [R13+UR9+0x46200], R5 ;  /* 0x046200050d007988 */ /* 0x0201e80008000009 */
[----:B------:R1:W-:Y:S04]  /*18330*/  STS.U8 [R13+UR9+0x47200], R6 ;  /* 0x047200060d007988 */ /* 0x0003e80008000009 */
[----:B---3--:R3:W-:Y:S04]  /*18340*/  STS.U8 [R13+UR9+0x48200], R22 ;  /* 0x048200160d007988 */ /* 0x0087e80008000009 */
[----:B0-----:R-:W5:Y:S04]  /*18350*/  LDL.LU R5, [R1+0x134] ;  /* 0x0001340001057983 */ /* 0x001f680000300800 */
[----:B-1----:R-:W5:Y:S04]  /*18360*/  LDL.LU R6, [R1+0x114] ;  /* 0x0001140001067983 */ /* 0x002f680000300800 */
[----:B---3--:R-:W3:Y:S04]  /*18370*/  LDL.LU R22, [R1+0xf4] ;  /* 0x0000f40001167983 */ /* 0x008ee80000300800 */
[----:B------:R0:W-:Y:S04]  /*18380*/  STS.U8 [R13+UR9+0x49200], R9 ;  /* 0x049200090d007988 */ /* 0x0001e80008000009 */
[----:B------:R1:W-:Y:S04]  /*18390*/  STS.U8 [R13+UR9+0x4a200], R10 ;  /* 0x04a2000a0d007988 */ /* 0x0003e80008000009 */
[----:B0-----:R-:W3:Y:S04]  /*183a0*/  LDL.LU R9, [R1+0xd4] ;  /* 0x0000d40001097983 */ /* 0x001ee80000300800 */
[----:B-1----:R-:W3:Y:S04]  /*183b0*/  LDL.LU R10, [R1+0xb4] ;  /* 0x0000b400010a7983 */ /* 0x002ee80000300800 */
[----:B------:R-:W3:Y:S04]  /*183c0*/  LDL.LU R25, [R1+0x94] ;  /* 0x0000940001197983 */ /* 0x000ee80000300800 */
[----:B------:R0:W-:Y:S04]  /*183d0*/  STS.U8 [R13+UR9+0x4b200], R24 ;  /* 0x04b200180d007988 */ /* 0x0001e80008000009 */
[----:B0-----:R-:W3:Y:S01]  /*183e0*/  LDL.LU R24, [R1+0x58] ;  /* 0x0000580001187983 */ /* 0x001ee20000300800 */
[----:B------:R-:W-:-:S03]  /*183f0*/  LOP3.LUT R11, R27, 0x20, RZ, 0x3c, !PT ;  /* 0x000000201b0b7812 */ /* 0x000fc600078e3cff */
[----:B------:R-:W3:Y:S04]  /*18400*/  LDL.LU R26, [R1+0x1c] ;  /* 0x00001c00011a7983 */ /* 0x000ee80000300800 */
[----:B------:R-:W3:Y:S04]  /*18410*/  LDL.LU R18, [R1+0x174] ;  /* 0x0001740001127983 */ /* 0x000ee80000300800 */
[----:B------:R0:W-:Y:S04]  /*18420*/  STS.U8 [R13+UR9+0x40200], R21 ;  /* 0x040200150d007988 */ /* 0x0001e80008000009 */
[----:B------:R-:W3:Y:S04]  /*18430*/  LDL.LU R17, [R1+0x170] ;  /* 0x0001700001117983 */ /* 0x000ee80000300800 */
[----:B------:R1:W-:Y:S04]  /*18440*/  STS.U8 [R13+UR9+0x4c200], R0 ;  /* 0x04c200000d007988 */ /* 0x0003e80008000009 */
[----:B0-----:R-:W3:Y:S04]  /*18450*/  LDL.LU R21, [R1+0x15c] ;  /* 0x00015c0001157983 */ /* 0x001ee80000300800 */
[----:B------:R0:W-:Y:S04]  /*18460*/  STS.U8 [R13+UR9+0x4d200], R2 ;  /* 0x04d200020d007988 */ /* 0x0001e80008000009 */
[----:B-1----:R-:W3:Y:S04]  /*18470*/  LDL.LU R0, [R1+0x150] ;  /* 0x0001500001007983 */ /* 0x002ee80000300800 */
[----:B------:R1:W-:Y:S04]  /*18480*/  STS.U8 [R13+UR9+0x4e200], R3 ;  /* 0x04e200030d007988 */ /* 0x0003e80008000009 */
[----:B0-----:R-:W3:Y:S04]  /*18490*/  LDL.LU R2, [R1+0x130] ;  /* 0x0001300001027983 */ /* 0x001ee80000300800 */
[----:B------:R0:W-:Y:S04]  /*184a0*/  STS.U8 [R13+UR9+0x4f200], R20 ;  /* 0x04f200140d007988 */ /* 0x0001e80008000009 */
[----:B-1----:R-:W3:Y:S04]  /*184b0*/  LDL.LU R3, [R1+0x110] ;  /* 0x0001100001037983 */ /* 0x002ee80000300800 */
[----:B0-----:R-:W3:Y:S04]  /*184c0*/  LDL.LU R20, [R1+0x265c] ;  /* 0x00265c0001147983 */ /* 0x001ee80000300800 */
[----:B------:R-:W3:Y:S04]  /*184d0*/  LDL.LU R13, [R1+0x74] ;  /* 0x00007400010d7983 */ /* 0x000ee80000300800 */
[----:B--2---:R0:W-:Y:S04]  /*184e0*/  STS.U8 [R11+UR9+0x40400], R7 ;  /* 0x040400070b007988 */ /* 0x0041e80008000009 */
[----:B----4-:R1:W-:Y:S04]  /*184f0*/  STS.U8 [R11+UR9+0x41400], R8 ;  /* 0x041400080b007988 */ /* 0x0103e80008000009 */
[----:B------:R2:W-:Y:S04]  /*18500*/  STS.U8 [R11+UR9+0x42400], R19 ;  /* 0x042400130b007988 */ /* 0x0005e80008000009 */
[----:B0-----:R-:W4:Y:S04]  /*18510*/  LDL.LU R7, [R1+0x2658] ;  /* 0x0026580001077983 */ /* 0x001f280000300800 */
[----:B-1----:R-:W4:Y:S04]  /*18520*/  LDL.LU R8, [R1+0x2654] ;  /* 0x0026540001087983 */ /* 0x002f280000300800 */
[----:B--2---:R-:W2:Y:S04]  /*18530*/  LDL.LU R19, [R1+0xf0] ;  /* 0x0000f00001137983 */ /* 0x004ea80000300800 */
[----:B------:R0:W-:Y:S04]  /*18540*/  STS.U8 [R11+UR9+0x43400], R28 ;  /* 0x0434001c0b007988 */ /* 0x0001e80008000009 */
[----:B------:R1:W-:Y:S04]  /*18550*/  STS.U8 [R11+UR9+0x44400], R4 ;  /* 0x044400040b007988 */ /* 0x0003e80008000009 */
[----:B0-----:R-:W2:Y:S04]  /*18560*/  LDL.LU R28, [R1+0xd0] ;  /* 0x0000d000011c7983 */ /* 0x001ea80000300800 */
[----:B-1----:R-:W2:Y:S04]  /*18570*/  LDL.LU R4, [R1+0xb0] ;  /* 0x0000b00001047983 */ /* 0x002ea80000300800 */
[----:B-----5:R0:W-:Y:S04]  /*18580*/  STS.U8 [R11+UR9+0x45400], R5 ;  /* 0x045400050b007988 */ /* 0x0201e80008000009 */
[----:B------:R1:W-:Y:S04]  /*18590*/  STS.U8 [R11+UR9+0x46400], R6 ;  /* 0x046400060b007988 */ /* 0x0003e80008000009 */
[----:B---3--:R3:W-:Y:S04]  /*185a0*/  STS.U8 [R11+UR9+0x47400], R22 ;  /* 0x047400160b007988 */ /* 0x0087e80008000009 */
[----:B0-----:R-:W5:Y:S04]  /*185b0*/  LDL.LU R5, [R1+0x90] ;  /* 0x0000900001057983 */ /* 0x001f680000300800 */
[----:B-1----:R-:W2:Y:S04]  /*185c0*/  LDL.LU R6, [R1+0x70] ;  /* 0x0000700001067983 */ /* 0x002ea80000300800 */
[----:B---3--:R-:W3:Y:S04]  /*185d0*/  LDL.LU R22, [R1+0x2650] ;  /* 0x0026500001167983 */ /* 0x008ee80000300800 */
[----:B------:R0:W-:Y:S04]  /*185e0*/  STS.U8 [R11+UR9+0x48400], R9 ;  /* 0x048400090b007988 */ /* 0x0001e80008000009 */
[----:B------:R1:W-:Y:S04]  /*185f0*/  STS.U8 [R11+UR9+0x49400], R10 ;  /* 0x0494000a0b007988 */ /* 0x0003e80008000009 */
[----:B------:R1:W-:Y:S04]  /*18600*/  STS.U8 [R11+UR9+0x4a400], R25 ;  /* 0x04a400190b007988 */ /* 0x0003e80008000009 */
[----:B0-----:R-:W2:Y:S04]  /*18610*/  LDL.LU R9, [R1+0x264c] ;  /* 0x00264c0001097983 */ /* 0x001ea80000300800 */
[----:B-1----:R-:W3:Y:S04]  /*18620*/  LDL.LU R10, [R1+0x2648] ;  /* 0x00264800010a7983 */ /* 0x002ee80000300800 */
[----:B------:R-:W4:Y:S04]  /*18630*/  LDL.LU R25, [R1+0x54] ;  /* 0x0000540001197983 */ /* 0x000f280000300800 */
[----:B------:R0:W-:Y:S04]  /*18640*/  STS.U8 [R11+UR9+0x4c400], R24 ;  /* 0x04c400180b007988 */ /* 0x0001e80008000009 */
[----:B0-----:R-:W4:Y:S04]  /*18650*/  LDL.LU R24, [R1+0x2644] ;  /* 0x0026440001187983 */ /* 0x001f280000300800 */
[----:B------:R0:W-:Y:S02]  /*18660*/  STS.U8 [R11+UR9+0x4b400], R13 ;  /* 0x04b4000d0b007988 */ /* 0x0001e40008000009 */
[----:B0-----:R-:W-:-:S02]  /*18670*/  LOP3.LUT R13, R27, 0x30, RZ, 0x3c, !PT ;  /* 0x000000301b0d7812 */ /* 0x001fc400078e3cff */
[----:B--2---:R-:W-:Y:S04]  /*18680*/  STS.U8 [R11+UR9+0x4f400], R9 ;  /* 0x04f400090b007988 */ /* 0x004fe80008000009 */
[----:B---3--:R-:W-:Y:S04]  /*18690*/  STS.U8 [R11+UR9+0x4e400], R10 ;  /* 0x04e4000a0b007988 */ /* 0x008fe80008000009 */
[----:B----4-:R-:W-:Y:S04]  /*186a0*/  STS.U8 [R11+UR9+0x4d400], R24 ;  /* 0x04d400180b007988 */ /* 0x010fe80008000009 */
[----:B------:R0:W-:Y:S04]  /*186b0*/  STS.U8 [R13+UR9+0x44600], R0 ;  /* 0x044600000d007988 */ /* 0x0001e80008000009 */
[----:B------:R1:W-:Y:S04]  /*186c0*/  STS.U8 [R13+UR9+0x45600], R2 ;  /* 0x045600020d007988 */ /* 0x0003e80008000009 */
[----:B------:R2:W-:Y:S04]  /*186d0*/  STS.U8 [R13+UR9+0x46600], R3 ;  /* 0x046600030d007988 */ /* 0x0005e80008000009 */
[----:B0-----:R-:W3:Y:S04]  /*186e0*/  LDL.LU R0, [R1+0xc] ;  /* 0x00000c0001007983 */ /* 0x001ee80000300800 */
[----:B-1----:R-:W4:Y:S04]  /*186f0*/  LDL.LU R2, [R1+0x17c] ;  /* 0x00017c0001027983 */ /* 0x002f280000300800 */
[----:B------:R0:W-:Y:S04]  /*18700*/  STS.U8 [R13+UR9+0x43600], R21 ;  /* 0x043600150d007988 */ /* 0x0001e80008000009 */
[----:B--2---:R-:W2:Y:S04]  /*18710*/  LDL.LU R3, [R1+0x178] ;  /* 0x0001780001037983 */ /* 0x004ea80000300800 */
[----:B------:R1:W-:Y:S04]  /*18720*/  STS.U8 [R13+UR9+0x41600], R18 ;  /* 0x041600120d007988 */ /* 0x0003e80008000009 */
[----:B0-----:R-:W2:Y:S04]  /*18730*/  LDL.LU R21, [R1+0x16c] ;  /* 0x00016c0001157983 */ /* 0x001ea80000300800 */
[----:B------:R0:W-:Y:S04]  /*18740*/  STS.U8 [R13+UR9+0x42600], R17 ;  /* 0x042600110d007988 */ /* 0x0001e80008000009 */
[----:B-1----:R-:W2:Y:S04]  /*18750*/  LDL.LU R18, [R1+0x14c] ;  /* 0x00014c0001127983 */ /* 0x002ea80000300800 */
[----:B------:R1:W-:Y:S04]  /*18760*/  STS.U8 [R13+UR9+0x47600], R19 ;  /* 0x047600130d007988 */ /* 0x0003e80008000009 */
[----:B0-----:R-:W2:Y:S04]  /*18770*/  LDL.LU R17, [R1+0x12c] ;  /* 0x00012c0001117983 */ /* 0x001ea80000300800 */
[----:B------:R0:W-:Y:S04]  /*18780*/  STS.U8 [R13+UR9+0x48600], R28 ;  /* 0x0486001c0d007988 */ /* 0x0001e80008000009 */
[----:B-1----:R-:W2:Y:S04]  /*18790*/  LDL.LU R19, [R1+0x10c] ;  /* 0x00010c0001137983 */ /* 0x002ea80000300800 */
[----:B------:R1:W-:Y:S04]  /*187a0*/  STS.U8 [R13+UR9+0x49600], R4 ;  /* 0x049600040d007988 */ /* 0x0003e80008000009 */
[----:B0-----:R-:W2:Y:S04]  /*187b0*/  LDL.LU R28, [R1+0xec] ;  /* 0x0000ec00011c7983 */ /* 0x001ea80000300800 */
[----:B-----5:R0:W-:Y:S04]  /*187c0*/  STS.U8 [R13+UR9+0x4a600], R5 ;  /* 0x04a600050d007988 */ /* 0x0201e80008000009 */
[----:B-1----:R-:W5:Y:S04]  /*187d0*/  LDL.LU R4, [R1+0xac] ;  /* 0x0000ac0001047983 */ /* 0x002f680000300800 */
[----:B------:R1:W-:Y:S04]  /*187e0*/  STS.U8 [R13+UR9+0x4b600], R6 ;  /* 0x04b600060d007988 */ /* 0x0003e80008000009 */
[----:B0-----:R-:W5:Y:S04]  /*187f0*/  LDL.LU R5, [R1+0x8c] ;  /* 0x00008c0001057983 */ /* 0x001f680000300800 */
[----:B-1----:R-:W5:Y:S01]  /*18800*/  LDL.LU R6, [R1+0x6c] ;  /* 0x00006c0001067983 */ /* 0x002f620000300800 */
[----:B------:R-:W-:-:S03]  /*18810*/  LOP3.LUT R9, R27, 0x40, RZ, 0x3c, !PT ;  /* 0x000000401b097812 */ /* 0x000fc600078e3cff */
[----:B------:R-:W5:Y:S04]  /*18820*/  LDL.LU R11, [R1+0x168] ;  /* 0x00016800010b7983 */ /* 0x000f680000300800 */
[----:B------:R-:W5:Y:S04]  /*18830*/  LDL.LU R10, [R1+0x148] ;  /* 0x00014800010a7983 */ /* 0x000f680000300800 */
[----:B------:R0:W-:Y:S04]  /*18840*/  STS.U8 [R13+UR9+0x40600], R26 ;  /* 0x0406001a0d007988 */ /* 0x0001e80008000009 */
[----:B------:R-:W5:Y:S04]  /*18850*/  LDL.LU R24, [R1+0x128] ;  /* 0x0001280001187983 */ /* 0x000f680000300800 */
[----:B------:R1:W-:Y:S04]  /*18860*/  STS.U8 [R13+UR9+0x4c600], R25 ;  /* 0x04c600190d007988 */ /* 0x0003e80008000009 */
[----:B0-----:R-:W5:Y:S04]  /*18870*/  LDL.LU R26, [R1+0x108] ;  /* 0x00010800011a7983 */ /* 0x001f680000300800 */
[----:B------:R-:W5:Y:S04]  /*18880*/  LDL.LU R27, [R1+0xe8] ;  /* 0x0000e800011b7983 */ /* 0x000f680000300800 */
[----:B-1----:R-:W5:Y:S04]  /*18890*/  LDL.LU R25, [R1+0xc8] ;  /* 0x0000c80001197983 */ /* 0x002f680000300800 */
[----:B------:R0:W-:Y:S04]  /*188a0*/  STS.U8 [R13+UR9+0x4d600], R22 ;  /* 0x04d600160d007988 */ /* 0x0001e80008000009 */
[----:B------:R1:W-:Y:S04]  /*188b0*/  STS.U8 [R13+UR9+0x4e600], R8 ;  /* 0x04e600080d007988 */ /* 0x0003e80008000009 */
[----:B------:R1:W-:Y:S04]  /*188c0*/  STS.U8 [R13+UR9+0x4f600], R7 ;  /* 0x04f600070d007988 */ /* 0x0003e80008000009 */
[----:B0-----:R-:W5:Y:S04]  /*188d0*/  LDL.LU R22, [R1+0x188] ;  /* 0x0001880001167983 */ /* 0x001f680000300800 */
[----:B-1----:R-:W5:Y:S04]  /*188e0*/  LDL.LU R8, [R1+0x18c] ;  /* 0x00018c0001087983 */ /* 0x002f680000300800 */
[----:B------:R-:W5:Y:S04]  /*188f0*/  LDL.LU R7, [R1+0xcc] ;  /* 0x0000cc0001077983 */ /* 0x000f680000300800 */
[----:B------:R-:W5:Y:S04]  /*18900*/  LDL.LU R13, [R1+0x50] ;  /* 0x00005000010d7983 */ /* 0x000f680000300800 */
[----:B---3--:R0:W-:Y:S04]  /*18910*/  STS.U8 [R9+UR9+0x40800], R0 ;  /* 0x0408000009007988 */ /* 0x0081e80008000009 */
[----:B----4-:R1:W-:Y:S04]  /*18920*/  STS.U8 [R9+UR9+0x41800], R2 ;  /* 0x0418000209007988 */ /* 0x0103e80008000009 */
[----:B0-----:R-:W3:Y:S04]  /*18930*/  LDL.LU R0, [R1+0x2640] ;  /* 0x0026400001007983 */ /* 0x001ee80000300800 */
[----:B-1----:R-:W4:Y:S04]  /*18940*/  LDL.LU R2, [R1+0x263c] ;  /* 0x00263c0001027983 */ /* 0x002f280000300800 */
[----:B--2---:R0:W-:Y:S04]  /*18950*/  STS.U8 [R9+UR9+0x42800], R3 ;  /* 0x0428000309007988 */ /* 0x0041e80008000009 */
[----:B------:R1:W-:Y:S04]  /*18960*/  STS.U8 [R9+UR9+0x43800], R21 ;  /* 0x0438001509007988 */ /* 0x0003e80008000009 */
[----:B0-----:R-:W2:Y:S04]  /*18970*/  LDL.LU R3, [R1+0x2638] ;  /* 0x0026380001037983 */ /* 0x001ea80000300800 */
[----:B-1----:R-:W2:Y:S04]  /*18980*/  LDL.LU R21, [R1+0xa8] ;  /* 0x0000a80001157983 */ /* 0x002ea80000300800 */
[----:B------:R0:W-:Y:S04]  /*18990*/  STS.U8 [R9+UR9+0x44800], R18 ;  /* 0x0448001209007988 */ /* 0x0001e80008000009 */
[----:B------:R1:W-:Y:S04]  /*189a0*/  STS.U8 [R9+UR9+0x45800], R17 ;  /* 0x0458001109007988 */ /* 0x0003e80008000009 */
[----:B------:R1:W-:Y:S04]  /*189b0*/  STS.U8 [R9+UR9+0x46800], R19 ;  /* 0x0468001309007988 */ /* 0x0003e80008000009 */
[----:B0-----:R-:W2:Y:S04]  /*189c0*/  LDL.LU R18, [R1+0x88] ;  /* 0x0000880001127983 */ /* 0x001ea80000300800 */
[----:B-1----:R-:W2:Y:S04]  /*189d0*/  LDL.LU R17, [R1+0x68] ;  /* 0x0000680001117983 */ /* 0x002ea80000300800 */
[----:B------:R-:W2:Y:S04]  /*189e0*/  LDL.LU R19, [R1+0x48] ;  /* 0x0000480001137983 */ /* 0x000ea80000300800 */
[----:B------:R0:W-:Y:S04]  /*189f0*/  STS.U8 [R9+UR9+0x47800], R28 ;  /* 0x0478001c09007988 */ /* 0x0001e80008000009 */
[----:B-----5:R1:W-:Y:S04]  /*18a00*/  STS.U8 [R9+UR9+0x49800], R4 ;  /* 0x0498000409007988 */ /* 0x0203e80008000009 */
[----:B------:R5:W-:Y:S04]  /*18a10*/  STS.U8 [R9+UR9+0x4a800], R5 ;  /* 0x04a8000509007988 */ /* 0x000be80008000009 */
[----:B0-----:R-:W2:Y:S04]  /*18a20*/  LDL.LU R28, [R1+0x2634] ;  /* 0x00263400011c7983 */ /* 0x001ea80000300800 */
[----:B-1----:R-:W2:Y:S04]  /*18a30*/  LDL.LU R4, [R1+0x2630] ;  /* 0x0026300001047983 */ /* 0x002ea80000300800 */
[----:B-----5:R-:W5:Y:S04]  /*18a40*/  LDL.LU R5, [R1+0x262c] ;  /* 0x00262c0001057983 */ /* 0x020f680000300800 */
[----:B------:R0:W-:Y:S04]  /*18a50*/  STS.U8 [R9+UR9+0x4b800], R6 ;  /* 0x04b8000609007988 */ /* 0x0001e80008000009 */
[----:B0-----:R-:W3:Y:S04]  /*18a60*/  LDL.LU R6, [R1+0x2628] ;  /* 0x0026280001067983 */ /* 0x001ee80000300800 */
[----:B------:R0:W-:Y:S02]  /*18a70*/  STS.U8 [R9+UR9+0x48800], R7 ;  /* 0x0488000709007988 */ /* 0x0001e40008000009 */
[----:B0-----:R-:W-:-:S04]  /*18a80*/  LOP3.LUT R7, R23, 0x1ff, RZ, 0xc0, !PT ;  /* 0x000001ff17077812 */ /* 0x001fc800078ec0ff */
[----:B------:R-:W-:Y:S01]  /*18a90*/  LOP3.LUT R7, R7, 0x50, RZ, 0x3c, !PT ;  /* 0x0000005007077812 */ /* 0x000fe200078e3cff */
[----:B------:R-:W-:Y:S04]  /*18aa0*/  STS.U8 [R9+UR9+0x4c800], R13 ;  /* 0x04c8000d09007988 */ /* 0x000fe80008000009 */
[----:B--2---:R-:W-:Y:S04]  /*18ab0*/  STS.U8 [R9+UR9+0x4f800], R4 ;  /* 0x04f8000409007988 */ /* 0x004fe80008000009 */
[----:B-----5:R0:W-:Y:S02]  /*18ac0*/  STS.U8 [R9+UR9+0x4e800], R5 ;  /* 0x04e8000509007988 */ /* 0x0201e40008000009 */
[----:B0-----:R-:W-:-:S02]  /*18ad0*/  LOP3.LUT R5, R23, 0x1ff, RZ, 0xc0, !PT ;  /* 0x000001ff17057812 */ /* 0x001fc400078ec0ff */
[----:B---3--:R-:W-:Y:S04]  /*18ae0*/  STS.U8 [R9+UR9+0x4d800], R6 ;  /* 0x04d8000609007988 */ /* 0x008fe80008000009 */
[----:B------:R0:W-:Y:S04]  /*18af0*/  STS.U8 [R7+UR9+0x47a00], R27 ;  /* 0x047a001b07007988 */ /* 0x0001e80008000009 */
[----:B------:R1:W-:Y:S04]  /*18b00*/  STS.U8 [R7+UR9+0x48a00], R25 ;  /* 0x048a001907007988 */ /* 0x0003e80008000009 */
[----:B------:R2:W-:Y:S04]  /*18b10*/  STS.U8 [R7+UR9+0x40a00], R28 ;  /* 0x040a001c07007988 */ /* 0x0005e80008000009 */
[----:B0-----:R-:W3:Y:S04]  /*18b20*/  LDL.LU R27, [R1+0x194] ;  /* 0x00019400011b7983 */ /* 0x001ee80000300800 */
[----:B-1----:R-:W5:Y:S04]  /*18b30*/  LDL.LU R25, [R1+0x184] ;  /* 0x0001840001197983 */ /* 0x002f680000300800 */
[----:B------:R-:W5:Y:S04]  /*18b40*/  LDL.LU R23, [R1+0x164] ;  /* 0x0001640001177983 */ /* 0x000f680000300800 */
[----:B--2---:R-:W2:Y:S04]  /*18b50*/  LDL.LU R28, [R1+0x144] ;  /* 0x00014400011c7983 */ /* 0x004ea80000300800 */
[----:B------:R0:W-:Y:S04]  /*18b60*/  STS.U8 [R7+UR9+0x49a00], R21 ;  /* 0x049a001507007988 */ /* 0x0001e80008000009 */
[----:B0-----:R-:W2:Y:S04]  /*18b70*/  LDL.LU R21, [R1+0x124] ;  /* 0x0001240001157983 */ /* 0x001ea80000300800 */
[----:B------:R-:W2:Y:S04]  /*18b80*/  LDL.LU R9, [R1+0x64] ;  /* 0x0000640001097983 */ /* 0x000ea80000300800 */
[----:B------:R-:W2:Y:S04]  /*18b90*/  LDL.LU R6, [R1+0x198] ;  /* 0x0001980001067983 */ /* 0x000ea80000300800 */
[----:B------:R0:W-:Y:S04]  /*18ba0*/  STS.U8 [R7+UR9+0x41a00], R8 ;  /* 0x041a000807007988 */ /* 0x0001e80008000009 */
[----:B------:R-:W2:Y:S04]  /*18bb0*/  LDL.LU R13, [R1+0x190] ;  /* 0x00019000010d7983 */ /* 0x000ea80000300800 */
[----:B------:R1:W-:Y:S04]  /*18bc0*/  STS.U8 [R7+UR9+0x42a00], R22 ;  /* 0x042a001607007988 */ /* 0x0003e80008000009 */
[----:B0-----:R-:W2:Y:S04]  /*18bd0*/  LDL.LU R8, [R1+0x180] ;  /* 0x0001800001087983 */ /* 0x001ea80000300800 */
[----:B------:R0:W-:Y:S04]  /*18be0*/  STS.U8 [R7+UR9+0x43a00], R11 ;  /* 0x043a000b07007988 */ /* 0x0001e80008000009 */
[----:B-1----:R-:W2:Y:S04]  /*18bf0*/  LDL.LU R22, [R1+0x160] ;  /* 0x0001600001167983 */ /* 0x002ea80000300800 */
[----:B------:R1:W-:Y:S04]  /*18c00*/  STS.U8 [R7+UR9+0x44a00], R10 ;  /* 0x044a000a07007988 */ /* 0x0003e80008000009 */
[----:B0-----:R-:W2:Y:S04]  /*18c10*/  LDL.LU R11, [R1+0x140] ;  /* 0x00014000010b7983 */ /* 0x001ea80000300800 */
[----:B------:R0:W-:Y:S04]  /*18c20*/  STS.U8 [R7+UR9+0x45a00], R24 ;  /* 0x045a001807007988 */ /* 0x0001e80008000009 */
[----:B-1----:R-:W2:Y:S01]  /*18c30*/  LDL.LU R10, [R1+0x120] ;  /* 0x00012000010a7983 */ /* 0x002ea20000300800 */
[----:B------:R-:W-:-:S03]  /*18c40*/  LOP3.LUT R4, R5, 0x60, RZ, 0x3c, !PT ;  /* 0x0000006005047812 */ /* 0x000fc600078e3cff */
        /* <DEDUP_REMOVED lines=10> */
[----:B----4-:R0:W-:Y:S04]  /*18cf0*/  STS.U8 [R7+UR9+0x4ea00], R2 ;  /* 0x04ea000207007988 */ /* 0x0101e80008000009 */
[----:B-1----:R-:W4:Y:S04]  /*18d00*/  LDL.LU R3, [R1+0x84] ;  /* 0x0000840001037983 */ /* 0x002f280000300800 */
[----:B------:R1:W-:Y:S04]  /*18d10*/  STS.U8 [R7+UR9+0x4fa00], R0 ;  /* 0x04fa000007007988 */ /* 0x0003e80008000009 */
[----:B0-----:R-:W4:Y:S04]  /*18d20*/  LDL.LU R2, [R1+0xa4] ;  /* 0x0000a40001027983 */ /* 0x001f280000300800 */
[----:B------:R0:W-:Y:S04]  /*18d30*/  STS.U8 [R4+UR9+0x40c00], R20 ;  /* 0x040c001404007988 */ /* 0x0001e80008000009 */
[----:B-1----:R-:W4:Y:S04]  /*18d40*/  LDL.LU R0, [R1+0xe4] ;  /* 0x0000e40001007983 */ /* 0x002f280000300800 */
[----:B------:R-:W4:Y:S04]  /*18d50*/  LDL.LU R7, [R1+0xc4] ;  /* 0x0000c40001077983 */ /* 0x000f280000300800 */
[----:B0-----:R-:W4:Y:S04]  /*18d60*/  LDL.LU R20, [R1+0x104] ;  /* 0x0001040001147983 */ /* 0x001f280000300800 */
[----:B---3--:R0:W-:Y:S04]  /*18d70*/  STS.U8 [R4+UR9+0x41c00], R27 ;  /* 0x041c001b04007988 */ /* 0x0081e80008000009 */
[----:B-----5:R1:W-:Y:S04]  /*18d80*/  STS.U8 [R4+UR9+0x42c00], R25 ;  /* 0x042c001904007988 */ /* 0x0203e80008000009 */
[----:B------:R3:W-:Y:S04]  /*18d90*/  STS.U8 [R4+UR9+0x43c00], R23 ;  /* 0x043c001704007988 */ /* 0x0007e80008000009 */
[----:B0-----:R-:W5:Y:S04]  /*18da0*/  LDL.LU R27, [R1+0x2624] ;  /* 0x00262400011b7983 */ /* 0x001f680000300800 */
[----:B-1----:R-:W5:Y:S04]  /*18db0*/  LDL.LU R25, [R1+0x2620] ;  /* 0x0026200001197983 */ /* 0x002f680000300800 */
[----:B---3--:R-:W3:Y:S04]  /*18dc0*/  LDL.LU R23, [R1+0x261c] ;  /* 0x00261c0001177983 */ /* 0x008ee80000300800 */
[----:B--2---:R0:W-:Y:S04]  /*18dd0*/  STS.U8 [R4+UR9+0x44c00], R28 ;  /* 0x044c001c04007988 */ /* 0x0041e80008000009 */
[----:B------:R1:W-:Y:S04]  /*18de0*/  STS.U8 [R4+UR9+0x45c00], R21 ;  /* 0x045c001504007988 */ /* 0x0003e80008000009 */
[----:B0-----:R-:W2:Y:S04]  /*18df0*/  LDL R28, [R1+0x330] ;  /* 0x00033000011c7983 */ /* 0x001ea80000100800 */
[----:B-1----:R-:W2:Y:S04]  /*18e00*/  LDL.LU R21, [R1+0x2618] ;  /* 0x0026180001157983 */ /* 0x002ea80000300800 */
[----:B------:R-:W-:Y:S04]  /*18e10*/  STS.U8 [R4+UR9+0x4bc00], R9 ;  /* 0x04bc000904007988 */ /* 0x000fe80008000009 */
[----:B----4-:R0:W-:Y:S02]  /*18e20*/  STS.U8 [R4+UR9+0x4ac00], R3 ;  /* 0x04ac000304007988 */ /* 0x0101e40008000009 */
[----:B0-----:R-:W-:-:S02]  /*18e30*/  LOP3.LUT R3, R5, 0x70, RZ, 0x3c, !PT ;  /* 0x0000007005037812 */ /* 0x001fc400078e3cff */
[----:B------:R-:W-:Y:S04]  /*18e40*/  STS.U8 [R4+UR9+0x49c00], R2 ;  /* 0x049c000204007988 */ /* 0x000fe80008000009 */
[----:B------:R-:W-:Y:S04]  /*18e50*/  STS.U8 [R4+UR9+0x47c00], R0 ;  /* 0x047c000004007988 */ /* 0x000fe80008000009 */
[----:B------:R-:W-:Y:S04]  /*18e60*/  STS.U8 [R4+UR9+0x48c00], R7 ;  /* 0x048c000704007988 */ /* 0x000fe80008000009 */
[----:B------:R-:W-:Y:S04]  /*18e70*/  STS.U8 [R4+UR9+0x46c00], R20 ;  /* 0x046c001404007988 */ /* 0x000fe80008000009 */
[----:B-----5:R-:W-:Y:S04]  /*18e80*/  STS.U8 [R4+UR9+0x4fc00], R27 ;  /* 0x04fc001b04007988 */ /* 0x020fe80008000009 */
[----:B------:R-:W-:Y:S04]  /*18e90*/  STS.U8 [R4+UR9+0x4ec00], R25 ;  /* 0x04ec001904007988 */ /* 0x000fe80008000009 */
[----:B---3--:R-:W-:Y:S04]  /*18ea0*/  STS.U8 [R4+UR9+0x4dc00], R23 ;  /* 0x04dc001704007988 */ /* 0x008fe80008000009 */
[----:B--2---:R-:W-:Y:S04]  /*18eb0*/  STS.U8 [R4+UR9+0x4cc00], R21 ;  /* 0x04cc001504007988 */ /* 0x004fe80008000009 */
[----:B------:R0:W-:Y:S04]  /*18ec0*/  STS.U8 [R3+UR9+0x4be00], R29 ;  /* 0x04be001d03007988 */ /* 0x0001e80008000009 */
[----:B0-----:R-:W2:Y:S04]  /*18ed0*/  LDL R29, [R1+0x33c] ;  /* 0x00033c00011d7983 */ /* 0x001ea80000100800 */
[----:B------:R-:W-:Y:S04]  /*18ee0*/  STS.U8 [R3+UR9+0x40e00], R6 ;  /* 0x040e000603007988 */ /* 0x000fe80008000009 */
        /* <DEDUP_REMOVED lines=13> */
[----:B------:R-:W-:Y:S01]  /*18fc0*/  STS.U8 [R3+UR9+0x4fe00], R15 ;  /* 0x04fe000f03007988 */ /* 0x000fe20008000009 */
[----:B------:R-:W-:Y:S06]  /*18fd0*/  BAR.SYNC.DEFER_BLOCKING 0x0 ;  /* 0x0000000000007b1d */ /* 0x000fec0000010000 */
[----:B------:R-:W0:Y:S04]  /*18fe0*/  LDSM.16.MT88.4 R8, [R28+UR9+0x2000] ;  /* 0x002000091c08783b */ /* 0x000e280008004200 */
[----:B------:R-:W-:Y:S04]  /*18ff0*/  LDSM.16.MT88.4 R20, [R28+UR9+0x100] ;  /* 0x000100091c14783b */ /* 0x000fe80008004200 */
[----:B------:R-:W-:Y:S01]  /*19000*/  LDSM.16.MT88.4 R24, [R28+UR9+0x180] ;  /* 0x000180091c18783b */ /* 0x000fe20008004200 */
[----:B0-----:R-:W-:-:S02]  /*19010*/  IMAD.MOV.U32 R14, RZ, RZ, R8 ;  /* 0x000000ffff0e7224 */ /* 0x001fc400078e0008 */
[----:B------:R-:W-:Y:S01]  /*19020*/  IMAD.MOV.U32 R15, RZ, RZ, R10 ;  /* 0x000000ffff0f7224 */ /* 0x000fe200078e000a */
[----:B--2---:R-:W0:Y:S04]  /*19030*/  LDSM.16.M88.4 R4, [R29+UR9+0x40000] ;  /* 0x040000091d04783b */ /* 0x004e280008000200 */
[----:B0-----:R-:W-:Y:S01]  /*19040*/  STL.64 [R1+0x320], R4 ;  /* 0x0003200401007387 */ /* 0x001fe20000100a00 */
[----:B------:R-:W-:Y:S01]  /*19050*/  MOV R2, R4 ;  /* 0x0000000400027202 */ /* 0x000fe20000000f00 */
[----:B------:R-:W-:Y:S02]  /*19060*/  IMAD.MOV.U32 R3, RZ, RZ, R5 ;  /* 0x000000ffff037224 */ /* 0x000fe400078e0005 */
[----:B------:R-:W-:Y:S04]  /*19070*/  STL.64 [R1+0x328], R6 ;  /* 0x0003280601007387 */ /* 0x000fe80000100a00 */
[----:B------:R-:W0:Y:S04]  /*19080*/  LDSM.16.MT88.4 R4, [R28+UR9] ;  /* 0x000000091c04783b */ /* 0x000e280008004200 */
[----:B------:R-:W-:Y:S04]  /*19090*/  STL [R1+0x2460], R29 ;  /* 0x0024601d01007387 */ /* 0x000fe80000100800 */
[----:B0-----:R-:W-:Y:S04]  /*190a0*/  STL [R1+0x25d4], R5 ;  /* 0x0025d40501007387 */ /* 0x001fe80000100800 */
[----:B------:R-:W-:Y:S04]  /*190b0*/  STL [R1+0x25d0], R7 ;  /* 0x0025d00701007387 */ /* 0x000fe80000100800 */
[----:B------:R-:W-:Y:S04]  /*190c0*/  STL [R1+0x44], R9 ;  /* 0x0000440901007387 */ /* 0x000fe80000100800 */
[----:B------:R-:W-:Y:S04]  /*190d0*/  STL [R1+0x4c], R11 ;  /* 0x00004c0b01007387 */ /* 0x000fe80000100800 */
[----:B------:R-:W0:Y:S04]  /*190e0*/  LDSM.16.MT88.4 R8, [R28+UR9+0x80] ;  /* 0x000080091c08783b */ /* 0x000e280008004200 */
[----:B0-----:R-:W-:Y:S01]  /*190f0*/  STL [R1+0x24], R9 ;  /* 0x0000240901007387 */ /* 0x001fe20000100800 */
[----:B------:R-:W-:Y:S01]  /*19100*/  IMAD.MOV.U32 R16, RZ, RZ, R8 ;  /* 0x000000ffff107224 */ /* 0x000fe200078e0008 */
[----:B------:R-:W-:-:S02]  /*19110*/  MOV R17, R10 ;  /* 0x0000000a00117202 */ /* 0x000fc40000000f00 */
[----:B------:R-:W-:Y:S04]  /*19120*/  STL [R1+0x2c], R11 ;  /* 0x00002c0b01007387 */ /* 0x000fe80000100800 */
[----:B------:R-:W0:Y:S04]  /*19130*/  LDSM.16.MT88.4 R8, [R28+UR9+0x2080] ;  /* 0x002080091c08783b */ /* 0x000e280008004200 */
[----:B0-----:R0:W-:Y:S01]  /*19140*/  STL [R1+0x64], R9 ;  /* 0x0000640901007387 */ /* 0x0011e20000100800 */
[----:B------:R-:W-:-:S03]  /*19150*/  IMAD.MOV.U32 R18, RZ, RZ, R8 ;  /* 0x000000ffff127224 */ /* 0x000fc600078e0008 */
[----:B------:R-:W-:Y:S01]  /*19160*/  STL [R1+0x6c], R11 ;  /* 0x00006c0b01007387 */ /* 0x000fe20000100800 */
[----:B------:R-:W-:-:S03]  /*19170*/  IMAD.MOV.U32 R8, RZ, RZ, R20 ;  /* 0x000000ffff087224 */ /* 0x000fc600078e0014 */
[----:B------:R-:W-:Y:S01]  /*19180*/  STL [R1+0x54], R21 ;  /* 0x0000541501007387 */ /* 0x000fe20000100800 */
[----:B0-----:R-:W-:-:S03]  /*19190*/  IMAD.MOV.U32 R9, RZ, RZ, R22 ;  /* 0x000000ffff097224 */ /* 0x001fc600078e0016 */
[----:B------:R-:W-:Y:S04]  /*191a0*/  STL [R1+0x5c], R23 ;  /* 0x00005c1701007387 */ /* 0x000fe80000100800 */
[----:B------:R-:W0:Y:S01]  /*191b0*/  LDSM.16.MT88.4 R20, [R28+UR9+0x2100] ;  /* 0x002100091c14783b */ /* 0x000e220008004200 */
[----:B------:R-:W-:Y:S01]  /*191c0*/  IMAD.MOV.U32 R19, RZ, RZ, R10 ;  /* 0x000000ffff137224 */ /* 0x000fe200078e000a */
[----:B0-----:R-:W-:Y:S01]  /*191d0*/  MOV R10, R20 ;  /* 0x00000014000a7202 */ /* 0x001fe20000000f00 */
[----:B------:R-:W-:Y:S01]  /*191e0*/  IMAD.MOV.U32 R11, RZ, RZ, R22 ;  /* 0x000000ffff0b7224 */ /* 0x000fe200078e0016 */
[----:B------:R0:W-:Y:S04]  /*191f0*/  STL [R1+0x74], R21 ;  /* 0x0000741501007387 */ /* 0x0001e80000100800 */
[----:B------:R-:W-:Y:S04]  /*19200*/  STL [R1+0x7c], R23 ;  /* 0x00007c1701007387 */ /* 0x000fe80000100800 */
[----:B------:R-:W-:Y:S04]  /*19210*/  STL.64 [R1+0x2610], R10 ;  /* 0x0026100a01007387 */ /* 0x000fe80000100a00 */
[----:B------:R-:W-:Y:S04]  /*19220*/  STL.64 [R1+0x2608], R8 ;  /* 0x0026080801007387 */ /* 0x000fe80000100a00 */
[----:B------:R-:W1:Y:S01]  /*19230*/  LDSM.16.MT88.4 R8, [R28+UR9+0x2180] ;  /* 0x002180091c08783b */ /* 0x000e620008004200 */
[----:B------:R-:W-:-:S03]  /*19240*/  LOP3.LUT R0, R28, 0x20, RZ, 0x3c, !PT ;  /* 0x000000201c007812 */ /* 0x000fc600078e3cff */
[----:B------:R-:W-:Y:S01]  /*19250*/  STL [R1+0x94], R25 ;  /* 0x0000941901007387 */ /* 0x000fe20000100800 */
[----:B------:R-:W-:-:S03]  /*19260*/  IMAD.MOV.U32 R20, RZ, RZ, R24 ;  /* 0x000000ffff147224 */ /* 0x000fc600078e0018 */
[----:B------:R-:W-:Y:S01]  /*19270*/  STL [R1+0x9c], R27 ;  /* 0x00009c1b01007387 */ /* 0x000fe20000100800 */
[----:B0-----:R-:W-:-:S03]  /*19280*/  IMAD.MOV.U32 R21, RZ, RZ, R26 ;  /* 0x000000ffff157224 */ /* 0x001fc600078e001a */
[----:B------:R-:W-:Y:S04]  /*19290*/  LDSM.16.MT88.4 R24, [R0+UR9] ;  /* 0x000000090018783b */ /* 0x000fe80008004200 */
[----:B-1----:R-:W-:Y:S01]  /*192a0*/  STL [R1+0xb4], R9 ;  /* 0x0000b40901007387 */ /* 0x002fe20000100800 */
[----:B------:R-:W-:Y:S01]  /*192b0*/  IMAD.MOV.U32 R22, RZ, RZ, R8 ;  /* 0x000000ffff167224 */ /* 0x000fe200078e0008 */
[----:B------:R-:W-:Y:S02]  /*192c0*/  MOV R7, R10 ;  /* 0x0000000a00077202 */ /* 0x000fe40000000f00 */
[----:B------:R-:W-:Y:S04]  /*192d0*/  STL [R1+0xbc], R11 ;  /* 0x0000bc0b01007387 */ /* 0x000fe80000100800 */
[----:B------:R-:W0:Y:S04]  /*192e0*/  LDSM.16.MT88.4 R8, [R0+UR9+0x2000] ;  /* 0x002000090008783b */ /* 0x000e280008004200 */
[----:B0-----:R-:W-:Y:S01]  /*192f0*/  STL [R1+0xf4], R9 ;  /* 0x0000f40901007387 */ /* 0x001fe20000100800 */
[----:B------:R-:W-:-:S03]  /*19300*/  IMAD.MOV.U32 R5, RZ, RZ, R8 ;  /* 0x000000ffff057224 */ /* 0x000fc600078e0008 */
[----:B------:R-:W-:Y:S04]  /*19310*/  STL.64 [R1+0xd0], R24 ;  /* 0x0000d01801007387 */ /* 0x000fe80000100a00 */
[----:B------:R-:W-:Y:S04]  /*19320*/  STL.64 [R1+0xd8], R26 ;  /* 0x0000d81a01007387 */ /* 0x000fe80000100a00 */
[----:B------:R-:W-:Y:S04]  /*19330*/  STL.64 [R1+0xf8], R10 ;  /* 0x0000f80a01007387 */ /* 0x000fe80000100a00 */
[----:B------:R-:W0:Y:S04]  /*19340*/  LDSM.16.MT88.4 R8, [R0+UR9+0x80] ;  /* 0x000080090008783b */ /* 0x000e280008004200 */
[----:B0-----:R-:W-:Y:S01]  /*19350*/  STL [R1+0x114], R9 ;  /* 0x0001140901007387 */ /* 0x001fe20000100800 */
[----:B------:R-:W-:-:S02]  /*19360*/  IMAD.MOV.U32 R24, RZ, RZ, R8 ;  /* 0x000000ffff187224 */ /* 0x000fc400078e0008 */
[----:B------:R-:W-:Y:S01]  /*19370*/  IMAD.MOV.U32 R25, RZ, RZ, R10 ;  /* 0x000000ffff197224 */ /* 0x000fe200078e000a */
[----:B------:R-:W-:Y:S04]  /*19380*/  STL [R1+0x11c], R11 ;  /* 0x00011c0b01007387 */ /* 0x000fe80000100800 */
[----:B------:R-:W0:Y:S04]  /*19390*/  LDSM.16.MT88.4 R8, [R0+UR9+0x2080] ;  /* 0x002080090008783b */ /* 0x000e280008004200 */
[----:B0-----:R-:W-:Y:S01]  /*193a0*/  STL [R1+0x134], R9 ;  /* 0x0001340901007387 */ /* 0x001fe20000100800 */
[----:B------:R-:W-:Y:S01]  /*193b0*/  IMAD.MOV.U32 R26, RZ, RZ, R8 ;  /* 0x000000ffff1a7224 */ /* 0x000fe200078e0008 */
[----:B------:R-:W-:-:S02]  /*193c0*/  MOV R27, R10 ;  /* 0x0000000a001b7202 */ /* 0x000fc40000000f00 */
[----:B------:R-:W-:Y:S04]  /*193d0*/  STL [R1+0x13c], R11 ;  /* 0x00013c0b01007387 */ /* 0x000fe80000100800 */
[----:B------:R-:W0:Y:S04]  /*193e0*/  LDSM.16.MT88.4 R8, [R0+UR9+0x100] ;  /* 0x000100090008783b */ /* 0x000e280008004200 */
[----:B0-----:R-:W-:Y:S04]  /*193f0*/  STL.64 [R1+0x150], R8 ;  /* 0x0001500801007387 */ /* 0x001fe80000100a00 */
[----:B------:R-:W-:Y:S04]  /*19400*/  STL.64 [R1+0x158], R10 ;  /* 0x0001580a01007387 */ /* 0x000fe80000100a00 */
[----:B------:R-:W0:Y:S01]  /*19410*/  LDSM.16.MT88.4 R8, [R0+UR9+0x2100] ;  /* 0x002100090008783b */ /* 0x000e220008004200 */
[----:B------:R-:W-:-:S02]  /*19420*/  IMAD.MOV.U32 R12, RZ, RZ, R4 ;  /* 0x000000ffff0c7224 */ /* 0x000fc400078e0004 */
[----:B------:R-:W-:Y:S01]  /*19430*/  IMAD.MOV.U32 R13, RZ, RZ, R6 ;  /* 0x000000ffff0d7224 */ /* 0x000fe200078e0006 */
[----:B------:R-:W-:Y:S02]  /*19440*/  F2FP.F16.E4M3.UNPACK_B R2, R2 ;  /* 0x00000002ff02723e */ /* 0x000fe400020006ff */
[----:B------:R-:W-:-:S07]  /*19450*/  F2FP.F16.E4M3.UNPACK_B R3, R3 ;  /* 0x00000003ff03723e */ /* 0x000fce00020006ff */
[-C--:B------:R-:W-:Y:S01]  /*19460*/  HMMA.16816.F32 R12, R12, R2.reuse, RZ ;  /* 0x000000020c0c723c */ /* 0x080fe200000018ff */
[----:B0-----:R-:W-:Y:S01]  /*19470*/  STL [R1+0x194], R9 ;  /* 0x0001940901007387 */ /* 0x001fe20000100800 */
[----:B------:R-:W-:Y:S02]  /*19480*/  IMAD.MOV.U32 R6, RZ, RZ, R8 ;  /* 0x000000ffff067224 */ /* 0x000fe400078e0008 */
[----:B------:R-:W-:Y:S01]  /*19490*/  IMAD.MOV.U32 R4, RZ, RZ, R10 ;  /* 0x000000ffff047224 */ /* 0x000fe200078e000a */
[----:B------:R-:W-:Y:S04]  /*194a0*/  STL [R1+0x19c], R11 ;  /* 0x00019c0b01007387 */ /* 0x000fe80000100800 */
[----:B------:R-:W0:Y:S10]  /*194b0*/  LDSM.16.MT88.4 R8, [R0+UR9+0x180] ;  /* 0x000180090008783b */ /* 0x000e340008004200 */
[----:B------:R-:W-:Y:S04]  /*194c0*/  STL [R1+0x25d8], R12 ;  /* 0x0025d80c01007387 */ /* 0x000fe80000100800 */
[----:B------:R-:W-:Y:S04]  /*194d0*/  STL [R1+0x25cc], R13 ;  /* 0x0025cc0d01007387 */ /* 0x000fe80000100800 */
[----:B------:R-:W-:Y:S04]  /*194e0*/  STL [R1+0x25c8], R14 ;  /* 0x0025c80e01007387 */ /* 0x000fe80000100800 */
[----:B------:R-:W-:Y:S04]  /*194f0*/  STL [R1+0x25c4], R15 ;  /* 0x0025c40f01007387 */ /* 0x000fe80000100800 */
[----:B0-----:R-:W-:Y:S04]  /*19500*/  STL.64 [R1+0x180], R8 ;  /* 0x0001800801007387 */ /* 0x001fe80000100a00 */
[----:B------:R-:W-:Y:S04]  /*19510*/  STL.64 [R1+0x188], R10 ;  /* 0x0001880a01007387 */ /* 0x000fe80000100a00 */
[----:B------:R-:W0:Y:S04]  /*19520*/  LDSM.16.MT88.4 R8, [R0+UR9+0x2180] ;  /* 0x002180090008783b */ /* 0x000e280008004200 */
[----:B0-----:R-:W-:Y:S04]  /*19530*/  STL.64 [R1+0x1d0], R8 ;  /* 0x0001d00801007387 */ /* 0x001fe80000100a00 */
[----:B------:R0:W-:Y:S04]  /*19540*/  STL.64 [R1+0x1d8], R10 ;  /* 0x0001d80a01007387 */ /* 0x0001e80000100a00 */
[----:B0-----:R-:W2:Y:S04]  /*19550*/  LDL.LU.64 R10, [R1+0x2610] ;  /* 0x00261000010a7983 */ /* 0x001ea80000300a00 */
[----:B------:R-:W2:Y:S01]  /*19560*/  LDL.LU.64 R8, [R1+0x2608] ;  /* 0x0026080001087983 */ /* 0x000ea20000300a00 */
[----:B------:R-:W-:Y:S01]  /*19570*/  HMMA.16816.F32 R16, R16, R2, RZ ;  /* 0x000000021010723c */ /* 0x000fe200000018ff */
[----:B------:R-:W-:-:S02]  /*19580*/  LOP3.LUT R12, R28, 0x40, RZ, 0x3c, !PT ;  /* 0x000000401c0c7812 */ /* 0x000fc400078e3cff */
[----:B------:R-:W-:Y:S04]  /*19590*/  STL [R1+0x2598], R0 ;  /* 0x0025980001007387 */ /* 0x000fe80000100800 */
[----:B------:R-:W-:-:S12]  /*195a0*/  STL [R1+0x334], R12 ;  /* 0x0003340c01007387 */ /* 0x000fd80000100800 */
[----:B------:R-:W-:Y:S01]  /*195b0*/  IMAD.MOV.U32 R15, RZ, RZ, R18 ;  /* 0x000000ffff0f7224 */ /* 0x000fe200078e0012 */
[----:B------:R-:W-:Y:S01]  /*195c0*/  MOV R13, R16 ;  /* 0x00000010000d7202 */ /* 0x000fe20000000f00 */
[----:B------:R-:W-:Y:S01]  /*195d0*/  IMAD.MOV.U32 R14, RZ, RZ, R17 ;  /* 0x000000ffff0e7224 */ /* 0x000fe200078e0011 */
[----:B------:R-:W-:Y:S04]  /*195e0*/  STL [R1+0x3c], R19 ;  /* 0x00003c1301007387 */ /* 0x000fe80000100800 */
[----:B------:R-:W-:Y:S04]  /*195f0*/  STL [R1+0x25e4], R15 ;  /* 0x0025e40f01007387 */ /* 0x000fe80000100800 */
[----:B------:R-:W-:Y:S04]  /*19600*/  STL [R1+0x25e0], R14 ;  /* 0x0025e00e01007387 */ /* 0x000fe80000100800 */
[----:B------:R-:W-:Y:S04]  /*19610*/  STL [R1+0x25dc], R13 ;  /* 0x0025dc0d01007387 */ /* 0x000fe80000100800 */
[----:B------:R-:W-:Y:S04]  /*19620*/  LDSM.16.MT88.4 R16, [R12+UR9] ;  /* 0x000000090c10783b */ /* 0x000fe80008004200 */
[----:B------:R-:W0:Y:S04]  /*19630*/  LDSM.16.MT88.4 R12, [R12+UR9+0x2000] ;  /* 0x002000090c0c783b */ /* 0x000e280008004200 */
[----:B0-----:R-:W-:Y:S04]  /*19640*/  STL [R1+0x1f4], R13 ;  /* 0x0001f40d01007387 */ /* 0x001fe80000100800 */
[----:B------:R-:W-:Y:S04]  /*19650*/  STL.64 [R1+0x1c0], R16 ;  /* 0x0001c01001007387 */ /* 0x000fe80000100a00 */
[----:B------:R-:W-:Y:S04]  /*19660*/  STL.64 [R1+0x1c8], R18 ;  /* 0x0001c81201007387 */ /* 0x000fe80000100a00 */
[----:B------:R0:W-:Y:S01]  /*19670*/  STL.64 [R1+0x1f8], R14 ;  /* 0x0001f80e01007387 */ /* 0x0001e20000100a00 */
[----:B------:R-:W-:-:S07]  /*19680*/  IMAD.MOV.U32 R23, RZ, RZ, R7 ;  /* 0x000000ffff177224 */ /* 0x000fce00078e0007 */
[----:B------:R-:W-:Y:S01]  /*19690*/  HMMA.16816.F32 R20, R20, R2, RZ ;  /* 0x000000021414723c */ /* 0x000fe200000018ff */
[----:B------:R-:W-:-:S15]  /*196a0*/  IMAD.MOV.U32 R29, RZ, RZ, R12 ;  /* 0x000000ffff1d7224 */ /* 0x000fde00078e000c */
[----:B------:R-:W-:-:S03]  /*196b0*/  NOP ;  /* 0x0000000000007918 */ /* 0x000fc60000000000 */
[----:B------:R-:W-:Y:S01]  /*196c0*/  IMAD.MOV.U32 R12, RZ, RZ, R22 ;  /* 0x000000ffff0c7224 */ /* 0x000fe200078e0016 */
[----:B0-----:R-:W-:Y:S01]  /*196d0*/  MOV R14, R20 ;  /* 0x00000014000e7202 */ /* 0x001fe20000000f00 */
[----:B------:R-:W-:Y:S01]  /*196e0*/  IMAD.MOV.U32 R13, RZ, RZ, R21 ;  /* 0x000000ffff0d7224 */ /* 0x000fe200078e0015 */
[----:B--2---:R-:W-:-:S15]  /*196f0*/  HMMA.16816.F32 R8, R8, R2, RZ ;  /* 0x000000020808723c */ /* 0x004fde00000018ff */
[----:B------:R-:W-:-:S04]  /*19700*/  NOP ;  /* 0x0000000000007918 */ /* 0x000fc80000000000 */
[----:B------:R0:W-:Y:S02]  /*19710*/  STL [R1+0x25f4], R8 ;  /* 0x0025f40801007387 */ /* 0x0001e40000100800 */
[----:B0-----:R-:W-:-:S05]  /*19720*/  LOP3.LUT R8, R28, 0x40, RZ, 0x3c, !PT ;  /* 0x000000401c087812 */ /* 0x001fca00078e3cff */
[----:B------:R-:W0:Y:S04]  /*19730*/  LDSM.16.MT88.4 R16, [R8+UR9+0x80] ;  /* 0x000080090810783b */ /* 0x000e280008004200 */
[----:B------:R-:W-:Y:S04]  /*19740*/  STL [R1+0x25f0], R9 ;  /* 0x0025f00901007387 */ /* 0x000fe80000100800 */
[----:B------:R-:W-:Y:S04]  /*19750*/  STL [R1+0x25ec], R10 ;  /* 0x0025ec0a01007387 */ /* 0x000fe80000100800 */
[----:B------:R1:W-:Y:S04]  /*19760*/  STL [R1+0x25e8], R11 ;  /* 0x0025e80b01007387 */ /* 0x0003e80000100800 */
[----:B0-----:R-:W-:Y:S01]  /*19770*/  STL [R1+0x1e4], R17 ;  /* 0x0001e41101007387 */ /* 0x001fe20000100800 */
[----:B------:R-:W-:Y:S01]  /*19780*/  MOV R15, R16 ;  /* 0x00000010000f7202 */ /* 0x000fe20000000f00 */
[----:B-1----:R-:W-:-:S02]  /*19790*/  IMAD.MOV.U32 R11, RZ, RZ, R18 ;  /* 0x000000ffff0b7224 */ /* 0x002fc400078e0012 */
[----:B------:R-:W-:Y:S04]  /*197a0*/  STL [R1+0x1ec], R19 ;  /* 0x0001ec1301007387 */ /* 0x000fe80000100800 */
[----:B------:R-:W0:Y:S02]  /*197b0*/  LDSM.16.MT88.4 R16, [R8+UR9+0x2080] ;  /* 0x002080090810783b */ /* 0x000e240008004200 */
[----:B0-----:R-:W-:Y:S02]  /*197c0*/  IMAD.MOV.U32 R7, RZ, RZ, R18 ;  /* 0x000000ffff077224 */ /* 0x001fe400078e0012 */
[----:B------:R-:W-:Y:S01]  /*197d0*/  IMAD.MOV.U32 R18, RZ, RZ, R5 ;  /* 0x000000ffff127224 */ /* 0x000fe200078e0005 */
[----:B------:R0:W-:Y:S01]  /*197e0*/  STL [R1+0x214], R17 ;  /* 0x0002141101007387 */ /* 0x0001e20000100800 */
[----:B------:R-:W-:-:S02]  /*197f0*/  IMAD.MOV.U32 R5, RZ, RZ, R23 ;  /* 0x000000ffff057224 */ /* 0x000fc400078e0017 */
[----:B------:R-:W-:Y:S01]  /*19800*/  IMAD.MOV.U32 R10, RZ, RZ, R16 ;  /* 0x000000ffff0a7224 */ /* 0x000fe200078e0010 */
[----:B------:R1:W-:Y:S04]  /*19810*/  STL [R1+0x21c], R19 ;  /* 0x00021c1301007387 */ /* 0x0003e80000100800 */
[----:B------:R-:W2:Y:S04]  /*19820*/  LDL.LU R16, [R1+0xd0] ;  /* 0x0000d00001107983 */ /* 0x000ea80000300800 */
[----:B0-----:R-:W2:Y:S04]  /*19830*/  LDL.LU R17, [R1+0xd8] ;  /* 0x0000d80001117983 */ /* 0x001ea80000300800 */
[----:B------:R-:W-:Y:S04]  /*19840*/  STL [R1+0x2604], R5 ;  /* 0x0026040501007387 */ /* 0x000fe80000100800 */
[----:B------:R-:W-:Y:S04]  /*19850*/  STL [R1+0x2600], R12 ;  /* 0x0026000c01007387 */ /* 0x000fe80000100800 */
[----:B------:R-:W-:Y:S04]  /*19860*/  STL [R1+0x25fc], R13 ;  /* 0x0025fc0d01007387 */ /* 0x000fe80000100800 */
[----:B------:R-:W-:Y:S04]  /*19870*/  STL [R1+0x25f8], R14 ;  /* 0x0025f80e01007387 */ /* 0x000fe80000100800 */
[----:B-1----:R-:W2:Y:S04]  /*19880*/  LDL.LU R19, [R1+0xf8] ;  /* 0x0000f80001137983 */ /* 0x002ea80000300800 */
[----:B------:R-:W0:Y:S04]  /*19890*/  LDSM.16.MT88.4 R20, [R8+UR9+0x100] ;  /* 0x000100090814783b */ /* 0x000e280008004200 */
[----:B0-----:R-:W-:Y:S04]  /*198a0*/  STL.64 [R1+0x200], R20 ;  /* 0x0002001401007387 */ /* 0x001fe80000100a00 */
[----:B------:R-:W-:Y:S04]  /*198b0*/  STL.64 [R1+0x208], R22 ;  /* 0x0002081601007387 */ /* 0x000fe80000100a00 */
[----:B------:R-:W0:Y:S04]  /*198c0*/  LDSM.16.MT88.4 R20, [R8+UR9+0x2100] ;  /* 0x002100090814783b */ /* 0x000e280008004200 */
[----:B0-----:R-:W-:Y:S04]  /*198d0*/  STL.64 [R1+0x230], R20 ;  /* 0x0002301401007387 */ /* 0x001fe80000100a00 */
[----:B------:R-:W-:Y:S04]  /*198e0*/  STL.64 [R1+0x238], R22 ;  /* 0x0002381601007387 */ /* 0x000fe80000100a00 */
[----:B------:R-:W-:Y:S01]  /*198f0*/  LDSM.16.MT88.4 R20, [R8+UR9+0x2180] ;  /* 0x002180090814783b */ /* 0x000fe20008004200 */
[----:B------:R-:W-:Y:S01]  /*19900*/  LOP3.LUT R0, R28, 0x60, RZ, 0x3c, !PT ;  /* 0x000000601c007812 */ /* 0x000fe200078e3cff */
[----:B--2---:R-:W-:-:S15]  /*19910*/  HMMA.16816.F32 R16, R16, R2, RZ ;  /* 0x000000021010723c */ /* 0x004fde00000018ff */
[----:B------:R-:W-:-:S04]  /*19920*/  NOP ;  /* 0x0000000000007918 */ /* 0x000fc80000000000 */
[----:B------:R-:W-:Y:S04]  /*19930*/  STL.64 [R1+0x10], R16 ;  /* 0x0000101001007387 */ /* 0x000fe80000100a00 */
[----:B------:R-:W-:Y:S04]  /*19940*/  STL.64 [R1+0x18], R18 ;  /* 0x0000181201007387 */ /* 0x000fe80000100a00 */
[----:B------:R-:W0:Y:S04]  /*19950*/  LDSM.16.MT88.4 R16, [R8+UR9+0x180] ;  /* 0x000180090810783b */ /* 0x000e280008004200 */
[----:B0-----:R0:W-:Y:S04]  /*19960*/  STL.64 [R1+0x220], R16 ;  /* 0x0002201001007387 */ /* 0x0011e80000100a00 */
[----:B------:R1:W-:Y:S04]  /*19970*/  STL.64 [R1+0x228], R18 ;  /* 0x0002281201007387 */ /* 0x0003e80000100a00 */
[----:B0-----:R-:W2:Y:S04]  /*19980*/  LDL.LU R16, [R1+0x150] ;  /* 0x0001500001107983 */ /* 0x001ea80000300800 */
[----:B------:R-:W-:Y:S04]  /*19990*/  STL.64 [R1+0x250], R20 ;  /* 0x0002501401007387 */ /* 0x000fe80000100a00 */
[----:B------:R-:W-:Y:S04]  /*199a0*/  STL.64 [R1+0x258], R22 ;  /* 0x0002581601007387 */ /* 0x000fe80000100a00 */
[----:B------:R-:W-:Y:S04]  /*199b0*/  STL [R1+0x338], R0 ;  /* 0x0003380001007387 */ /* 0x000fe80000100800 */
[----:B------:R-:W2:Y:S01]  /*199c0*/  LDL.LU R17, [R1+0x158] ;  /* 0x0001580001117983 */ /* 0x000ea20000300800 */
[----:B------:R-:W-:Y:S03]  /*199d0*/  HMMA.16816.F32 R24, R24, R2, RZ ;  /* 0x000000021818723c */ /* 0x000fe600000018ff */
[----:B------:R-:W0:-:S15]  /*199e0*/  LDSM.16.MT88.4 R20, [R0+UR9] ;  /* 0x000000090014783b */ /* 0x000e1e0008004200 */
[----:B------:R-:W-:Y:S01]  /*199f0*/  NOP ;  /* 0x0000000000007918 */ /* 0x000fe20000000000 */
[----:B------:R-:W-:Y:S04]  /*19a00*/  STL [R1+0x25c0], R24 ;  /* 0x0025c01801007387 */ /* 0x000fe80000100800 */
[----:B------:R-:W-:Y:S04]  /*19a10*/  STL [R1+0x25bc], R25 ;  /* 0x0025bc1901007387 */ /* 0x000fe80000100800 */
[----:B------:R-:W-:Y:S04]  /*19a20*/  STL [R1+0x25b8], R26 ;  /* 0x0025b81a01007387 */ /* 0x000fe80000100800 */
[----:B------:R-:W-:Y:S04]  /*19a30*/  STL [R1+0x25b4], R27 ;  /* 0x0025b41b01007387 */ /* 0x000fe80000100800 */
[----:B------:R-:W3:Y:S01]  /*19a40*/  LDSM.16.MT88.4 R24, [R0+UR9+0x2000] ;  /* 0x002000090018783b */ /* 0x000ee20008004200 */
[----:B-1----:R-:W-:Y:S01]  /*19a50*/  IMAD.MOV.U32 R18, RZ, RZ, R6 ;  /* 0x000000ffff127224 */ /* 0x002fe200078e0006 */
[----:B------:R-:W-:-:S02]  /*19a60*/  MOV R19, R4 ;  /* 0x0000000400137202 */ /* 0x000fc40000000f00 */
[----:B0-----:R0:W-:Y:S01]  /*19a70*/  STL [R1+0x244], R21 ;  /* 0x0002441501007387 */ /* 0x0011e20000100800 */
[----:B------:R-:W-:-:S03]  /*19a80*/  IMAD.MOV.U32 R6, RZ, RZ, R20 ;  /* 0x000000ffff067224 */ /* 0x000fc600078e0014 */
[----:B------:R-:W-:Y:S01]  /*19a90*/  STL [R1+0x24c], R23 ;  /* 0x00024c1701007387 */ /* 0x000fe20000100800 */
[----:B------:R-:W-:-:S03]  /*19aa0*/  IMAD.MOV.U32 R4, RZ, RZ, R22 ;  /* 0x000000ffff047224 */ /* 0x000fc600078e0016 */
[----:B------:R-:W4:Y:S04]  /*19ab0*/  LDL.LU R20, [R1+0x180] ;  /* 0x0001800001147983 */ /* 0x000f280000300800 */
[----:B---3--:R1:W-:Y:S04]  /*19ac0*/  STL.64 [R1+0x270], R24 ;  /* 0x0002701801007387 */ /* 0x0083e80000100a00 */
[----:B------:R-:W-:Y:S04]  /*19ad0*/  STL.64 [R1+0x278], R26 ;  /* 0x0002781a01007387 */ /* 0x000fe80000100a00 */
[----:B0-----:R-:W4:Y:S04]  /*19ae0*/  LDL.LU R21, [R1+0x188] ;  /* 0x0001880001157983 */ /* 0x001f280000300800 */
[----:B------:R-:W4:Y:S01]  /*19af0*/  LDL.LU R22, [R1+0x1d0] ;  /* 0x0001d00001167983 */ /* 0x000f220000300800 */
[----:B--2---:R-:W-:-:S15]  /*19b00*/  HMMA.16816.F32 R16, R16, R2, RZ ;  /* 0x000000021010723c */ /* 0x004fde00000018ff */
[----:B------:R-:W-:-:S04]  /*19b10*/  NOP ;  /* 0x0000000000007918 */ /* 0x000fc80000000000 */
[----:B------:R-:W-:Y:S01]  /*19b20*/  STL.64 [R1+0x80], R16 ;  /* 0x0000801001007387 */ /* 0x000fe20000100a00 */
[----:B-1----:R-:W-:-:S03]  /*19b30*/  IMAD.MOV.U32 R24, RZ, RZ, R19 ;  /* 0x000000ffff187224 */ /* 0x002fc600078e0013 */
[----:B------:R-:W-:Y:S04]  /*19b40*/  STL [R1+0x88], R18 ;  /* 0x0000881201007387 */ /* 0x000fe80000100800 */
[----:B------:R-:W0:Y:S04]  /*19b50*/  LDSM.16.MT88.4 R16, [R0+UR9+0x80] ;  /* 0x000080090010783b */ /* 0x000e280008004200 */
[----:B------:R-:W4:Y:S04]  /*19b60*/  LDL.LU R23, [R1+0x1d8] ;  /* 0x0001d80001177983 */ /* 0x000f280000300800 */
[----:B0-----:R-:W-:Y:S04]  /*19b70*/  STL.64 [R1+0x260], R16 ;  /* 0x0002601001007387 */ /* 0x001fe80000100a00 */
[----:B------:R-:W-:Y:S04]  /*19b80*/  STL.64 [R1+0x268], R18 ;  /* 0x0002681201007387 */ /* 0x000fe80000100a00 */
[----:B------:R-:W0:Y:S04]  /*19b90*/  LDSM.16.MT88.4 R16, [R0+UR9+0x2080] ;  /* 0x002080090010783b */ /* 0x000e280008004200 */
[----:B0-----:R0:W-:Y:S01]  /*19ba0*/  STL [R1+0x294], R17 ;  /* 0x0002941101007387 */ /* 0x0011e20000100800 */
[----:B------:R-:W-:-:S03]  /*19bb0*/  IMAD.MOV.U32 R5, RZ, RZ, R16 ;  /* 0x000000ffff057224 */ /* 0x000fc600078e0010 */
[----:B------:R1:W-:Y:S04]  /*19bc0*/  STL [R1+0x29c], R19 ;  /* 0x00029c1301007387 */ /* 0x0003e80000100800 */
[----:B------:R-:W2:Y:S04]  /*19bd0*/  LDL.LU R16, [R1+0x1c0] ;  /* 0x0001c00001107983 */ /* 0x000ea80000300800 */
[----:B0-----:R-:W2:Y:S04]  /*19be0*/  LDL.LU R17, [R1+0x1c8] ;  /* 0x0001c80001117983 */ /* 0x001ea80000300800 */
[----:B-1----:R-:W2:Y:S01]  /*19bf0*/  LDL.LU R19, [R1+0x1f8] ;  /* 0x0001f80001137983 */ /* 0x002ea20000300800 */
[----:B------:R-:W-:Y:S01]  /*19c00*/  MOV R12, R18 ;  /* 0x00000012000c7202 */ /* 0x000fe20000000f00 */
[----:B------:R-:W-:Y:S01]  /*19c10*/  IMAD.MOV.U32 R18, RZ, RZ, R29 ;  /* 0x000000ffff127224 */ /* 0x000fe200078e001d */
[----:B----4-:R-:W-:-:S15]  /*19c20*/  HMMA.16816.F32 R20, R20, R2, RZ ;  /* 0x000000021414723c */ /* 0x010fde00000018ff */
[----:B------:R-:W-:-:S04]  /*19c30*/  NOP ;  /* 0x0000000000007918 */ /* 0x000fc80000000000 */
[----:B------:R-:W-:Y:S01]  /*19c40*/  IMAD.MOV.U32 R25, RZ, RZ, R20 ;  /* 0x000000ffff197224 */ /* 0x000fe200078e0014 */
[----:B------:R-:W-:Y:S01]  /*19c50*/  MOV R29, R23 ;  /* 0x00000017001d7202 */ /* 0x000fe20000000f00 */
[----:B------:R-:W-:Y:S02]  /*19c60*/  IMAD.MOV.U32 R26, RZ, RZ, R21 ;  /* 0x000000ffff1a7224 */ /* 0x000fe400078e0015 */
[----:B------:R-:W-:Y:S02]  /*19c70*/  IMAD.MOV.U32 R27, RZ, RZ, R22 ;  /* 0x000000ffff1b7224 */ /* 0x000fe400078e0016 */
[----:B------:R-:W0:Y:S04]  /*19c80*/  LDSM.16.MT88.4 R20, [R0+UR9+0x100] ;  /* 0x000100090014783b */ /* 0x000e280008004200 */
[----:B0-----:R-:W-:Y:S01]  /*19c90*/  STL [R1+0x284], R21 ;  /* 0x0002841501007387 */ /* 0x001fe20000100800 */
[----:B------:R-:W-:-:S02]  /*19ca0*/  IMAD.MOV.U32 R13, RZ, RZ, R20 ;  /* 0x000000ffff0d7224 */ /* 0x000fc400078e0014 */
[----:B------:R-:W-:Y:S01]  /*19cb0*/  IMAD.MOV.U32 R14, RZ, RZ, R22 ;  /* 0x000000ffff0e7224 */ /* 0x000fe200078e0016 */
[----:B------:R-:W-:Y:S04]  /*19cc0*/  STL [R1+0x28c], R23 ;  /* 0x00028c1701007387 */ /* 0x000fe80000100800 */
[----:B------:R-:W0:Y:S01]  /*19cd0*/  LDSM.16.MT88.4 R20, [R0+UR9+0x2100] ;  /* 0x002100090014783b */ /* 0x000e220008004200 */
[----:B--2---:R-:W-:Y:S03]  /*19ce0*/  HMMA.16816.F32 R16, R16, R2, RZ ;  /* 0x000000021010723c */ /* 0x004fe600000018ff */
[----:B0-----:R0:W-:Y:S04]  /*19cf0*/  STL [R1+0x2b4], R21 ;  /* 0x0002b41501007387 */ /* 0x0011e80000100800 */
[----:B------:R-:W-:-:S12]  /*19d00*/  STL [R1+0x2bc], R23 ;  /* 0x0002bc1701007387 */ /* 0x000fd80000100800 */
[----:B------:R-:W-:Y:S04]  /*19d10*/  STL.64 [R1+0xc0], R16 ;  /* 0x0000c01001007387 */ /* 0x000fe80000100a00 */
[----:B------:R-:W-:Y:S04]  /*19d20*/  STL.64 [R1+0xc8], R18 ;  /* 0x0000c81201007387 */ /* 0x000fe80000100a00 */
[----:B------:R-:W1:Y:S01]  /*19d30*/  LDSM.16.MT88.4 R16, [R0+UR9+0x180] ;  /* 0x000180090010783b */ /* 0x000e620008004200 */
[----:B------:R-:W-:Y:S02]  /*19d40*/  IMAD.MOV.U32 R9, RZ, RZ, R22 ;  /* 0x000000ffff097224 */ /* 0x000fe400078e0016 */
[----:B0-----:R-:W-:-:S02]  /*19d50*/  IMAD.MOV.U32 R21, RZ, RZ, R11 ;  /* 0x000000ffff157224 */ /* 0x001fc400078e000b */
[----:B------:R-:W-:Y:S01]  /*19d60*/  IMAD.MOV.U32 R22, RZ, RZ, R10 ;  /* 0x000000ffff167224 */ /* 0x000fe200078e000a */
[----:B-1----:R-:W-:Y:S01]  /*19d70*/  STL [R1+0x2a4], R17 ;  /* 0x0002a41101007387 */ /* 0x002fe20000100800 */
[----:B------:R-:W-:Y:S01]  /*19d80*/  IMAD.MOV.U32 R10, RZ, RZ, R16 ;  /* 0x000000ffff0a7224 */ /* 0x000fe200078e0010 */
[----:B------:R-:W-:Y:S02]  /*19d90*/  MOV R11, R18 ;  /* 0x00000012000b7202 */ /* 0x000fe40000000f00 */
[----:B------:R-:W-:Y:S04]  /*19da0*/  STL [R1+0x2ac], R19 ;  /* 0x0002ac1301007387 */ /* 0x000fe80000100800 */
[----:B------:R-:W0:Y:S01]  /*19db0*/  LDSM.16.MT88.4 R16, [R0+UR9+0x2180] ;  /* 0x002180090010783b */ /* 0x000e220008004200 */
[----:B------:R-:W-:Y:S01]  /*19dc0*/  IMAD.MOV.U32 R8, RZ, RZ, R20 ;  /* 0x000000ffff087224 */ /* 0x000fe200078e0014 */
[----:B------:R-:W-:Y:S01]  /*19dd0*/  MOV R20, R15 ;  /* 0x0000000f00147202 */ /* 0x000fe20000000f00 */
[----:B------:R-:W-:-:S02]  /*19de0*/  IMAD.MOV.U32 R23, RZ, RZ, R7 ;  /* 0x000000ffff177224 */ /* 0x000fc400078e0007 */
[----:B0-----:R-:W-:Y:S01]  /*19df0*/  IMAD.MOV.U32 R0, RZ, RZ, R19 ;  /* 0x000000ffff007224 */ /* 0x001fe200078e0013 */
[----:B------:R0:W-:Y:S01]  /*19e00*/  STL [R1+0x2c4], R17 ;  /* 0x0002c41101007387 */ /* 0x0001e20000100800 */
[----:B------:R-:W-:-:S03]  /*19e10*/  IMAD.MOV.U32 R15, RZ, RZ, R16 ;  /* 0x000000ffff0f7224 */ /* 0x000fc600078e0010 */
[----:B------:R-:W-:Y:S01]  /*19e20*/  STL [R1+0x25b0], R28 ;  /* 0x0025b01c01007387 */ /* 0x000fe20000100800 */
[----:B------:R-:W-:-:S03]  /*19e30*/  IMAD.MOV.U32 R7, RZ, RZ, R18 ;  /* 0x000000ffff077224 */ /* 0x000fc600078e0012 */
[----:B------:R-:W-:Y:S04]  /*19e40*/  STL [R1+0x259c], R0 ;  /* 0x00259c0001007387 */ /* 0x000fe80000100800 */
[----:B------:R-:W2:Y:S04]  /*19e50*/  LDL.LU R16, [R1+0x200] ;  /* 0x0002000001107983 */ /* 0x000ea80000300800 */
[----:B0-----:R-:W2:Y:S04]  /*19e60*/  LDL.LU R17, [R1+0x208] ;  /* 0x0002080001117983 */ /* 0x001ea80000300800 */
[----:B------:R-:W2:Y:S04]  /*19e70*/  LDL.LU R18, [R1+0x230] ;  /* 0x0002300001127983 */ /* 0x000ea80000300800 */
[----:B------:R-:W2:Y:S01]  /*19e80*/  LDL.LU R19, [R1+0x238] ;  /* 0x0002380001137983 */ /* 0x000ea20000300800 */
[----:B------:R-:W-:-:S15]  /*19e90*/  HMMA.16816.F32 R20, R20, R2, RZ ;  /* 0x000000021414723c */ /* 0x000fde00000018ff */
[----:B------:R-:W-:-:S04]  /*19ea0*/  NOP ;  /* 0x0000000000007918 */ /* 0x000fc80000000000 */
[----:B------:R0:W-:Y:S04]  /*19eb0*/  STL.64 [R1+0xe0], R20 ;  /* 0x0000e01401007387 */ /* 0x0001e80000100a00 */
[----:B------:R1:W-:Y:S04]  /*19ec0*/  STL.64 [R1+0xe8], R22 ;  /* 0x0000e81601007387 */ /* 0x0003e80000100a00 */
[----:B0-----:R-:W3:Y:S04]  /*19ed0*/  LDL.LU R20, [R1+0x220] ;  /* 0x0002200001147983 */ /* 0x001ee80000300800 */
[----:B------:R-:W3:Y:S04]  /*19ee0*/  LDL.LU R21, [R1+0x228] ;  /* 0x0002280001157983 */ /* 0x000ee80000300800 */
[----:B-1----:R-:W3:Y:S04]  /*19ef0*/  LDL.LU R22, [R1+0x250] ;  /* 0x0002500001167983 */ /* 0x002ee80000300800 */
[----:B------:R-:W3:Y:S01]  /*19f00*/  LDL.LU R23, [R1+0x258] ;  /* 0x0002580001177983 */ /* 0x000ee20000300800 */
[----:B--2---:R-:W-:-:S15]  /*19f10*/  HMMA.16816.F32 R16, R16, R2, RZ ;  /* 0x000000021010723c */ /* 0x004fde00000018ff */
[----:B------:R-:W-:-:S04]  /*19f20*/  NOP ;  /* 0x0000000000007918 */ /* 0x000fc80000000000 */
[----:B------:R0:W-:Y:S04]  /*19f30*/  STL.64 [R1+0x100], R16 ;  /* 0x0001001001007387 */ /* 0x0001e80000100a00 */
[----:B------:R1:W-:Y:S01]  /*19f40*/  STL.64 [R1+0x108], R18 ;  /* 0x0001081201007387 */ /* 0x0003e20000100a00 */
[----:B0-----:R-:W-:Y:S01]  /*19f50*/  IMAD.MOV.U32 R16, RZ, RZ, R6 ;  /* 0x000000ffff107224 */ /* 0x001fe200078e0006 */
[----:B------:R-:W-:Y:S02]  /*19f60*/  MOV R17, R4 ;  /* 0x0000000400117202 */ /* 0x000fe40000000f00 */
[----:B------:R-:W2:Y:S04]  /*19f70*/  LDL.LU R6, [R1+0x320] ;  /* 0x0003200001067983 */ /* 0x000ea80000300800 */
[----:B------:R-:W4:Y:S04]  /*19f80*/  LDL.LU R4, [R1+0x324] ;  /* 0x0003240001047983 */ /* 0x000f280000300800 */
[----:B-1----:R-:W5:Y:S04]  /*19f90*/  LDL.LU R18, [R1+0x270] ;  /* 0x0002700001127983 */ /* 0x002f680000300800 */
[----:B------:R-:W5:Y:S01]  /*19fa0*/  LDL.LU R19, [R1+0x278] ;  /* 0x0002780001137983 */ /* 0x000f620000300800 */
[----:B---3--:R-:W-:-:S15]  /*19fb0*/  HMMA.16816.F32 R20, R20, R2, RZ ;  /* 0x000000021414723c */ /* 0x008fde00000018ff */
[----:B------:R-:W-:-:S04]  /*19fc0*/  NOP ;  /* 0x0000000000007918 */ /* 0x000fc80000000000 */
[----:B------:R0:W-:Y:S04]  /*19fd0*/  STL.64 [R1+0x120], R20 ;  /* 0x0001201401007387 */ /* 0x0001e80000100a00 */
[----:B------:R1:W-:Y:S04]  /*19fe0*/  STL.64 [R1+0x128], R22 ;  /* 0x0001281601007387 */ /* 0x0003e80000100a00 */
[----:B0-----:R-:W3:Y:S04]  /*19ff0*/  LDL.LU R20, [R1+0x260] ;  /* 0x0002600001147983 */ /* 0x001ee80000300800 */
[----:B------:R-:W3:Y:S01]  /*1a000*/  LDL.LU R21, [R1+0x268] ;  /* 0x0002680001157983 */ /* 0x000ee20000300800 */
[----:B-1----:R-:W-:-:S02]  /*1a010*/  IMAD.MOV.U32 R22, RZ, RZ, R5 ;  /* 0x000000ffff167224 */ /* 0x002fc400078e0005 */
[----:B------:R-:W-:Y:S01]  /*1a020*/  IMAD.MOV.U32 R23, RZ, RZ, R12 ;  /* 0x000000ffff177224 */ /* 0x000fe200078e000c */
[----:B------:R-:W2:Y:S04]  /*1a030*/  LDL.LU R5, [R1+0x2604] ;  /* 0x0026040001057983 */ /* 0x000ea80000300800 */
[----:B------:R-:W2:Y:S01]  /*1a040*/  LDL.LU R12, [R1+0x2600] ;  /* 0x00260000010c7983 */ /* 0x000ea20000300800 */
[----:B-----5:R-:W-:-:S15]  /*1a050*/  HMMA.16816.F32 R16, R16, R2, RZ ;  /* 0x000000021010723c */ /* 0x020fde00000018ff */
[----:B------:R-:W-:-:S04]  /*1a060*/  NOP ;  /* 0x0000000000007918 */ /* 0x000fc80000000000 */
[----:B------:R0:W-:Y:S04]  /*1a070*/  STL.64 [R1+0x140], R16 ;  /* 0x0001401001007387 */ /* 0x0001e80000100a00 */
[----:B------:R1:W-:Y:S01]  /*1a080*/  STL.64 [R1+0x148], R18 ;  /* 0x0001481201007387 */ /* 0x0003e20000100a00 */
[----:B0-----:R-:W-:-:S03]  /*1a090*/  IMAD.MOV.U32 R16, RZ, RZ, R13 ;  /* 0x000000ffff107224 */ /* 0x001fc600078e000d */
[----:B------:R-:W5:Y:S01]  /*1a0a0*/  LDL.LU R13, [R1+0x25fc] ;  /* 0x0025fc00010d7983 */ /* 0x000f620000300800 */
[----:B------:R-:W-:-:S03]  /*1a0b0*/  IMAD.MOV.U32 R17, RZ, RZ, R14 ;  /* 0x000000ffff117224 */ /* 0x000fc600078e000e */
[----:B------:R-:W4:Y:S01]  /*1a0c0*/  LDL.LU R14, [R1+0x25f8] ;  /* 0x0025f800010e7983 */ /* 0x000f220000300800 */
[----:B-1----:R-:W-:Y:S01]  /*1a0d0*/  MOV R18, R8 ;  /* 0x0000000800127202 */ /* 0x002fe20000000f00 */
[----:B------:R-:W-:Y:S01]  /*1a0e0*/  IMAD.MOV.U32 R19, RZ, RZ, R9 ;  /* 0x000000ffff137224 */ /* 0x000fe200078e0009 */
[-C--:B---3--:R-:W-:Y:S01]  /*1a0f0*/  HMMA.16816.F32 R20, R20, R2.reuse, RZ ;  /* 0x000000021414723c */ /* 0x088fe200000018ff */
[----:B------:R-:W3:Y:S07]  /*1a100*/  LDL.LU R8, [R1+0x25f4] ;  /* 0x0025f40001087983 */ /* 0x000eee0000300800 */
[----:B------:R-:W-:Y:S11]  /*1a110*/  HMMA.16816.F32 R16, R16, R2, RZ ;  /* 0x000000021010723c */ /* 0x000ff600000018ff */
[----:B------:R0:W-:Y:S04]  /*1a120*/  STL.64 [R1+0x170], R20 ;  /* 0x0001701401007387 */ /* 0x0001e80000100a00 */
[----:B------:R1:W-:Y:S04]  /*1a130*/  STL [R1+0x178], R22 ;  /* 0x0001781601007387 */ /* 0x0003e80000100800 */
[----:B------:R-:W3:Y:S01]  /*1a140*/  LDL.LU R9, [R1+0x25f0] ;  /* 0x0025f00001097983 */ /* 0x000ee20000300800 */
[----:B0-----:R-:W-:-:S03]  /*1a150*/  IMAD.MOV.U32 R20, RZ, RZ, R10 ;  /* 0x000000ffff147224 */ /* 0x001fc600078e000a */
[----:B------:R-:W3:Y:S01]  /*1a160*/  LDL.LU R10, [R1+0x25ec] ;  /* 0x0025ec00010a7983 */ /* 0x000ee20000300800 */
[----:B------:R-:W-:Y:S01]  /*1a170*/  IMAD.MOV.U32 R21, RZ, RZ, R11 ;  /* 0x000000ffff157224 */ /* 0x000fe200078e000b */
[----:B-1----:R-:W-:Y:S02]  /*1a180*/  MOV R22, R15 ;  /* 0x0000000f00167202 */ /* 0x002fe40000000f00 */
[----:B------:R-:W3:Y:S04]  /*1a190*/  LDL.LU R11, [R1+0x25e8] ;  /* 0x0025e800010b7983 */ /* 0x000ee80000300800 */
[----:B------:R-:W3:Y:S04]  /*1a1a0*/  LDL.LU R15, [R1+0x25e4] ;  /* 0x0025e400010f7983 */ /* 0x000ee80000300800 */
[----:B------:R-:W-:Y:S04]  /*1a1b0*/  STL.64 [R1+0x1b0], R16 ;  /* 0x0001b01001007387 */ /* 0x000fe80000100a00 */
[----:B------:R2:W-:Y:S01]  /*1a1c0*/  STL.64 [R1+0x1b8], R18 ;  /* 0x0001b81201007387 */ /* 0x0005e20000100a00 */
[----:B------:R-:W-:Y:S01]  /*1a1d0*/  IMAD.MOV.U32 R28, RZ, RZ, R23 ;  /* 0x000000ffff1c7224 */ /* 0x000fe200078e0017 */
[----:B------:R-:W-:Y:S01]  /*1a1e0*/  MOV R23, R7 ;  /* 0x0000000700177202 */ /* 0x000fe20000000f00 */
[----:B--2---:R-:W-:-:S02]  /*1a1f0*/  IMAD.MOV.U32 R18, RZ, RZ, R12 ;  /* 0x000000ffff127224 */ /* 0x004fc400078e000c */
[----:B------:R-:W-:Y:S02]  /*1a200*/  IMAD.MOV.U32 R19, RZ, RZ, R5 ;  /* 0x000000ffff137224 */ /* 0x000fe400078e0005 */
[----:B-----5:R-:W-:Y:S02]  /*1a210*/  IMAD.MOV.U32 R17, RZ, RZ, R13 ;  /* 0x000000ffff117224 */ /* 0x020fe400078e000d */
[----:B----4-:R-:W-:Y:S02]  /*1a220*/  IMAD.MOV.U32 R16, RZ, RZ, R14 ;  /* 0x000000ffff107224 */ /* 0x010fe400078e000e */
[----:B------:R-:W2:Y:S04]  /*1a230*/  LDL.LU R14, [R1+0x25e0] ;  /* 0x0025e000010e7983 */ /* 0x000ea80000300800 */
[----:B------:R-:W4:Y:S04]  /*1a240*/  LDL.LU R13, [R1+0x25dc] ;  /* 0x0025dc00010d7983 */ /* 0x000f280000300800 */
[----:B------:R-:W5:Y:S04]  /*1a250*/  LDL.LU R12, [R1+0x25d8] ;  /* 0x0025d800010c7983 */ /* 0x000f680000300800 */
[----:B------:R-:W5:Y:S04]  /*1a260*/  LDL.LU R5, [R1+0x25d4] ;  /* 0x0025d40001057983 */ /* 0x000f680000300800 */
[----:B------:R-:W5:Y:S01]  /*1a270*/  LDL.LU R7, [R1+0x25d0] ;  /* 0x0025d00001077983 */ /* 0x000f620000300800 */
[----:B------:R-:W-:Y:S01]  /*1a280*/  HMMA.16816.F32 R20, R20, R2, RZ ;  /* 0x000000021414723c */ /* 0x000fe200000018ff */
[----:B------:R-:W-:-:S02]  /*1a290*/  F2FP.F16.E4M3.UNPACK_B R3, R4.H1 ;  /* 0x00000004ff03723e */ /* 0x000fc400030006ff */
[----:B------:R-:W-:-:S15]  /*1a2a0*/  F2FP.F16.E4M3.UNPACK_B R2, R6.H1 ;  /* 0x00000006ff02723e */ /* 0x000fde00030006ff */
[----:B------:R-:W-:Y:S01]  /*1a2b0*/  NOP ;  /* 0x0000000000007918 */ /* 0x000fe20000000000 */
[----:B------:R-:W-:Y:S01]  /*1a2c0*/  STL.64 [R1+0x1a0], R20 ;  /* 0x0001a01401007387 */ /* 0x000fe20000100a00 */
[----:B------:R-:W-:-:S03]  /*1a2d0*/  IMAD.MOV.U32 R0, RZ, RZ, R23 ;  /* 0x000000ffff007224 */ /* 0x000fc600078e0017 */
[----:B------:R3:W-:Y:S02]  /*1a2e0*/  STL [R1+0x1a8], R22 ;  /* 0x0001a81601007387 */ /* 0x0007e40000100800 */
[----:B---3--:R-:W-:Y:S02]  /*1a2f0*/  IMAD.MOV.U32 R22, RZ, RZ, R15 ;  /* 0x000000ffff167224 */ /* 0x008fe400078e000f */
[----:B--2---:R-:W-:Y:S02]  /*1a300*/  IMAD.MOV.U32 R21, RZ, RZ, R14 ;  /* 0x000000ffff157224 */ /* 0x004fe400078e000e */
[----:B----4-:R-:W-:Y:S02]  /*1a310*/  IMAD.MOV.U32 R20, RZ, RZ, R13 ;  /* 0x000000ffff147224 */ /* 0x010fe400078e000d */
[----:B------:R-:W2:Y:S04]  /*1a320*/  LDL.LU R13, [R1+0x25cc] ;  /* 0x0025cc00010d7983 */ /* 0x000ea80000300800 */
[----:B------:R-:W2:Y:S01]  /*1a330*/  LDL.LU R14, [R1+0x25c8] ;  /* 0x0025c800010e7983 */ /* 0x000ea20000300800 */
[----:B-----5:R-:W-:-:S03]  /*1a340*/  MOV R4, R5 ;  /* 0x0000000500047202 */ /* 0x020fc60000000f00 */
[----:B------:R-:W2:Y:S01]  /*1a350*/  LDL.LU R15, [R1+0x25c4] ;  /* 0x0025c400010f7983 */ /* 0x000ea20000300800 */
[----:B------:R-:W-:-:S03]  /*1a360*/  IMAD.MOV.U32 R5, RZ, RZ, R7 ;  /* 0x000000ffff057224 */ /* 0x000fc600078e0007 */
[----:B------:R-:W3:Y:S04]  /*1a370*/  LDL.LU R23, [R1+0x3c] ;  /* 0x00003c0001177983 */ /* 0x000ee80000300800 */
[----:B------:R-:W2:Y:S04]  /*1a380*/  LDL.LU R6, [R1+0x44] ;  /* 0x0000440001067983 */ /* 0x000ea80000300800 */
[----:B------:R-:W2:Y:S02]  /*1a390*/  LDL.LU R7, [R1+0x4c] ;  /* 0x00004c0001077983 */ /* 0x000ea40000300800 */
[----:B--2---:R-:W-:Y:S02]  /*1a3a0*/  HMMA.16816.F32 R12, R4, R2, R12 ;  /* 0x00000002040c723c */ /* 0x004fe4000000180c */
[----:B------:R-:W3:-:S15]  /*1a3b0*/  LDL.LU R4, [R1+0x24] ;  /* 0x0000240001047983 */ /* 0x000ede0000300800 */
[----:B------:R-:W-:Y:S02]  /*1a3c0*/  NOP ;  /* 0x0000000000007918 */ /* 0x000fe40000000000 */
[----:B------:R-:W-:Y:S04]  /*1a3d0*/  STL.64 [R1+0x160], R12 ;  /* 0x0001600c01007387 */ /* 0x000fe80000100a00 */
[----:B------:R3:W-:Y:S04]  /*1a3e0*/  STL.64 [R1+0x168], R14 ;  /* 0x0001680e01007387 */ /* 0x0007e80000100a00 */
[----:B------:R-:W3:Y:S04]  /*1a3f0*/  LDL.LU R5, [R1+0x2c] ;  /* 0x00002c0001057983 */ /* 0x000ee80000300800 */
[----:B------:R-:W3:Y:S04]  /*1a400*/  LDL.LU R6, [R1+0x64] ;  /* 0x0000640001067983 */ /* 0x000ee80000300800 */
[----:B------:R-:W3:Y:S02]  /*1a410*/  LDL.LU R7, [R1+0x6c] ;  /* 0x00006c0001077983 */ /* 0x000ee40000300800 */
[----:B---3--:R-:W-:Y:S02]  /*1a420*/  HMMA.16816.F32 R12, R4, R2, R20 ;  /* 0x00000002040c723c */ /* 0x008fe40000001814 */
[----:B------:R-:W2:-:S15]  /*1a430*/  LDL.LU R4, [R1+0x54] ;  /* 0x0000540001047983 */ /* 0x000e9e0000300800 */
[----:B------:R-:W-:Y:S02]  /*1a440*/  NOP ;  /* 0x0000000000007918 */ /* 0x000fe40000000000 */
[----:B------:R-:W-:Y:S04]  /*1a450*/  STL.64 [R1+0x60], R12 ;  /* 0x0000600c01007387 */ /* 0x000fe80000100a00 */
[----:B------:R-:W-:Y:S04]  /*1a460*/  STL.64 [R1+0x68], R14 ;  /* 0x0000680e01007387 */ /* 0x000fe80000100a00 */
[----:B------:R-:W2:Y:S04]  /*1a470*/  LDL.LU R5, [R1+0x5c] ;  /* 0x00005c0001057983 */ /* 0x000ea80000300800 */
[----:B------:R-:W2:Y:S04]  /*1a480*/  LDL.LU R6, [R1+0x74] ;  /* 0x0000740001067983 */ /* 0x000ea80000300800 */
[----:B------:R-:W2:Y:S02]  /*1a490*/  LDL.LU R7, [R1+0x7c] ;  /* 0x00007c0001077983 */ /* 0x000ea40000300800 */
[----:B--2---:R-:W-:-:S15]  /*1a4a0*/  HMMA.16816.F32 R4, R4, R2, R8 ;  /* 0x000000020404723c */ /* 0x004fde0000001808 */
[----:B------:R-:W-:-:S04]  /*1a4b0*/  NOP ;  /* 0x0000000000007918 */ /* 0x000fc80000000000 */
[----:B------:R-:W-:Y:S04]  /*1a4c0*/  STL.64 [R1+0x2548], R6 ;  /* 0x0025480601007387 */ /* 0x000fe80000100a00 */
[----:B------:R0:W-:Y:S04]  /*1a4d0*/  STL.64 [R1+0x2540], R4 ;  /* 0x0025400401007387 */ /* 0x0001e80000100a00 */
[----:B0-----:R-:W2:Y:S04]  /*1a4e0*/  LDL.LU R4, [R1+0x10] ;  /* 0x0000100001047983 */ /* 0x001ea80000300800 */
[----:B------:R-:W2:Y:S04]  /*1a4f0*/  LDL.LU R5, [R1+0x14] ;  /* 0x0000140001057983 */ /* 0x000ea80000300800 */
[----:B------:R-:W2:Y:S04]  /*1a500*/  LDL.LU R6, [R1+0x18] ;  /* 0x0000180001067983 */ /* 0x000ea80000300800 */
[----:B------:R-:W2:Y:S04]  /*1a510*/  LDL.LU R7, [R1+0x1c] ;  /* 0x00001c0001077983 */ /* 0x000ea80000300800 */
[----:B------:R-:W3:Y:S04]  /*1a520*/  LDL.LU R8, [R1+0x94] ;  /* 0x0000940001087983 */ /* 0x000ee80000300800 */
[----:B------:R-:W3:Y:S04]  /*1a530*/  LDL.LU R9, [R1+0x9c] ;  /* 0x00009c0001097983 */ /* 0x000ee80000300800 */
[----:B------:R-:W3:Y:S04]  /*1a540*/  LDL.LU R10, [R1+0xb4] ;  /* 0x0000b400010a7983 */ /* 0x000ee80000300800 */
[----:B------:R-:W3:Y:S01]  /*1a550*/  LDL.LU R11, [R1+0xbc] ;  /* 0x0000bc00010b7983 */ /* 0x000ee20000300800 */
[----:B------:R-:W-:-:S03]  /*1a560*/  IMAD.MOV.U32 R23, RZ, RZ, R24 ;  /* 0x000000ffff177224 */ /* 0x000fc600078e0018 */
[----:B------:R-:W4:Y:S04]  /*1a570*/  LDL.LU R20, [R1+0x80] ;  /* 0x0000800001147983 */ /* 0x000f280000300800 */
[----:B------:R-:W4:Y:S04]  /*1a580*/  LDL.LU R21, [R1+0x84] ;  /* 0x0000840001157983 */ /* 0x000f280000300800 */
[----:B------:R-:W4:Y:S04]  /*1a590*/  LDL.LU R22, [R1+0x88] ;  /* 0x0000880001167983 */ /* 0x000f280000300800 */
[----:B------:R-:W5:Y:S01]  /*1a5a0*/  LDL.LU R24, [R1+0x25c0] ;  /* 0x0025c00001187983 */ /* 0x000f620000300800 */
[----:B---3--:R-:W-:-:S15]  /*1a5b0*/  HMMA.16816.F32 R8, R8, R2, R16 ;  /* 0x000000020808723c */ /* 0x008fde0000001810 */
[----:B------:R-:W-:-:S04]  /*1a5c0*/  NOP ;  /* 0x0000000000007918 */ /* 0x000fc80000000000 */
[----:B------:R-:W-:Y:S04]  /*1a5d0*/  STL.64 [R1+0x2558], R10 ;  /* 0x0025580a01007387 */ /* 0x000fe80000100a00 */
[----:B------:R-:W-:Y:S04]  /*1a5e0*/  STL.64 [R1+0x2550], R8 ;  /* 0x0025500801007387 */ /* 0x000fe80000100a00 */
[----:B------:R-:W2:Y:S04]  /*1a5f0*/  LDL.LU R12, [R1+0xd4] ;  /* 0x0000d400010c7983 */ /* 0x000ea80000300800 */
[----:B------:R-:W2:Y:S04]  /*1a600*/  LDL.LU R13, [R1+0xdc] ;  /* 0x0000dc00010d7983 */ /* 0x000ea80000300800 */
[----:B------:R-:W2:Y:S04]  /*1a610*/  LDL.LU R14, [R1+0xf4] ;  /* 0x0000f400010e7983 */ /* 0x000ea80000300800 */
[----:B------:R-:W2:Y:S01]  /*1a620*/  LDL.LU R15, [R1+0xfc] ;  /* 0x0000fc00010f7983 */ /* 0x000ea20000300800 */
[----:B------:R-:W-:Y:S01]  /*1a630*/  IMAD.MOV.U32 R16, RZ, RZ, R25 ;  /* 0x000000ffff107224 */ /* 0x000fe200078e0019 */
[----:B------:R-:W-:Y:S01]  /*1a640*/  MOV R18, R27 ;  /* 0x0000001b00127202 */ /* 0x000fe20000000f00 */
[----:B------:R-:W-:Y:S01]  /*1a650*/  IMAD.MOV.U32 R17, RZ, RZ, R26 ;  /* 0x000000ffff117224 */ /* 0x000fe200078e001a */
[----:B------:R-:W5:Y:S04]  /*1a660*/  LDL.LU R25, [R1+0x25bc] ;  /* 0x0025bc0001197983 */ /* 0x000f680000300800 */
[----:B------:R-:W5:Y:S04]  /*1a670*/  LDL.LU R26, [R1+0x25b8] ;  /* 0x0025b800011a7983 */ /* 0x000f680000300800 */
[----:B------:R-:W5:Y:S01]  /*1a680*/  LDL.LU R27, [R1+0x25b4] ;  /* 0x0025b400011b7983 */ /* 0x000f620000300800 */
[----:B--2---:R-:W-:-:S15]  /*1a690*/  HMMA.16816.F32 R4, R12, R2, R4 ;  /* 0x000000020c04723c */ /* 0x004fde0000001804 */
[----:B------:R-:W-:-:S04]  /*1a6a0*/  NOP ;  /* 0x0000000000007918 */ /* 0x000fc80000000000 */
[----:B------:R0:W-:Y:S04]  /*1a6b0*/  STL.64 [R1+0x20], R4 ;  /* 0x0000200401007387 */ /* 0x0001e80000100a00 */
[----:B------:R1:W-:Y:S04]  /*1a6c0*/  STL [R1+0x28], R6 ;  /* 0x0000280601007387 */ /* 0x0003e80000100800 */
[----:B------:R-:W5:Y:S04]  /*1a6d0*/  LDL.LU R12, [R1+0x114] ;  /* 0x00011400010c7983 */ /* 0x000f680000300800 */
[----:B------:R-:W5:Y:S04]  /*1a6e0*/  LDL.LU R13, [R1+0x11c] ;  /* 0x00011c00010d7983 */ /* 0x000f680000300800 */
[----:B------:R-:W5:Y:S04]  /*1a6f0*/  LDL.LU R14, [R1+0x134] ;  /* 0x00013400010e7983 */ /* 0x000f680000300800 */
[----:B------:R-:W5:Y:S01]  /*1a700*/  LDL.LU R15, [R1+0x13c] ;  /* 0x00013c00010f7983 */ /* 0x000f620000300800 */
[----:B------:R-:W-:-:S03]  /*1a710*/  IMAD.MOV.U32 R19, RZ, RZ, R29 ;  /* 0x000000ffff137224 */ /* 0x000fc600078e001d */
[----:B0-----:R-:W2:Y:S01]  /*1a720*/  LDL.LU R4, [R1+0xe0] ;  /* 0x0000e00001047983 */ /* 0x001ea20000300800 */
[----:B------:R-:W-:-:S03]  /*1a730*/  IMAD.MOV.U32 R29, RZ, RZ, R7 ;  /* 0x000000ffff1d7224 */ /* 0x000fc600078e0007 */
[----:B------:R-:W2:Y:S04]  /*1a740*/  LDL.LU R5, [R1+0xe4] ;  /* 0x0000e40001057983 */ /* 0x000ea80000300800 */
[----:B-1----:R-:W2:Y:S04]  /*1a750*/  LDL.LU R6, [R1+0xe8] ;  /* 0x0000e80001067983 */ /* 0x002ea80000300800 */
[----:B------:R-:W2:Y:S01]  /*1a760*/  LDL.LU R7, [R1+0xec] ;  /* 0x0000ec0001077983 */ /* 0x000ea20000300800 */
[----:B-----5:R-:W-:-:S15]  /*1a770*/  HMMA.16816.F32 R24, R12, R2, R24 ;  /* 0x000000020c18723c */ /* 0x020fde0000001818 */
[----:B------:R-:W-:-:S04]  /*1a780*/  NOP ;  /* 0x0000000000007918 */ /* 0x000fc80000000000 */
[----:B------:R-:W-:Y:S04]  /*1a790*/  STL.64 [R1+0x2518], R26 ;  /* 0x0025181a01007387 */ /* 0x000fe80000100a00 */
[----:B------:R0:W-:Y:S04]  /*1a7a0*/  STL.64 [R1+0x2510], R24 ;  /* 0x0025101801007387 */ /* 0x0001e80000100a00 */
[----:B0-----:R-:W3:Y:S04]  /*1a7b0*/  LDL.LU R24, [R1+0xc0] ;  /* 0x0000c00001187983 */ /* 0x001ee80000300800 */
[----:B------:R-:W3:Y:S04]  /*1a7c0*/  LDL.LU R25, [R1+0xc4] ;  /* 0x0000c40001197983 */ /* 0x000ee80000300800 */
[----:B------:R-:W3:Y:S04]  /*1a7d0*/  LDL.LU R26, [R1+0xc8] ;  /* 0x0000c800011a7983 */ /* 0x000ee80000300800 */
[----:B------:R-:W3:Y:S04]  /*1a7e0*/  LDL.LU R27, [R1+0xcc] ;  /* 0x0000cc00011b7983 */ /* 0x000ee80000300800 */
[----:B------:R-:W4:Y:S04]  /*1a7f0*/  LDL.LU R12, [R1+0x154] ;  /* 0x00015400010c7983 */ /* 0x000f280000300800 */
[----:B------:R-:W4:Y:S04]  /*1a800*/  LDL.LU R13, [R1+0x15c] ;  /* 0x00015c00010d7983 */ /* 0x000f280000300800 */
[----:B------:R-:W4:Y:S04]  /*1a810*/  LDL.LU R14, [R1+0x194] ;  /* 0x00019400010e7983 */ /* 0x000f280000300800 */
[----:B------:R-:W4:Y:S02]  /*1a820*/  LDL.LU R15, [R1+0x19c] ;  /* 0x00019c00010f7983 */ /* 0x000f240000300800 */
[----:B----4-:R-:W-:Y:S02]  /*1a830*/  HMMA.16816.F32 R8, R12, R2, R20 ;  /* 0x000000020c08723c */ /* 0x010fe40000001814 */
[----:B------:R-:W4:-:S15]  /*1a840*/  LDL.LU R20, [R1+0x100] ;  /* 0x0001000001147983 */ /* 0x000f1e0000300800 */
[----:B------:R-:W-:Y:S02]  /*1a850*/  NOP ;  /* 0x0000000000007918 */ /* 0x000fe40000000000 */
[----:B------:R0:W-:Y:S04]  /*1a860*/  STL.64 [R1+0x30], R8 ;  /* 0x0000300801007387 */ /* 0x0001e80000100a00 */
[----:B------:R1:W-:Y:S04]  /*1a870*/  STL.64 [R1+0x38], R10 ;  /* 0x0000380a01007387 */ /* 0x0003e80000100a00 */
[----:B------:R-:W4:Y:S04]  /*1a880*/  LDL.LU R21, [R1+0x104] ;  /* 0x0001040001157983 */ /* 0x000f280000300800 */
[----:B------:R-:W4:Y:S04]  /*1a890*/  LDL.LU R22, [R1+0x108] ;  /* 0x0001080001167983 */ /* 0x000f280000300800 */
[----:B------:R-:W4:Y:S04]  /*1a8a0*/  LDL.LU R23, [R1+0x10c] ;  /* 0x00010c0001177983 */ /* 0x000f280000300800 */
[----:B------:R-:W5:Y:S04]  /*1a8b0*/  LDL.LU R12, [R1+0x184] ;  /* 0x00018400010c7983 */ /* 0x000f680000300800 */
[----:B------:R-:W5:Y:S04]  /*1a8c0*/  LDL.LU R13, [R1+0x18c] ;  /* 0x00018c00010d7983 */ /* 0x000f680000300800 */
[----:B------:R-:W5:Y:S04]  /*1a8d0*/  LDL.LU R14, [R1+0x1d4] ;  /* 0x0001d400010e7983 */ /* 0x000f680000300800 */
[----:B------:R-:W5:Y:S04]  /*1a8e0*/  LDL.LU R15, [R1+0x1dc] ;  /* 0x0001dc00010f7983 */ /* 0x000f680000300800 */
[----:B0-----:R-:W2:Y:S04]  /*1a8f0*/  LDL.LU R8, [R1+0x120] ;  /* 0x0001200001087983 */ /* 0x001ea80000300800 */
[----:B------:R-:W2:Y:S04]  /*1a900*/  LDL.LU R9, [R1+0x124] ;  /* 0x0001240001097983 */ /* 0x000ea80000300800 */
[----:B-1----:R-:W2:Y:S04]  /*1a910*/  LDL.LU R10, [R1+0x128] ;  /* 0x00012800010a7983 */ /* 0x002ea80000300800 */
[----:B------:R-:W2:Y:S01]  /*1a920*/  LDL.LU R11, [R1+0x12c] ;  /* 0x00012c00010b7983 */ /* 0x000ea20000300800 */
[----:B-----5:R-:W-:-:S15]  /*1a930*/  HMMA.16816.F32 R12, R12, R2, R16 ;  /* 0x000000020c0c723c */ /* 0x020fde0000001810 */
[----:B------:R-:W-:-:S04]  /*1a940*/  NOP ;  /* 0x0000000000007918 */ /* 0x000fc80000000000 */
[----:B------:R-:W-:Y:S04]  /*1a950*/  STL [R1+0x250c], R12 ;  /* 0x00250c0c01007387 */ /* 0x000fe80000100800 */
[----:B------:R-:W-:Y:S04]  /*1a960*/  STL [R1+0x2508], R13 ;  /* 0x0025080d01007387 */ /* 0x000fe80000100800 */
[----:B------:R-:W-:Y:S04]  /*1a970*/  STL [R1+0x2504], R14 ;  /* 0x0025040e01007387 */ /* 0x000fe80000100800 */
[----:B------:R3:W-:Y:S04]  /*1a980*/  STL [R1+0x2500], R15 ;  /* 0x0025000f01007387 */ /* 0x0007e80000100800 */
[----:B------:R-:W3:Y:S04]  /*1a990*/  LDL.LU R16, [R1+0x1c4] ;  /* 0x0001c40001107983 */ /* 0x000ee80000300800 */
[----:B------:R-:W3:Y:S04]  /*1a9a0*/  LDL.LU R17, [R1+0x1cc] ;  /* 0x0001cc0001117983 */ /* 0x000ee80000300800 */
[----:B------:R-:W3:Y:S04]  /*1a9b0*/  LDL.LU R18, [R1+0x1f4] ;  /* 0x0001f40001127983 */ /* 0x000ee80000300800 */
[----:B------:R-:W3:Y:S02]  /*1a9c0*/  LDL.LU R19, [R1+0x1fc] ;  /* 0x0001fc0001137983 */ /* 0x000ee40000300800 */
[----:B---3--:R-:W-:Y:S02]  /*1a9d0*/  HMMA.16816.F32 R12, R16, R2, R24 ;  /* 0x00000002100c723c */ /* 0x008fe40000001818 */
[----:B------:R-:W2:-:S15]  /*1a9e0*/  LDL.LU R16, [R1+0x1e4] ;  /* 0x0001e40001107983 */ /* 0x000e9e0000300800 */
[----:B------:R-:W-:Y:S02]  /*1a9f0*/  NOP ;  /* 0x0000000000007918 */ /* 0x000fe40000000000 */
[----:B------:R-:W-:Y:S04]  /*1aa00*/  STL.64 [R1+0x10], R12 ;  /* 0x0000100c01007387 */ /* 0x000fe80000100a00 */
[----:B------:R2:W-:Y:S04]  /*1aa10*/  STL.64 [R1+0x18], R14 ;  /* 0x0000180e01007387 */ /* 0x0005e80000100a00 */
[----:B------:R-:W2:Y:S04]  /*1aa20*/  LDL.LU R17, [R1+0x1ec] ;  /* 0x0001ec0001117983 */ /* 0x000ea80000300800 */
[----:B------:R-:W2:Y:S04]  /*1aa30*/  LDL.LU R18, [R1+0x214] ;  /* 0x0002140001127983 */ /* 0x000ea80000300800 */
[----:B------:R-:W2:Y:S02]  /*1aa40*/  LDL.LU R19, [R1+0x21c] ;  /* 0x00021c0001137983 */ /* 0x000ea40000300800 */
[----:B--2---:R-:W-:Y:S02]  /*1aa50*/  HMMA.16816.F32 R12, R16, R2, R4 ;  /* 0x00000002100c723c */ /* 0x004fe40000001804 */
[----:B------:R-:W2:-:S15]  /*1aa60*/  LDL.LU R4, [R1+0x140] ;  /* 0x0001400001047983 */ /* 0x000e9e0000300800 */
[----:B------:R-:W-:Y:S02]  /*1aa70*/  NOP ;  /* 0x0000000000007918 */ /* 0x000fe40000000000 */
[----:B------:R-:W-:Y:S04]  /*1aa80*/  STL.64 [R1], R12 ;  /* 0x0000000c01007387 */ /* 0x000fe80000100a00 */
[----:B------:R0:W-:Y:S04]  /*1aa90*/  STL.64 [R1+0x8], R14 ;  /* 0x0000080e01007387 */ /* 0x0001e80000100a00 */
[----:B------:R-:W2:Y:S04]  /*1aaa0*/  LDL.LU R5, [R1+0x144] ;  /* 0x0001440001057983 */ /* 0x000ea80000300800 */
[----:B------:R-:W2:Y:S04]  /*1aab0*/  LDL.LU R6, [R1+0x148] ;  /* 0x0001480001067983 */ /* 0x000ea80000300800 */
[----:B------:R-:W2:Y:S04]  /*1aac0*/  LDL.LU R7, [R1+0x14c] ;  /* 0x00014c0001077983 */ /* 0x000ea80000300800 */
[----:B------:R-:W4:Y:S04]  /*1aad0*/  LDL.LU R16, [R1+0x204] ;  /* 0x0002040001107983 */ /* 0x000f280000300800 */
[----:B------:R-:W4:Y:S04]  /*1aae0*/  LDL.LU R17, [R1+0x20c] ;  /* 0x00020c0001117983 */ /* 0x000f280000300800 */
[----:B------:R-:W4:Y:S04]  /*1aaf0*/  LDL.LU R18, [R1+0x234] ;  /* 0x0002340001127983 */ /* 0x000f280000300800 */
[----:B------:R-:W4:Y:S01]  /*1ab00*/  LDL.LU R19, [R1+0x23c] ;  /* 0x00023c0001137983 */ /* 0x000f220000300800 */
[----:B0-----:R-:W-:Y:S01]  /*1ab10*/  IMAD.MOV.U32 R15, RZ, RZ, R28 ;  /* 0x000000ffff0f7224 */ /* 0x001fe200078e001c */
[----:B----4-:R-:W-:-:S15]  /*1ab20*/  HMMA.16816.F32 R16, R16, R2, R20 ;  /* 0x000000021010723c */ /* 0x010fde0000001814 */
[----:B------:R-:W-:-:S04]  /*1ab30*/  NOP ;  /* 0x0000000000007918 */ /* 0x000fc80000000000 */
[----:B------:R0:W-:Y:S04]  /*1ab40*/  STL.64 [R1+0x24d8], R18 ;  /* 0x0024d81201007387 */ /* 0x0001e80000100a00 */
[----:B------:R-:W-:Y:S04]  /*1ab50*/  STL.64 [R1+0x24d0], R16 ;  /* 0x0024d01001007387 */ /* 0x000fe80000100a00 */
[----:B------:R-:W3:Y:S04]  /*1ab60*/  LDL.LU R20, [R1+0x224] ;  /* 0x0002240001147983 */ /* 0x000ee80000300800 */
[----:B------:R-:W3:Y:S04]  /*1ab70*/  LDL.LU R21, [R1+0x22c] ;  /* 0x00022c0001157983 */ /* 0x000ee80000300800 */
[----:B------:R-:W3:Y:S04]  /*1ab80*/  LDL.LU R22, [R1+0x254] ;  /* 0x0002540001167983 */ /* 0x000ee80000300800 */
[----:B------:R-:W3:Y:S04]  /*1ab90*/  LDL.LU R23, [R1+0x25c] ;  /* 0x00025c0001177983 */ /* 0x000ee80000300800 */
[----:B------:R-:W4:Y:S04]  /*1aba0*/  LDL.LU R12, [R1+0x170] ;  /* 0x00017000010c7983 */ /* 0x000f280000300800 */
[----:B------:R-:W4:Y:S04]  /*1abb0*/  LDL.LU R13, [R1+0x174] ;  /* 0x00017400010d7983 */ /* 0x000f280000300800 */
[----:B------:R-:W5:Y:S04]  /*1abc0*/  LDL.LU R14, [R1+0x178] ;  /* 0x00017800010e7983 */ /* 0x000f680000300800 */
[----:B------:R-:W2:Y:S01]  /*1abd0*/  LDL.LU R28, [R1+0x25b0] ;  /* 0x0025b000011c7983 */ /* 0x000ea20000300800 */
[----:B---3--:R-:W-:Y:S03]  /*1abe0*/  HMMA.16816.F32 R8, R20, R2, R8 ;  /* 0x000000021408723c */ /* 0x008fe60000001808 */
[----:B-----5:R-:W-:Y:S04]  /*1abf0*/  STL.64 [R1+0x25a8], R14 ;  /* 0x0025a80e01007387 */ /* 0x020fe80000100a00 */
[----:B----4-:R-:W-:-:S12]  /*1ac00*/  STL.64 [R1+0x25a0], R12 ;  /* 0x0025a00c01007387 */ /* 0x010fd80000100a00 */
[----:B0-----:R-:W-:Y:S01]  /*1ac10*/  IMAD.MOV.U32 R19, RZ, RZ, R11 ;  /* 0x000000ffff137224 */ /* 0x001fe200078e000b */
[----:B------:R-:W-:Y:S04]  /*1ac20*/  STL.64 [R1+0x40], R8 ;  /* 0x0000400801007387 */ /* 0x000fe80000100a00 */
[----:B------:R-:W-:Y:S04]  /*1ac30*/  STL [R1+0x48], R10 ;  /* 0x0000480a01007387 */ /* 0x000fe80000100800 */
[----:B------:R-:W-:Y:S04]  /*1ac40*/  STL [R1+0x24ec], R19 ;  /* 0x0024ec1301007387 */ /* 0x000fe80000100800 */
[----:B------:R-:W3:Y:S04]  /*1ac50*/  LDL.LU R20, [R1+0x244] ;  /* 0x0002440001147983 */ /* 0x000ee80000300800 */
[----:B------:R-:W3:Y:S04]  /*1ac60*/  LDL.LU R21, [R1+0x24c] ;  /* 0x00024c0001157983 */ /* 0x000ee80000300800 */
[----:B------:R-:W3:Y:S04]  /*1ac70*/  LDL.LU R22, [R1+0x274] ;  /* 0x0002740001167983 */ /* 0x000ee80000300800 */
[----:B------:R-:W3:Y:S04]  /*1ac80*/  LDL.LU R23, [R1+0x27c] ;  /* 0x00027c0001177983 */ /* 0x000ee80000300800 */
[----:B--2---:R-:W0:Y:S04]  /*1ac90*/  LDSM.16.MT88.4 R8, [R28+UR9+0x4000] ;  /* 0x004000091c08783b */ /* 0x004e280008004200 */
[----:B------:R-:W-:Y:S04]  /*1aca0*/  LDSM.16.MT88.4 R12, [R28+UR9+0x6080] ;  /* 0x006080091c0c783b */ /* 0x000fe80008004200 */
[----:B0-----:R-:W-:Y:S01]  /*1acb0*/  STL [R1+0x304], R9 ;  /* 0x0003040901007387 */ /* 0x001fe20000100800 */
[----:B------:R-:W-:Y:S01]  /*1acc0*/  MOV R26, R8 ;  /* 0x00000008001a7202 */ /* 0x000fe20000000f00 */
[----:B------:R-:W-:-:S02]  /*1acd0*/  IMAD.MOV.U32 R25, RZ, RZ, R10 ;  /* 0x000000ffff197224 */ /* 0x000fc400078e000a */
[----:B------:R-:W-:Y:S04]  /*1ace0*/  STL [R1+0x30c], R11 ;  /* 0x00030c0b01007387 */ /* 0x000fe80000100800 */
[----:B------:R-:W0:Y:S04]  /*1acf0*/  LDSM.16.MT88.4 R8, [R28+UR9+0x6000] ;  /* 0x006000091c08783b */ /* 0x000e280008004200 */
[----:B0-----:R0:W-:Y:S04]  /*1ad00*/  STL [R1+0x314], R9 ;  /* 0x0003140901007387 */ /* 0x0011e80000100800 */
[----:B------:R-:W-:Y:S01]  /*1ad10*/  STL [R1+0x31c], R11 ;  /* 0x00031c0b01007387 */ /* 0x000fe20000100800 */
[----:B------:R-:W-:-:S02]  /*1ad20*/  IMAD.MOV.U32 R19, RZ, RZ, R10 ;  /* 0x000000ffff137224 */ /* 0x000fc400078e000a */
[----:B------:R-:W-:Y:S02]  /*1ad30*/  IMAD.MOV.U32 R24, RZ, RZ, R8 ;  /* 0x000000ffff187224 */ /* 0x000fe400078e0008 */
[----:B------:R-:W-:Y:S02]  /*1ad40*/  IMAD.MOV.U32 R8, RZ, RZ, R14 ;  /* 0x000000ffff087224 */ /* 0x000fe400078e000e */
[----:B0-----:R-:W-:Y:S01]  /*1ad50*/  IMAD.MOV.U32 R9, RZ, RZ, R12 ;  /* 0x000000ffff097224 */ /* 0x001fe200078e000c */
[----:B---3--:R-:W-:Y:S01]  /*1ad60*/  HMMA.16816.F32 R4, R20, R2, R4 ;  /* 0x000000021404723c */ /* 0x008fe20000001804 */
[----:B------:R-:W2:-:S15]  /*1ad70*/  LDL.LU R20, [R1+0x264] ;  /* 0x0002640001147983 */ /* 0x000e9e0000300800 */
[----:B------:R-:W-:-:S03]  /*1ad80*/  NOP ;  /* 0x0000000000007918 */ /* 0x000fc60000000000 */
[----:B------:R-:W-:Y:S04]  /*1ad90*/  STL.64 [R1+0x50], R4 ;  /* 0x0000500401007387 */ /* 0x000fe80000100a00 */
[----:B------:R-:W-:Y:S04]  /*1ada0*/  STL.64 [R1+0x58], R6 ;  /* 0x0000580601007387 */ /* 0x000fe80000100a00 */
[----:B------:R-:W0:Y:S04]  /*1adb0*/  LDSM.16.MT88.4 R4, [R28+UR9+0x4080] ;  /* 0x004080091c04783b */ /* 0x000e280008004200 */
[----:B------:R-:W2:Y:S04]  /*1adc0*/  LDL.LU R21, [R1+0x26c] ;  /* 0x00026c0001157983 */ /* 0x000ea80000300800 */
[----:B------:R-:W2:Y:S04]  /*1add0*/  LDL.LU R22, [R1+0x294] ;  /* 0x0002940001167983 */ /* 0x000ea80000300800 */
[----:B------:R-:W2:Y:S04]  /*1ade0*/  LDL.LU R23, [R1+0x29c] ;  /* 0x00029c0001177983 */ /* 0x000ea80000300800 */
[----:B0-----:R0:W-:Y:S01]  /*1adf0*/  STL [R1+0x2e4], R5 ;  /* 0x0002e40501007387 */ /* 0x0011e20000100800 */
[----:B------:R-:W-:Y:S01]  /*1ae00*/  IMAD.MOV.U32 R11, RZ, RZ, R4 ;  /* 0x000000ffff0b7224 */ /* 0x000fe200078e0004 */
[----:B------:R-:W-:-:S02]  /*1ae10*/  MOV R10, R6 ;  /* 0x00000006000a7202 */ /* 0x000fc40000000f00 */
[----:B------:R1:W-:Y:S04]  /*1ae20*/  STL [R1+0x2ec], R7 ;  /* 0x0002ec0701007387 */ /* 0x0003e80000100800 */
[----:B------:R-:W3:Y:S04]  /*1ae30*/  LDL.LU R4, [R1+0x1b0] ;  /* 0x0001b00001047983 */ /* 0x000ee80000300800 */
[----:B0-----:R-:W3:Y:S04]  /*1ae40*/  LDL.LU R5, [R1+0x1b4] ;  /* 0x0001b40001057983 */ /* 0x001ee80000300800 */
[----:B------:R-:W3:Y:S04]  /*1ae50*/  LDL.LU R6, [R1+0x1b8] ;  /* 0x0001b80001067983 */ /* 0x000ee80000300800 */
[----:B-1----:R-:W3:Y:S04]  /*1ae60*/  LDL.LU R7, [R1+0x1bc] ;  /* 0x0001bc0001077983 */ /* 0x002ee80000300800 */
[----:B------:R-:W-:Y:S04]  /*1ae70*/  STL [R1+0x2f4], R13 ;  /* 0x0002f40d01007387 */ /* 0x000fe80000100800 */
[----:B------:R0:W-:Y:S04]  /*1ae80*/  STL [R1+0x2fc], R15 ;  /* 0x0002fc0f01007387 */ /* 0x0001e80000100800 */
[----:B0-----:R-:W2:Y:S04]  /*1ae90*/  LDL.LU.64 R14, [R1+0x25a8] ;  /* 0x0025a800010e7983 */ /* 0x001ea80000300a00 */
[----:B------:R-:W2:Y:S04]  /*1aea0*/  LDL.LU.64 R12, [R1+0x25a0] ;  /* 0x0025a000010c7983 */ /* 0x000ea80000300a00 */
[----:B------:R-:W-:Y:S04]  /*1aeb0*/  STL.64 [R1+0x2568], R10 ;  /* 0x0025680a01007387 */ /* 0x000fe80000100a00 */
[----:B------:R2:W-:Y:S02]  /*1aec0*/  STL.64 [R1+0x2560], R8 ;  /* 0x0025600801007387 */ /* 0x0005e40000100a00 */
[----:B--2---:R-:W-:Y:S02]  /*1aed0*/  HMMA.16816.F32 R8, R20, R2, R12 ;  /* 0x000000021408723c */ /* 0x004fe4000000180c */
[----:B------:R-:W3:Y:S04]  /*1aee0*/  LDL.LU R20, [R1+0x284] ;  /* 0x0002840001147983 */ /* 0x000ee80000300800 */
[----:B------:R-:W0:-:S13]  /*1aef0*/  LDSM.16.MT88.4 R12, [R28+UR9+0x4100] ;  /* 0x004100091c0c783b */ /* 0x000e1a0008004200 */
[----:B------:R1:W-:Y:S04]  /*1af00*/  STL.64 [R1+0x70], R8 ;  /* 0x0000700801007387 */ /* 0x0003e80000100a00 */
[----:B------:R2:W-:Y:S04]  /*1af10*/  STL.64 [R1+0x78], R10 ;  /* 0x0000780a01007387 */ /* 0x0005e80000100a00 */
[----:B------:R-:W3:Y:S04]  /*1af20*/  LDL.LU R21, [R1+0x28c] ;  /* 0x00028c0001157983 */ /* 0x000ee80000300800 */
[----:B------:R-:W3:Y:S04]  /*1af30*/  LDL.LU R22, [R1+0x2b4] ;  /* 0x0002b40001167983 */ /* 0x000ee80000300800 */
[----:B------:R-:W3:Y:S04]  /*1af40*/  LDL.LU R23, [R1+0x2bc] ;  /* 0x0002bc0001177983 */ /* 0x000ee80000300800 */
[----:B-1----:R-:W4:Y:S04]  /*1af50*/  LDL.LU R8, [R1+0x160] ;  /* 0x0001600001087983 */ /* 0x002f280000300800 */
[----:B------:R-:W4:Y:S04]  /*1af60*/  LDL.LU R9, [R1+0x164] ;  /* 0x0001640001097983 */ /* 0x000f280000300800 */
[----:B--2---:R-:W2:Y:S04]  /*1af70*/  LDL.LU R10, [R1+0x168] ;  /* 0x00016800010a7983 */ /* 0x004ea80000300800 */
[----:B------:R-:W2:Y:S04]  /*1af80*/  LDL.LU R11, [R1+0x16c] ;  /* 0x00016c00010b7983 */ /* 0x000ea80000300800 */
[----:B--2---:R1:W-:Y:S04]  /*1af90*/  STL.64 [R1+0x2578], R10 ;  /* 0x0025780a01007387 */ /* 0x0043e80000100a00 */
[----:B-1----:R-:W2:Y:S04]  /*1afa0*/  LDL R10, [R1+0x328] ;  /* 0x00032800010a7983 */ /* 0x002ea80000100800 */
[----:B------:R-:W2:Y:S04]  /*1afb0*/  LDL R11, [R1+0x32c] ;  /* 0x00032c00010b7983 */ /* 0x000ea80000100800 */
[----:B----4-:R1:W-:Y:S04]  /*1afc0*/  STL.64 [R1+0x2570], R8 ;  /* 0x0025700801007387 */ /* 0x0103e80000100a00 */
[----:B--2---:R2:W-:Y:S04]  /*1afd0*/  STL.64 [R1+0x2580], R10 ;  /* 0x0025800a01007387 */ /* 0x0045e80000100a00 */
[----:B-1----:R-:W4:Y:S04]  /*1afe0*/  LDL.LU R8, [R1+0x1a0] ;  /* 0x0001a00001087983 */ /* 0x002f280000300800 */
[----:B------:R-:W4:Y:S04]  /*1aff0*/  LDL.LU R9, [R1+0x1a4] ;  /* 0x0001a40001097983 */ /* 0x000f280000300800 */
[----:B--2---:R-:W2:Y:S01]  /*1b000*/  LDL.LU R10, [R1+0x1a8] ;  /* 0x0001a800010a7983 */ /* 0x004ea20000300800 */
[----:B------:R-:W-:-:S03]  /*1b010*/  IMAD.MOV.U32 R11, RZ, RZ, R0 ;  /* 0x000000ffff0b7224 */ /* 0x000fc600078e0000 */
[----:B------:R-:W5:Y:S01]  /*1b020*/  LDL.LU R0, [R1+0x259c] ;  /* 0x00259c0001007983 */ /* 0x000f620000300800 */
[----:B---3--:R-:W-:Y:S01]  /*1b030*/  HMMA.16816.F32 R4, R20, R2, R4 ;  /* 0x000000021404723c */ /* 0x008fe20000001804 */
[----:B0-----:R-:W-:Y:S01]  /*1b040*/  MOV R18, R14 ;  /* 0x0000000e00127202 */ /* 0x001fe20000000f00 */
[----:B------:R-:W-:Y:S01]  /*1b050*/  IMAD.MOV.U32 R27, RZ, RZ, R12 ;  /* 0x000000ffff1b7224 */ /* 0x000fe200078e000c */
[----:B--2---:R-:W-:Y:S04]  /*1b060*/  STL.64 [R1+0x2590], R10 ;  /* 0x0025900a01007387 */ /* 0x004fe80000100a00 */
[----:B----4-:R-:W-:Y:S04]  /*1b070*/  STL.64 [R1+0x2588], R8 ;  /* 0x0025880801007387 */ /* 0x010fe80000100a00 */
[----:B------:R-:W0:Y:S04]  /*1b080*/  LDSM.16.MT88.4 R8, [R28+UR9+0x6100] ;  /* 0x006100091c08783b */ /* 0x000e280008004200 */
[----:B------:R-:W-:Y:S04]  /*1b090*/  STL [R1+0x2b4], R13 ;  /* 0x0002b40d01007387 */ /* 0x000fe80000100800 */
[----:B------:R-:W-:Y:S04]  /*1b0a0*/  STL [R1+0x2bc], R15 ;  /* 0x0002bc0f01007387 */ /* 0x000fe80000100800 */
[----:B0-----:R-:W-:Y:S01]  /*1b0b0*/  STL [R1+0x2d4], R9 ;  /* 0x0002d40901007387 */ /* 0x001fe20000100800 */
[----:B------:R-:W-:-:S02]  /*1b0c0*/  IMAD.MOV.U32 R17, RZ, RZ, R8 ;  /* 0x000000ffff117224 */ /* 0x000fc400078e0008 */
[----:B------:R-:W-:Y:S01]  /*1b0d0*/  IMAD.MOV.U32 R16, RZ, RZ, R10 ;  /* 0x000000ffff107224 */ /* 0x000fe200078e000a */
[----:B------:R-:W-:Y:S04]  /*1b0e0*/  STL [R1+0x2dc], R11 ;  /* 0x0002dc0b01007387 */ /* 0x000fe80000100800 */
[----:B------:R-:W0:Y:S04]  /*1b0f0*/  LDSM.16.MT88.4 R8, [R28+UR9+0x4180] ;  /* 0x004180091c08783b */ /* 0x000e280008004200 */
[----:B------:R-:W2:Y:S04]  /*1b100*/  LDL.LU R20, [R1+0x2a4] ;  /* 0x0002a40001147983 */ /* 0x000ea80000300800 */
[----:B------:R1:W-:Y:S04]  /*1b110*/  STL.64 [R1+0x80], R4 ;  /* 0x0000800401007387 */ /* 0x0003e80000100a00 */
[----:B------:R3:W-:Y:S04]  /*1b120*/  STL.64 [R1+0x88], R6 ;  /* 0x0000880601007387 */ /* 0x0007e80000100a00 */
[----:B------:R-:W2:Y:S04]  /*1b130*/  LDL.LU R21, [R1+0x2ac] ;  /* 0x0002ac0001157983 */ /* 0x000ea80000300800 */
[----:B-1----:R-:W4:Y:S01]  /*1b140*/  LDL.LU R4, [R1+0x60] ;  /* 0x0000600001047983 */ /* 0x002f220000300800 */
[----:B-----5:R-:W-:-:S03]  /*1b150*/  IMAD.MOV.U32 R23, RZ, RZ, R0 ;  /* 0x000000ffff177224 */ /* 0x020fc600078e0000 */
[----:B------:R-:W4:Y:S04]  /*1b160*/  LDL.LU R5, [R1+0x64] ;  /* 0x0000640001057983 */ /* 0x000f280000300800 */
[----:B---3--:R-:W4:Y:S04]  /*1b170*/  LDL.LU R6, [R1+0x68] ;  /* 0x0000680001067983 */ /* 0x008f280000300800 */
[----:B------:R-:W4:Y:S04]  /*1b180*/  LDL.LU R7, [R1+0x6c] ;  /* 0x00006c0001077983 */ /* 0x000f280000300800 */
[----:B------:R-:W2:Y:S04]  /*1b190*/  LDL.LU R22, [R1+0x2c4] ;  /* 0x0002c40001167983 */ /* 0x000ea80000300800 */
[----:B------:R-:W3:Y:S01]  /*1b1a0*/  LDL.LU R0, [R1+0x2598] ;  /* 0x0025980001007983 */ /* 0x000ee20000300800 */
[----:B0-----:R-:W-:Y:S01]  /*1b1b0*/  IMAD.MOV.U32 R15, RZ, RZ, R8 ;  /* 0x000000ffff0f7224 */ /* 0x001fe200078e0008 */
[----:B------:R-:W-:-:S02]  /*1b1c0*/  MOV R14, R10 ;  /* 0x0000000a000e7202 */ /* 0x000fc40000000f00 */
[----:B------:R-:W-:Y:S04]  /*1b1d0*/  STL [R1+0x284], R9 ;  /* 0x0002840901007387 */ /* 0x000fe80000100800 */
[----:B------:R-:W-:Y:S04]  /*1b1e0*/  STL [R1+0x28c], R11 ;  /* 0x00028c0b01007387 */ /* 0x000fe80000100800 */
[----:B------:R-:W0:Y:S04]  /*1b1f0*/  LDSM.16.MT88.4 R8, [R28+UR9+0x6180] ;  /* 0x006180091c08783b */ /* 0x000e280008004200 */
[----:B0-----:R-:W-:Y:S01]  /*1b200*/  STL [R1+0x294], R9 ;  /* 0x0002940901007387 */ /* 0x001fe20000100800 */
[----:B------:R-:W-:-:S02]  /*1b210*/  IMAD.MOV.U32 R12, RZ, RZ, R10 ;  /* 0x000000ffff0c7224 */ /* 0x000fc400078e000a */
[----:B------:R-:W-:Y:S01]  /*1b220*/  IMAD.MOV.U32 R13, RZ, RZ, R8 ;  /* 0x000000ffff0d7224 */ /* 0x000fe200078e0008 */
[----:B------:R0:W-:Y:S04]  /*1b230*/  STL [R1+0x29c], R11 ;  /* 0x00029c0b01007387 */ /* 0x0001e80000100800 */
[----:B0-----:R-:W2:Y:S04]  /*1b240*/  LDL.LU.64 R10, [R1+0x2590] ;  /* 0x00259000010a7983 */ /* 0x001ea80000300a00 */
[----:B------:R-:W2:Y:S02]  /*1b250*/  LDL.LU.64 R8, [R1+0x2588] ;  /* 0x0025880001087983 */ /* 0x000ea40000300a00 */
[----:B--2---:R-:W-:Y:S02]  /*1b260*/  HMMA.16816.F32 R20, R20, R2, R8 ;  /* 0x000000021414723c */ /* 0x004fe40000001808 */
[----:B------:R-:W2:-:S15]  /*1b270*/  LDL.LU.64 R10, [R1+0x2580] ;  /* 0x00258000010a7983 */ /* 0x000e9e0000300a00 */
[----:B------:R-:W-:Y:S02]  /*1b280*/  NOP ;  /* 0x0000000000007918 */ /* 0x000fe40000000000 */
[----:B------:R-:W-:Y:S04]  /*1b290*/  STL.64 [R1+0x90], R20 ;  /* 0x0000901401007387 */ /* 0x000fe80000100a00 */
[----:B------:R-:W-:Y:S01]  /*1b2a0*/  STL.64 [R1+0x98], R22 ;  /* 0x0000981601007387 */ /* 0x000fe20000100a00 */
[----:B--2---:R-:W-:Y:S02]  /*1b2b0*/  F2FP.F16.E4M3.UNPACK_B R2, R10 ;  /* 0x0000000aff02723e */ /* 0x004fe400020006ff */
[----:B------:R-:W-:Y:S02]  /*1b2c0*/  F2FP.F16.E4M3.UNPACK_B R3, R11 ;  /* 0x0000000bff03723e */ /* 0x000fe400020006ff */
[----:B---3--:R-:W0:Y:S04]  /*1b2d0*/  LDSM.16.MT88.4 R8, [R0+UR9+0x4000] ;  /* 0x004000090008783b */ /* 0x008e280008004200 */
[----:B0-----:R-:W-:Y:S04]  /*1b2e0*/  STL.64 [R1+0x100], R8 ;  /* 0x0001000801007387 */ /* 0x001fe80000100a00 */
[----:B------:R-:W-:Y:S04]  /*1b2f0*/  STL.64 [R1+0x108], R10 ;  /* 0x0001080a01007387 */ /* 0x000fe80000100a00 */
[----:B------:R-:W0:Y:S04]  /*1b300*/  LDSM.16.MT88.4 R8, [R0+UR9+0x6000] ;  /* 0x006000090008783b */ /* 0x000e280008004200 */
[----:B0-----:R-:W-:Y:S04]  /*1b310*/  STL.64 [R1+0x270], R8 ;  /* 0x0002700801007387 */ /* 0x001fe80000100a00 */
[----:B------:R0:W-:Y:S04]  /*1b320*/  STL.64 [R1+0x278], R10 ;  /* 0x0002780a01007387 */ /* 0x0001e80000100a00 */
[----:B0-----:R-:W2:Y:S04]  /*1b330*/  LDL.LU.64 R10, [R1+0x2578] ;  /* 0x00257800010a7983 */ /* 0x001ea80000300a00 */
[----:B------:R-:W2:Y:S01]  /*1b340*/  LDL.LU.64 R8, [R1+0x2570] ;  /* 0x0025700001087983 */ /* 0x000ea20000300a00 */
[----:B------:R-:W-:Y:S01]  /*1b350*/  IMAD.MOV.U32 R20, RZ, RZ, R26 ;  /* 0x000000ffff147224 */ /* 0x000fe200078e001a */
[----:B------:R-:W-:Y:S01]  /*1b360*/  MOV R22, R24 ;  /* 0x0000001800167202 */ /* 0x000fe20000000f00 */
[----:B------:R-:W-:-:S02]  /*1b370*/  IMAD.MOV.U32 R21, RZ, RZ, R25 ;  /* 0x000000ffff157224 */ /* 0x000fc400078e0019 */
[----:B------:R-:W-:-:S07]  /*1b380*/  IMAD.MOV.U32 R23, RZ, RZ, R19 ;  /* 0x000000ffff177224 */ /* 0x000fce00078e0013 */
[----:B--2---:R-:W-:Y:S01]  /*1b390*/  HMMA.16816.F32 R20, R20, R2, R8 ;  /* 0x000000021414723c */ /* 0x004fe20000001808 */
[----:B------:R-:W2:Y:S04]  /*1b3a0*/  LDL.LU.64 R10, [R1+0x2568] ;  /* 0x00256800010a7983 */ /* 0x000ea80000300a00 */
[----:B------:R-:W3:-:S14]  /*1b3b0*/  LDL.LU.64 R8, [R1+0x2560] ;  /* 0x0025600001087983 */ /* 0x000edc0000300a00 */
[----:B------:R2:W-:Y:S04]  /*1b3c0*/  STL.64 [R1+0xb0], R20 ;  /* 0x0000b01401007387 */ /* 0x0005e80000100a00 */
[----:B------:R3:W-:Y:S01]  /*1b3d0*/  STL.64 [R1+0xb8], R22 ;  /* 0x0000b81601007387 */ /* 0x0007e20000100a00 */
[----:B--2---:R-:W-:Y:S02]  /*1b3e0*/  IMAD.MOV.U32 R20, RZ, RZ, R11 ;  /* 0x000000ffff147224 */ /* 0x004fe400078e000b */
[----:B------:R-:W-:Y:S02]  /*1b3f0*/  IMAD.MOV.U32 R21, RZ, RZ, R10 ;  /* 0x000000ffff157224 */ /* 0x000fe400078e000a */
[----:B---3--:R-:W-:Y:S01]  /*1b400*/  IMAD.MOV.U32 R22, RZ, RZ, R9 ;  /* 0x000000ffff167224 */ /* 0x008fe200078e0009 */
[----:B------:R-:W-:-:S02]  /*1b410*/  MOV R23, R8 ;  /* 0x0000000800177202 */ /* 0x000fc40000000f00 */
[----:B------:R-:W0:Y:S05]  /*1b420*/  LDSM.16.MT88.4 R8, [R0+UR9+0x4080] ;  /* 0x004080090008783b */ /* 0x000e2a0008004200 */
[----:B----4-:R-:W-:Y:S01]  /*1b430*/  HMMA.16816.F32 R20, R20, R2, R4 ;  /* 0x000000021414723c */ /* 0x010fe20000001804 */
[----:B0-----:R-:W-:Y:S01]  /*1b440*/  STL [R1+0x1b4], R9 ;  /* 0x0001b40901007387 */ /* 0x001fe20000100800 */
[----:B------:R-:W-:Y:S02]  /*1b450*/  IMAD.MOV.U32 R26, RZ, RZ, R8 ;  /* 0x000000ffff1a7224 */ /* 0x000fe400078e0008 */
[----:B------:R-:W-:Y:S01]  /*1b460*/  IMAD.MOV.U32 R25, RZ, RZ, R10 ;  /* 0x000000ffff197224 */ /* 0x000fe200078e000a */
[----:B------:R-:W-:Y:S04]  /*1b470*/  STL [R1+0x1bc], R11 ;  /* 0x0001bc0b01007387 */ /* 0x000fe80000100800 */
[----:B------:R-:W0:Y:S02]  /*1b480*/  LDSM.16.MT88.4 R8, [R0+UR9+0x6080] ;  /* 0x006080090008783b */ /* 0x000e240008004200 */
[----:B0-----:R-:W-:-:S02]  /*1b490*/  IMAD.MOV.U32 R24, RZ, RZ, R8 ;  /* 0x000000ffff187224 */ /* 0x001fc400078e0008 */
[----:B------:R-:W-:Y:S01]  /*1b4a0*/  STL [R1+0x264], R9 ;  /* 0x0002640901007387 */ /* 0x000fe20000100800 */
[----:B------:R-:W-:-:S03]  /*1b4b0*/  IMAD.MOV.U32 R19, RZ, RZ, R10 ;  /* 0x000000ffff137224 */ /* 0x000fc600078e000a */
[----:B------:R0:W-:Y:S04]  /*1b4c0*/  STL [R1+0x26c], R11 ;  /* 0x00026c0b01007387 */ /* 0x0001e80000100800 */
[----:B0-----:R-:W2:Y:S04]  /*1b4d0*/  LDL.LU.64 R10, [R1+0x2558] ;  /* 0x00255800010a7983 */ /* 0x001ea80000300a00 */
[----:B------:R-:W2:Y:S04]  /*1b4e0*/  LDL.LU.64 R8, [R1+0x2550] ;  /* 0x0025500001087983 */ /* 0x000ea80000300a00 */
[----:B------:R-:W-:Y:S04]  /*1b4f0*/  STL [R1+0x2528], R26 ;  /* 0x0025281a01007387 */ /* 0x000fe80000100800 */
[----:B------:R0:W-:Y:S04]  /*1b500*/  STL.64 [R1+0x2520], R24 ;  /* 0x0025201801007387 */ /* 0x0001e80000100a00 */
[----:B------:R-:W3:Y:S04]  /*1b510*/  LDL.LU.64 R6, [R1+0x2548] ;  /* 0x0025480001067983 */ /* 0x000ee80000300a00 */
[----:B------:R-:W3:Y:S04]  /*1b520*/  LDL.LU.64 R4, [R1+0x2540] ;  /* 0x0025400001047983 */ /* 0x000ee80000300a00 */
[----:B------:R1:W-:Y:S04]  /*1b530*/  STL.64 [R1+0xe0], R20 ;  /* 0x0000e01401007387 */ /* 0x0003e80000100a00 */
[----:B------:R4:W-:Y:S04]  /*1b540*/  STL.64 [R1+0xe8], R22 ;  /* 0x0000e81601007387 */ /* 0x0009e80000100a00 */
[----:B0-----:R-:W5:Y:S04]  /*1b550*/  LDL.LU R24, [R1+0x20] ;  /* 0x0000200001187983 */ /* 0x001f680000300800 */
[----:B------:R-:W5:Y:S04]  /*1b560*/  LDL.LU R25, [R1+0x24] ;  /* 0x0000240001197983 */ /* 0x000f680000300800 */
[----:B------:R-:W2:Y:S01]  /*1b570*/  LDL.LU R26, [R1+0x28] ;  /* 0x00002800011a7983 */ /* 0x000ea20000300800 */
[----:B-1----:R-:W-:Y:S01]  /*1b580*/  MOV R20, R27 ;  /* 0x0000001b00147202 */ /* 0x002fe20000000f00 */
[----:B------:R-:W-:-:S02]  /*1b590*/  IMAD.MOV.U32 R27, RZ, RZ, R29 ;  /* 0x000000ffff1b7224 */ /* 0x000fc400078e001d */
[----:B------:R-:W-:Y:S02]  /*1b5a0*/  IMAD.MOV.U32 R21, RZ, RZ, R18 ;  /* 0x000000ffff157224 */ /* 0x000fe400078e0012 */
[----:B----4-:R-:W-:Y:S02]  /*1b5b0*/  IMAD.MOV.U32 R22, RZ, RZ, R17 ;  /* 0x000000ffff167224 */ /* 0x010fe400078e0011 */
[----:B------:R-:W-:Y:S01]  /*1b5c0*/  IMAD.MOV.U32 R23, RZ, RZ, R16 ;  /* 0x000000ffff177224 */ /* 0x000fe200078e0010 */
[----:B--2---:R-:W-:Y:S04]  /*1b5d0*/  STL.64 [R1+0x2538], R26 ;  /* 0x0025381a01007387 */ /* 0x004fe80000100a00 */
[----:B-----5:R-:W-:Y:S04]  /*1b5e0*/  STL.64 [R1+0x2530], R24 ;  /* 0x0025301801007387 */ /* 0x020fe80000100a00 */
[----:B------:R-:W0:Y:S01]  /*1b5f0*/  LDSM.16.MT88.4 R24, [R0+UR9+0x4100] ;  /* 0x004100090018783b */ /* 0x000e220008004200 */
[----:B---3--:R-:W-:Y:S03]  /*1b600*/  HMMA.16816.F32 R20, R20, R2, R4 ;  /* 0x000000021414723c */ /* 0x008fe60000001804 */
[----:B0-----:R-:W-:Y:S01]  /*1b610*/  STL [R1+0x1a4], R25 ;  /* 0x0001a41901007387 */ /* 0x001fe20000100800 */
[----:B------:R-:W-:Y:S01]  /*1b620*/  MOV R29, R24 ;  /* 0x00000018001d7202 */ /* 0x000fe20000000f00 */
[----:B------:R-:W-:-:S02]  /*1b630*/  IMAD.MOV.U32 R18, RZ, RZ, R26 ;  /* 0x000000ffff127224 */ /* 0x000fc400078e001a */
[----:B------:R-:W-:Y:S04]  /*1b640*/  STL [R1+0x1ac], R27 ;  /* 0x0001ac1b01007387 */ /* 0x000fe80000100800 */
[----:B------:R-:W0:Y:S04]  /*1b650*/  LDSM.16.MT88.4 R24, [R0+UR9+0x6100] ;  /* 0x006100090018783b */ /* 0x000e280008004200 */
[----:B0-----:R-:W-:Y:S04]  /*1b660*/  STL [R1+0x254], R25 ;  /* 0x0002541901007387 */ /* 0x001fe80000100800 */
[----:B------:R-:W-:Y:S04]  /*1b670*/  STL [R1+0x25c], R27 ;  /* 0x00025c1b01007387 */ /* 0x000fe80000100800 */
[----:B------:R-:W-:Y:S04]  /*1b680*/  STL.64 [R1+0xd0], R20 ;  /* 0x0000d01401007387 */ /* 0x000fe80000100a00 */
[----:B------:R-:W-:Y:S04]  /*1b690*/  STL.64 [R1+0xd8], R22 ;  /* 0x0000d81601007387 */ /* 0x000fe80000100a00 */
[----:B------:R-:W0:Y:S01]  /*1b6a0*/  LDSM.16.MT88.4 R20, [R0+UR9+0x4180] ;  /* 0x004180090014783b */ /* 0x000e220008004200 */
[----:B------:R-:W-:-:S02]  /*1b6b0*/  IMAD.MOV.U32 R6, RZ, RZ, R13 ;  /* 0x000000ffff067224 */ /* 0x000fc400078e000d */
[----:B------:R-:W-:Y:S01]  /*1b6c0*/  IMAD.MOV.U32 R7, RZ, RZ, R12 ;  /* 0x000000ffff077224 */ /* 0x000fe200078e000c */
[----:B------:R-:W-:Y:S01]  /*1b6d0*/  MOV R5, R14 ;  /* 0x0000000e00057202 */ /* 0x000fe20000000f00 */
[----:B------:R-:W-:-:S07]  /*1b6e0*/  IMAD.MOV.U32 R4, RZ, RZ, R15 ;  /* 0x000000ffff047224 */ /* 0x000fce00078e000f */
[----:B------:R-:W-:Y:S01]  /*1b6f0*/  HMMA.16816.F32 R8, R4, R2, R8 ;  /* 0x000000020408723c */ /* 0x000fe20000001808 */
[----:B0-----:R-:W-:Y:S01]  /*1b700*/  STL [R1+0x194], R21 ;  /* 0x0001941501007387 */ /* 0x001fe20000100800 */
[----:B------:R-:W-:Y:S02]  /*1b710*/  IMAD.MOV.U32 R12, RZ, RZ, R20 ;  /* 0x000000ffff0c7224 */ /* 0x000fe400078e0014 */
[----:B------:R-:W-:Y:S01]  /*1b720*/  IMAD.MOV.U32 R13, RZ, RZ, R22 ;  /* 0x000000ffff0d7224 */ /* 0x000fe200078e0016 */
[----:B------:R-:W-:Y:S04]  /*1b730*/  STL [R1+0x19c], R23 ;  /* 0x00019c1701007387 */ /* 0x000fe80000100800 */
[----:B------:R-:W0:Y:S01]  /*1b740*/  LDSM.16.MT88.4 R20, [R0+UR9+0x6180] ;  /* 0x006180090014783b */ /* 0x000e220008004200 */
[----:B------:R-:W-:-:S02]  /*1b750*/  IMAD.MOV.U32 R17, RZ, RZ, R24 ;  /* 0x000000ffff117224 */ /* 0x000fc400078e0018 */
[----:B------:R-:W-:Y:S01]  /*1b760*/  IMAD.MOV.U32 R16, RZ, RZ, R26 ;  /* 0x000000ffff107224 */ /* 0x000fe200078e001a */
[----:B0-----:R-:W-:Y:S04]  /*1b770*/  STL [R1+0x244], R21 ;  /* 0x0002441501007387 */ /* 0x001fe80000100800 */
[----:B------:R-:W-:Y:S04]  /*1b780*/  STL [R1+0x24c], R23 ;  /* 0x00024c1701007387 */ /* 0x000fe80000100800 */
[----:B------:R-:W-:Y:S04]  /*1b790*/  STL [R1+0x2448], R0 ;  /* 0x0024480001007387 */ /* 0x000fe80000100800 */
[----:B------:R-:W2:Y:S04]  /*1b7a0*/  LDL.LU R4, [R1+0x100] ;  /* 0x0001000001047983 */ /* 0x000ea80000300800 */
[----:B------:R-:W-:Y:S04]  /*1b7b0*/  STL.64 [R1+0xc0], R8 ;  /* 0x0000c00801007387 */ /* 0x000fe80000100a00 */
[----:B------:R0:W-:Y:S01]  /*1b7c0*/  STL.64 [R1+0xc8], R10 ;  /* 0x0000c80a01007387 */ /* 0x0001e20000100a00 */
[----:B------:R-:W-:-:S03]  /*1b7d0*/  IMAD.MOV.U32 R15, RZ, RZ, R22 ;  /* 0x000000ffff0f7224 */ /* 0x000fc600078e0016 */
[----:B------:R-:W2:Y:S04]  /*1b7e0*/  LDL.LU R5, [R1+0x108] ;  /* 0x0001080001057983 */ /* 0x000ea80000300800 */
[----:B------:R-:W2:Y:S01]  /*1b7f0*/  LDL.LU R6, [R1+0x270] ;  /* 0x0002700001067983 */ /* 0x000ea20000300800 */
[----:B0-----:R-:W-:-:S03]  /*1b800*/  LOP3.LUT R11, R28, 0x40, RZ, 0x3c, !PT ;  /* 0x000000401c0b7812 */ /* 0x001fc600078e3cff */
[----:B------:R-:W2:Y:S04]  /*1b810*/  LDL.LU R7, [R1+0x278] ;  /* 0x0002780001077983 */ /* 0x000ea80000300800 */
[----:B------:R-:W0:Y:S04]  /*1b820*/  LDSM.16.MT88.4 R24, [R11+UR9+0x4000] ;  /* 0x004000090b18783b */ /* 0x000e280008004200 */
[----:B0-----:R-:W-:Y:S01]  /*1b830*/  STL [R1+0x184], R25 ;  /* 0x0001841901007387 */ /* 0x001fe20000100800 */
[----:B------:R-:W-:Y:S02]  /*1b840*/  IMAD.MOV.U32 R23, RZ, RZ, R24 ;  /* 0x000000ffff177224 */ /* 0x000fe400078e0018 */
[----:B------:R-:W-:Y:S01]  /*1b850*/  IMAD.MOV.U32 R22, RZ, RZ, R26 ;  /* 0x000000ffff167224 */ /* 0x000fe200078e001a */
[----:B------:R-:W-:Y:S04]  /*1b860*/  STL [R1+0x18c], R27 ;  /* 0x00018c1b01007387 */ /* 0x000fe80000100800 */
[----:B------:R-:W0:Y:S01]  /*1b870*/  LDSM.16.MT88.4 R24, [R11+UR9+0x6000] ;  /* 0x006000090b18783b */ /* 0x000e220008004200 */
[----:B------:R-:W-:-:S03]  /*1b880*/  MOV R14, R20 ;  /* 0x00000014000e7202 */ /* 0x000fc60000000f00 */
[----:B0-----:R-:W-:Y:S01]  /*1b890*/  STL [R1+0x234], R25 ;  /* 0x0002341901007387 */ /* 0x001fe20000100800 */
[----:B------:R-:W-:Y:S01]  /*1b8a0*/  MOV R20, R26 ;  /* 0x0000001a00147202 */ /* 0x000fe20000000f00 */
[----:B------:R-:W-:Y:S02]  /*1b8b0*/  IMAD.MOV.U32 R21, RZ, RZ, R24 ;  /* 0x000000ffff157224 */ /* 0x000fe400078e0018 */
[----:B------:R0:W-:Y:S04]  /*1b8c0*/  STL [R1+0x23c], R27 ;  /* 0x00023c1b01007387 */ /* 0x0001e80000100800 */
[----:B0-----:R-:W2:Y:S04]  /*1b8d0*/  LDL.LU.64 R26, [R1+0x2538] ;  /* 0x00253800011a7983 */ /* 0x001ea80000300a00 */
[----:B------:R-:W2:Y:S02]  /*1b8e0*/  LDL.LU.64 R24, [R1+0x2530] ;  /* 0x0025300001187983 */ /* 0x000ea40000300a00 */
[----:B--2---:R-:W-:Y:S02]  /*1b8f0*/  HMMA.16816.F32 R4, R4, R2, R24 ;  /* 0x000000020404723c */ /* 0x004fe40000001818 */
[----:B------:R-:W2:Y:S04]  /*1b900*/  LDL.LU R26, [R1+0x2528] ;  /* 0x00252800011a7983 */ /* 0x000ea80000300800 */
[----:B------:R-:W3:-:S13]  /*1b910*/  LDL.LU.64 R24, [R1+0x2520] ;  /* 0x0025200001187983 */ /* 0x000eda0000300a00 */
[----:B------:R2:W-:Y:S04]  /*1b920*/  STL.64 [R1+0xf0], R4 ;  /* 0x0000f00401007387 */ /* 0x0005e80000100a00 */
[----:B------:R0:W-:Y:S01]  /*1b930*/  STL [R1+0xf8], R6 ;  /* 0x0000f80601007387 */ /* 0x0001e20000100800 */
[----:B------:R-:W-:-:S05]  /*1b940*/  IMAD.MOV.U32 R0, RZ, RZ, R7 ;  /* 0x000000ffff007224 */ /* 0x000fca00078e0007 */
[----:B------:R-:W-:Y:S01]  /*1b950*/  STL [R1+0x24b8], R0 ;  /* 0x0024b80001007387 */ /* 0x000fe20000100800 */
[----:B------:R-:W-:Y:S01]  /*1b960*/  MOV R7, R19 ;  /* 0x0000001300077202 */ /* 0x000fe20000000f00 */
[----:B--2---:R-:W-:Y:S02]  /*1b970*/  IMAD.MOV.U32 R4, RZ, RZ, R26 ;  /* 0x000000ffff047224 */ /* 0x004fe400078e001a */
[----:B---3--:R-:W-:Y:S02]  /*1b980*/  IMAD.MOV.U32 R5, RZ, RZ, R25 ;  /* 0x000000ffff057224 */ /* 0x008fe400078e0019 */
[----:B0-----:R-:W-:Y:S02]  /*1b990*/  IMAD.MOV.U32 R6, RZ, RZ, R24 ;  /* 0x000000ffff067224 */ /* 0x001fe400078e0018 */
[----:B------:R-:W0:Y:S04]  /*1b9a0*/  LDSM.16.MT88.4 R24, [R11+UR9+0x4080] ;  /* 0x004080090b18783b */ /* 0x000e280008004200 */
[----:B0-----:R-:W-:Y:S04]  /*1b9b0*/  STL.64 [R1+0x170], R24 ;  /* 0x0001701801007387 */ /* 0x001fe80000100a00 */
[----:B------:R-:W-:Y:S04]  /*1b9c0*/  STL.64 [R1+0x178], R26 ;  /* 0x0001781a01007387 */ /* 0x000fe80000100a00 */
[----:B------:R-:W0:Y:S04]  /*1b9d0*/  LDSM.16.MT88.4 R24, [R11+UR9+0x6080] ;  /* 0x006080090b18783b */ /* 0x000e280008004200 */
[----:B0-----:R-:W-:Y:S01]  /*1b9e0*/  STL [R1+0x224], R25 ;  /* 0x0002241901007387 */ /* 0x001fe20000100800 */
[----:B------:R-:W-:-:S03]  /*1b9f0*/  IMAD.MOV.U32 R19, RZ, RZ, R24 ;  /* 0x000000ffff137224 */ /* 0x000fc600078e0018 */
[----:B------:R0:W-:Y:S04]  /*1ba00*/  STL.64 [R1+0x228], R26 ;  /* 0x0002281a01007387 */ /* 0x0001e80000100a00 */
[----:B0-----:R-:W2:Y:S04]  /*1ba10*/  LDL.LU.64 R26, [R1+0x2518] ;  /* 0x00251800011a7983 */ /* 0x001ea80000300a00 */
[----:B------:R-:W2:Y:S02]  /*1ba20*/  LDL.LU.64 R24, [R1+0x2510] ;  /* 0x0025100001187983 */ /* 0x000ea40000300a00 */
[----:B--2---:R-:W-:-:S15]  /*1ba30*/  HMMA.16816.F32 R24, R4, R2, R24 ;  /* 0x000000020418723c */ /* 0x004fde0000001818 */
[----:B------:R-:W-:-:S04]  /*1ba40*/  NOP ;  /* 0x0000000000007918 */ /* 0x000fc80000000000 */
[----:B------:R-:W-:Y:S04]  /*1ba50*/  STL.64 [R1+0xa0], R24 ;  /* 0x0000a01801007387 */ /* 0x000fe80000100a00 */
[----:B------:R-:W-:Y:S04]  /*1ba60*/  STL.64 [R1+0xa8], R26 ;  /* 0x0000a81a01007387 */ /* 0x000fe80000100a00 */
[----:B------:R-:W0:Y:S01]  /*1ba70*/  LDSM.16.MT88.4 R24, [R11+UR9+0x4100] ;  /* 0x004100090b18783b */ /* 0x000e220008004200 */
[----:B------:R-:W-:Y:S02]  /*1ba80*/  IMAD.MOV.U32 R5, RZ, RZ, R18 ;  /* 0x000000ffff057224 */ /* 0x000fe400078e0012 */
[----:B------:R-:W-:Y:S01]  /*1ba90*/  IMAD.MOV.U32 R6, RZ, RZ, R17 ;  /* 0x000000ffff067224 */ /* 0x000fe200078e0011 */
[----:B0-----:R-:W-:Y:S01]  /*1baa0*/  STL [R1+0x164], R25 ;  /* 0x0001641901007387 */ /* 0x001fe20000100800 */
[----:B------:R-:W-:-:S02]  /*1bab0*/  IMAD.MOV.U32 R18, RZ, RZ, R24 ;  /* 0x000000ffff127224 */ /* 0x000fc400078e0018 */
[----:B------:R-:W-:Y:S01]  /*1bac0*/  IMAD.MOV.U32 R17, RZ, RZ, R26 ;  /* 0x000000ffff117224 */ /* 0x000fe200078e001a */
[----:B------:R-:W-:Y:S04]  /*1bad0*/  STL [R1+0x16c], R27 ;  /* 0x00016c1b01007387 */ /* 0x000fe80000100800 */
[----:B------:R-:W0:Y:S01]  /*1bae0*/  LDSM.16.MT88.4 R24, [R11+UR9+0x6100] ;  /* 0x006100090b18783b */ /* 0x000e220008004200 */
[----:B------:R-:W-:Y:S01]  /*1baf0*/  MOV R7, R16 ;  /* 0x0000001000077202 */ /* 0x000fe20000000f00 */
[----:B------:R-:W-:Y:S02]  /*1bb00*/  IMAD.MOV.U32 R4, RZ, RZ, R29 ;  /* 0x000000ffff047224 */ /* 0x000fe400078e001d */
[----:B0-----:R-:W-:Y:S01]  /*1bb10*/  IMAD.MOV.U32 R16, RZ, RZ, R24 ;  /* 0x000000ffff107224 */ /* 0x001fe200078e0018 */
[----:B------:R0:W-:Y:S01]  /*1bb20*/  STL [R1+0x214], R25 ;  /* 0x0002141901007387 */ /* 0x0001e20000100800 */
[----:B------:R-:W-:Y:S01]  /*1bb30*/  IMAD.MOV.U32 R0, RZ, RZ, R26 ;  /* 0x000000ffff007224 */ /* 0x000fe200078e001a */
[----:B------:R-:W-:-:S02]  /*1bb40*/  MOV R29, R27 ;  /* 0x0000001b001d7202 */ /* 0x000fc40000000f00 */
[----:B------:R-:W2:Y:S04]  /*1bb50*/  LDL.LU R24, [R1+0x10] ;  /* 0x0000100001187983 */ /* 0x000ea80000300800 */
[----:B0-----:R-:W2:Y:S04]  /*1bb60*/  LDL.LU R25, [R1+0x14] ;  /* 0x0000140001197983 */ /* 0x001ea80000300800 */
[----:B------:R-:W3:Y:S04]  /*1bb70*/  LDL.LU R26, [R1+0x18] ;  /* 0x00001800011a7983 */ /* 0x000ee80000300800 */
[----:B------:R-:W3:Y:S04]  /*1bb80*/  LDL.LU R27, [R1+0x1c] ;  /* 0x00001c00011b7983 */ /* 0x000ee80000300800 */
[----:B---3--:R-:W-:Y:S04]  /*1bb90*/  STL.64 [R1+0x24f8], R26 ;  /* 0x0024f81a01007387 */ /* 0x008fe80000100a00 */
[----:B--2---:R0:W-:Y:S04]  /*1bba0*/  STL.64 [R1+0x24f0], R24 ;  /* 0x0024f01801007387 */ /* 0x0041e80000100a00 */
[----:B0-----:R-:W2:Y:S04]  /*1bbb0*/  LDL.LU R24, [R1+0x30] ;  /* 0x0000300001187983 */ /* 0x001ea80000300800 */
[----:B------:R-:W2:Y:S04]  /*1bbc0*/  LDL.LU R25, [R1+0x34] ;  /* 0x0000340001197983 */ /* 0x000ea80000300800 */
[----:B------:R-:W2:Y:S04]  /*1bbd0*/  LDL.LU R26, [R1+0x38] ;  /* 0x00003800011a7983 */ /* 0x000ea80000300800 */
[----:B------:R-:W2:Y:S04]  /*1bbe0*/  LDL.LU R27, [R1+0x3c] ;  /* 0x00003c00011b7983 */ /* 0x000ea80000300800 */
[----:B------:R-:W-:Y:S04]  /*1bbf0*/  STL [R1+0x24e8], R18 ;  /* 0x0024e81201007387 */ /* 0x000fe80000100800 */
[----:B------:R-:W-:Y:S04]  /*1bc00*/  STL.64 [R1+0x24e0], R16 ;  /* 0x0024e01001007387 */ /* 0x000fe80000100a00 */
[----:B------:R-:W-:Y:S01]  /*1bc10*/  STL [R1+0x2478], R29 ;  /* 0x0024781d01007387 */ /* 0x000fe20000100800 */
[----:B--2---:R-:W-:Y:S01]  /*1bc20*/  HMMA.16816.F32 R24, R4, R2, R24 ;  /* 0x000000020418723c */ /* 0x004fe20000001818 */
[----:B------:R-:W-:-:S02]  /*1bc30*/  IMAD.MOV.U32 R4, RZ, RZ, R12 ;  /* 0x000000ffff047224 */ /* 0x000fc400078e000c */
[----:B------:R-:W2:Y:S01]  /*1bc40*/  LDL.LU R12, [R1+0x250c] ;  /* 0x00250c00010c7983 */ /* 0x000ea20000300800 */
[----:B------:R-:W-:Y:S02]  /*1bc50*/  IMAD.MOV.U32 R5, RZ, RZ, R13 ;  /* 0x000000ffff057224 */ /* 0x000fe400078e000d */
[----:B------:R-:W-:Y:S02]  /*1bc60*/  IMAD.MOV.U32 R6, RZ, RZ, R14 ;  /* 0x000000ffff067224 */ /* 0x000fe400078e000e */
[----:B------:R-:W-:-:S11]  /*1bc70*/  IMAD.MOV.U32 R7, RZ, RZ, R15 ;  /* 0x000000ffff077224 */ /* 0x000fd600078e000f */
[----:B------:R-:W-:Y:S04]  /*1bc80*/  STL.64 [R1+0x60], R24 ;  /* 0x0000601801007387 */ /* 0x000fe80000100a00 */
[----:B------:R-:W-:Y:S04]  /*1bc90*/  STL.64 [R1+0x68], R26 ;  /* 0x0000681a01007387 */ /* 0x000fe80000100a00 */
[----:B------:R-:W2:Y:S04]  /*1bca0*/  LDL.LU R13, [R1+0x2508] ;  /* 0x00250800010d7983 */ /* 0x000ea80000300800 */
[----:B------:R-:W2:Y:S04]  /*1bcb0*/  LDL.LU R14, [R1+0x2504] ;  /* 0x00250400010e7983 */ /* 0x000ea80000300800 */
[----:B------:R-:W2:Y:S04]  /*1bcc0*/  LDL.LU R15, [R1+0x2500] ;  /* 0x00250000010f7983 */ /* 0x000ea80000300800 */
[----:B------:R-:W0:Y:S04]  /*1bcd0*/  LDSM.16.MT88.4 R24, [R11+UR9+0x4180] ;  /* 0x004180090b18783b */ /* 0x000e280008004200 */
[----:B0-----:R-:W-:Y:S01]  /*1bce0*/  STL [R1+0x154], R25 ;  /* 0x0001541901007387 */ /* 0x001fe20000100800 */
[----:B------:R-:W-:Y:S01]  /*1bcf0*/  MOV R8, R24 ;  /* 0x0000001800087202 */ /* 0x000fe20000000f00 */
[----:B------:R-:W-:-:S02]  /*1bd00*/  IMAD.MOV.U32 R9, RZ, RZ, R26 ;  /* 0x000000ffff097224 */ /* 0x000fc400078e001a */
[----:B------:R-:W-:Y:S04]  /*1bd10*/  STL [R1+0x15c], R27 ;  /* 0x00015c1b01007387 */ /* 0x000fe80000100800 */
[----:B------:R-:W0:Y:S04]  /*1bd20*/  LDSM.16.MT88.4 R24, [R11+UR9+0x6180] ;  /* 0x006180090b18783b */ /* 0x000e280008004200 */
[----:B0-----:R-:W-:Y:S01]  /*1bd30*/  STL [R1+0x204], R25 ;  /* 0x0002041901007387 */ /* 0x001fe20000100800 */
[----:B------:R-:W-:Y:S02]  /*1bd40*/  IMAD.MOV.U32 R10, RZ, RZ, R24 ;  /* 0x000000ffff0a7224 */ /* 0x000fe400078e0018 */
[----:B------:R-:W-:Y:S01]  /*1bd50*/  IMAD.MOV.U32 R11, RZ, RZ, R26 ;  /* 0x000000ffff0b7224 */ /* 0x000fe200078e001a */
[----:B------:R-:W-:Y:S01]  /*1bd60*/  STL [R1+0x20c], R27 ;  /* 0x00020c1b01007387 */ /* 0x000fe20000100800 */
[----:B--2---:R-:W-:Y:S01]  /*1bd70*/  HMMA.16816.F32 R12, R4, R2, R12 ;  /* 0x00000002040c723c */ /* 0x004fe2000000180c */
[----:B------:R-:W-:Y:S01]  /*1bd80*/  IMAD.MOV.U32 R4, RZ, RZ, R23 ;  /* 0x000000ffff047224 */ /* 0x000fe200078e0017 */
[----:B------:R-:W-:-:S05]  /*1bd90*/  LOP3.LUT R23, R28, 0x60, RZ, 0x3c, !PT ;  /* 0x000000601c177812 */ /* 0x000fca00078e3cff */
[----:B------:R-:W0:Y:S01]  /*1bda0*/  LDSM.16.MT88.4 R24, [R23+UR9+0x4000] ;  /* 0x004000091718783b */ /* 0x000e220008004200 */
[----:B------:R-:W-:Y:S02]  /*1bdb0*/  IMAD.MOV.U32 R6, RZ, RZ, R21 ;  /* 0x000000ffff067224 */ /* 0x000fe400078e0015 */
[----:B------:R-:W-:-:S09]  /*1bdc0*/  IMAD.MOV.U32 R7, RZ, RZ, R20 ;  /* 0x000000ffff077224 */ /* 0x000fd200078e0014 */
[----:B------:R-:W-:Y:S04]  /*1bdd0*/  STL.64 [R1+0x2488], R14 ;  /* 0x0024880e01007387 */ /* 0x000fe80000100a00 */
[----:B------:R1:W-:Y:S04]  /*1bde0*/  STL.64 [R1+0x2480], R12 ;  /* 0x0024800c01007387 */ /* 0x0003e80000100a00 */
[----:B-1----:R-:W2:Y:S04]  /*1bdf0*/  LDL.LU R12, [R1] ;  /* 0x00000000010c7983 */ /* 0x002ea80000300800 */
[----:B------:R-:W2:Y:S04]  /*1be00*/  LDL.LU R13, [R1+0x4] ;  /* 0x00000400010d7983 */ /* 0x000ea80000300800 */
[----:B------:R-:W2:Y:S04]  /*1be10*/  LDL.LU R14, [R1+0x8] ;  /* 0x00000800010e7983 */ /* 0x000ea80000300800 */
[----:B------:R-:W2:Y:S01]  /*1be20*/  LDL.LU R15, [R1+0xc] ;  /* 0x00000c00010f7983 */ /* 0x000ea20000300800 */
[----:B0-----:R-:W-:-:S02]  /*1be30*/  IMAD.MOV.U32 R20, RZ, RZ, R24 ;  /* 0x000000ffff147224 */ /* 0x001fc400078e0018 */
[----:B------:R-:W-:Y:S01]  /*1be40*/  IMAD.MOV.U32 R21, RZ, RZ, R26 ;  /* 0x000000ffff157224 */ /* 0x000fe200078e001a */
[----:B------:R-:W-:Y:S04]  /*1be50*/  STL [R1+0x144], R25 ;  /* 0x0001441901007387 */ /* 0x000fe80000100800 */
[----:B------:R-:W-:Y:S04]  /*1be60*/  STL [R1+0x14c], R27 ;  /* 0x00014c1b01007387 */ /* 0x000fe80000100800 */
[----:B------:R-:W0:Y:S01]  /*1be70*/  LDSM.16.MT88.4 R24, [R23+UR9+0x6000] ;  /* 0x006000091718783b */ /* 0x000e220008004200 */
[----:B------:R-:W-:-:S03]  /*1be80*/  MOV R5, R22 ;  /* 0x0000001600057202 */ /* 0x000fc60000000f00 */
[----:B0-----:R-:W-:Y:S01]  /*1be90*/  STL [R1+0x1f4], R25 ;  /* 0x0001f41901007387 */ /* 0x001fe20000100800 */
[----:B------:R-:W-:Y:S01]  /*1bea0*/  IMAD.MOV.U32 R23, RZ, RZ, R26 ;  /* 0x000000ffff177224 */ /* 0x000fe200078e001a */
[----:B------:R-:W-:Y:S02]  /*1beb0*/  MOV R22, R24 ;  /* 0x0000001800167202 */ /* 0x000fe40000000f00 */
[----:B------:R0:W-:Y:S04]  /*1bec0*/  STL [R1+0x1fc], R27 ;  /* 0x0001fc1b01007387 */ /* 0x0001e80000100800 */
[----:B0-----:R-:W3:Y:S04]  /*1bed0*/  LDL.LU.64 R26, [R1+0x24f8] ;  /* 0x0024f800011a7983 */ /* 0x001ee80000300a00 */
[----:B------:R-:W3:Y:S04]  /*1bee0*/  LDL.LU.64 R24, [R1+0x24f0] ;  /* 0x0024f00001187983 */ /* 0x000ee80000300a00 */
[----:B------:R-:W-:Y:S04]  /*1bef0*/  STL.64 [R1+0x24c8], R22 ;  /* 0x0024c81601007387 */ /* 0x000fe80000100a00 */
[----:B------:R3:W-:Y:S02]  /*1bf00*/  STL.64 [R1+0x24c0], R20 ;  /* 0x0024c01401007387 */ /* 0x0007e40000100a00 */
[----:B---3--:R-:W-:Y:S02]  /*1bf10*/  HMMA.16816.F32 R20, R4, R2, R24 ;  /* 0x000000020414723c */ /* 0x008fe40000001818 */
[----:B------:R-:W2:Y:S01]  /*1bf20*/  LDL.LU R4, [R1+0x170] ;  /* 0x0001700001047983 */ /* 0x000ea20000300800 */
[----:B------:R-:W-:-:S15]  /*1bf30*/  IMAD.MOV.U32 R6, RZ, RZ, R19 ;  /* 0x000000ffff067224 */ /* 0x000fde00078e0013 */
[----:B------:R-:W-:Y:S01]  /*1bf40*/  NOP ;  /* 0x0000000000007918 */ /* 0x000fe20000000000 */
[----:B------:R-:W-:Y:S04]  /*1bf50*/  STL.64 [R1+0x30], R20 ;  /* 0x0000301401007387 */ /* 0x000fe80000100a00 */
[----:B------:R0:W-:Y:S04]  /*1bf60*/  STL.64 [R1+0x38], R22 ;  /* 0x0000381601007387 */ /* 0x0001e80000100a00 */
[----:B------:R-:W2:Y:S04]  /*1bf70*/  LDL.LU R5, [R1+0x178] ;  /* 0x0001780001057983 */ /* 0x000ea80000300800 */
[----:B------:R-:W3:Y:S01]  /*1bf80*/  LDL.LU R19, [R1+0x24ec] ;  /* 0x0024ec0001137983 */ /* 0x000ee20000300800 */
[----:B0-----:R-:W-:-:S03]  /*1bf90*/  LOP3.LUT R23, R28, 0x60, RZ, 0x3c, !PT ;  /* 0x000000601c177812 */ /* 0x001fc600078e3cff */
[----:B------:R-:W2:Y:S04]  /*1bfa0*/  LDL.LU R7, [R1+0x228] ;  /* 0x0002280001077983 */ /* 0x000ea80000300800 */
[----:B------:R-:W0:Y:S04]  /*1bfb0*/  LDSM.16.MT88.4 R24, [R23+UR9+0x4080] ;  /* 0x004080091718783b */ /* 0x000e280008004200 */
[----:B0-----:R0:W-:Y:S04]  /*1bfc0*/  STL.64 [R1+0x130], R24 ;  /* 0x0001301801007387 */ /* 0x0011e80000100a00 */
[----:B------:R1:W-:Y:S04]  /*1bfd0*/  STL.64 [R1+0x138], R26 ;  /* 0x0001381a01007387 */ /* 0x0003e80000100a00 */
[----:B0-----:R-:W4:Y:S04]  /*1bfe0*/  LDL.LU R24, [R1+0x40] ;  /* 0x0000400001187983 */ /* 0x001f280000300800 */
[----:B------:R-:W4:Y:S04]  /*1bff0*/  LDL.LU R25, [R1+0x44] ;  /* 0x0000440001197983 */ /* 0x000f280000300800 */
[----:B-1----:R-:W4:Y:S01]  /*1c000*/  LDL.LU R26, [R1+0x48] ;  /* 0x00004800011a7983 */ /* 0x002f220000300800 */
[----:B---3--:R-:W-:-:S03]  /*1c010*/  IMAD.MOV.U32 R27, RZ, RZ, R19 ;  /* 0x000000ffff1b7224 */ /* 0x008fc600078e0013 */
[----:B------:R-:W0:Y:S04]  /*1c020*/  LDSM.16.MT88.4 R16, [R23+UR9+0x6080] ;  /* 0x006080091710783b */ /* 0x000e280008004200 */
[----:B0-----:R-:W-:Y:S04]  /*1c030*/  STL.64 [R1+0x1e0], R16 ;  /* 0x0001e01001007387 */ /* 0x001fe80000100a00 */
[----:B------:R0:W-:Y:S04]  /*1c040*/  STL.64 [R1+0x1e8], R18 ;  /* 0x0001e81201007387 */ /* 0x0001e80000100a00 */
[----:B0-----:R-:W3:Y:S04]  /*1c050*/  LDL.LU R18, [R1+0x24e8] ;  /* 0x0024e80001127983 */ /* 0x001ee80000300800 */
[----:B------:R-:W5:Y:S01]  /*1c060*/  LDL.LU.64 R16, [R1+0x24e0] ;  /* 0x0024e00001107983 */ /* 0x000f620000300a00 */
[----:B--2---:R-:W-:Y:S03]  /*1c070*/  HMMA.16816.F32 R4, R4, R2, R12 ;  /* 0x000000020404723c */ /* 0x004fe6000000180c */
[----:B------:R-:W0:-:S15]  /*1c080*/  LDSM.16.MT88.4 R12, [R23+UR9+0x4100] ;  /* 0x00410009170c783b */ /* 0x000e1e0008004200 */
[----:B------:R-:W-:Y:S01]  /*1c090*/  NOP ;  /* 0x0000000000007918 */ /* 0x000fe20000000000 */
[----:B------:R3:W-:Y:S04]  /*1c0a0*/  STL.64 [R1+0x10], R4 ;  /* 0x0000100401007387 */ /* 0x0007e80000100a00 */
[----:B------:R1:W-:Y:S01]  /*1c0b0*/  STL [R1+0x18], R6 ;  /* 0x0000180601007387 */ /* 0x0003e20000100800 */
[----:B------:R-:W-:Y:S02]  /*1c0c0*/  IMAD.MOV.U32 R29, RZ, RZ, R7 ;  /* 0x000000ffff1d7224 */ /* 0x000fe400078e0007 */
[----:B------:R-:W-:-:S03]  /*1c0d0*/  IMAD.MOV.U32 R7, RZ, RZ, R0 ;  /* 0x000000ffff077224 */ /* 0x000fc600078e0000 */
[----:B------:R-:W-:Y:S04]  /*1c0e0*/  STL [R1+0x24a0], R29 ;  /* 0x0024a01d01007387 */ /* 0x000fe80000100800 */
[----:B0-----:R-:W-:Y:S01]  /*1c0f0*/  STL.64 [R1+0x120], R12 ;  /* 0x0001200c01007387 */ /* 0x001fe20000100a00 */
[----:B------:R-:W-:-:S03]  /*1c100*/  IMAD.MOV.U32 R0, RZ, RZ, R14 ;  /* 0x000000ffff007224 */ /* 0x000fc600078e000e */
[----:B------:R-:W-:Y:S01]  /*1c110*/  STL [R1+0x12c], R15 ;  /* 0x00012c0f01007387 */ /* 0x000fe20000100800 */
[----:B---3--:R-:W-:Y:S01]  /*1c120*/  MOV R4, R18 ;  /* 0x0000001200047202 */ /* 0x008fe20000000f00 */
[----:B-----5:R-:W-:Y:S02]  /*1c130*/  IMAD.MOV.U32 R5, RZ, RZ, R17 ;  /* 0x000000ffff057224 */ /* 0x020fe400078e0011 */
[----:B-1----:R-:W-:Y:S02]  /*1c140*/  IMAD.MOV.U32 R6, RZ, RZ, R16 ;  /* 0x000000ffff067224 */ /* 0x002fe400078e0010 */
[----:B------:R-:W0:Y:S04]  /*1c150*/  LDSM.16.MT88.4 R16, [R23+UR9+0x6100] ;  /* 0x006100091710783b */ /* 0x000e280008004200 */
[----:B0-----:R-:W-:Y:S01]  /*1c160*/  STL [R1+0x1d4], R17 ;  /* 0x0001d41101007387 */ /* 0x001fe20000100800 */
[----:B------:R-:W-:Y:S01]  /*1c170*/  IMAD.MOV.U32 R14, RZ, RZ, R18 ;  /* 0x000000ffff0e7224 */ /* 0x000fe200078e0012 */
[----:B------:R-:W-:-:S02]  /*1c180*/  MOV R15, R16 ;  /* 0x00000010000f7202 */ /* 0x000fc40000000f00 */
[----:B------:R0:W-:Y:S04]  /*1c190*/  STL [R1+0x1dc], R19 ;  /* 0x0001dc1301007387 */ /* 0x0001e80000100800 */
[----:B0-----:R-:W2:Y:S04]  /*1c1a0*/  LDL.LU.64 R18, [R1+0x24d8] ;  /* 0x0024d80001127983 */ /* 0x001ea80000300a00 */
[----:B------:R-:W2:Y:S01]  /*1c1b0*/  LDL.LU.64 R16, [R1+0x24d0] ;  /* 0x0024d00001107983 */ /* 0x000ea20000300a00 */
[----:B----4-:R-:W-:-:S15]  /*1c1c0*/  HMMA.16816.F32 R8, R8, R2, R24 ;  /* 0x000000020808723c */ /* 0x010fde0000001818 */
[----:B------:R-:W-:-:S04]  /*1c1d0*/  NOP ;  /* 0x0000000000007918 */ /* 0x000fc80000000000 */
[----:B------:R-:W-:Y:S01]  /*1c1e0*/  IMAD.MOV.U32 R29, RZ, RZ, R11 ;  /* 0x000000ffff1d7224 */ /* 0x000fe200078e000b */
[----:B--2---:R-:W-:-:S15]  /*1c1f0*/  HMMA.16816.F32 R4, R4, R2, R16 ;  /* 0x000000020404723c */ /* 0x004fde0000001810 */
[----:B------:R-:W-:-:S04]  /*1c200*/  NOP ;  /* 0x0000000000007918 */ /* 0x000fc80000000000 */
[----:B------:R-:W-:Y:S04]  /*1c210*/  STL.64 [R1+0x2470], R6 ;  /* 0x0024700601007387 */ /* 0x000fe80000100a00 */
[----:B------:R-:W-:Y:S04]  /*1c220*/  STL.64 [R1+0x2468], R4 ;  /* 0x0024680401007387 */ /* 0x000fe80000100a00 */
[----:B------:R-:W0:Y:S04]  /*1c230*/  LDSM.16.MT88.4 R4, [R23+UR9+0x4180] ;  /* 0x004180091704783b */ /* 0x000e280008004200 */
[----:B------:R-:W1:Y:S04]  /*1c240*/  LDSM.16.MT88.4 R20, [R23+UR9+0x6180] ;  /* 0x006180091714783b */ /* 0x000e680008004200 */
[----:B0-----:R0:W-:Y:S04]  /*1c250*/  STL [R1+0x114], R5 ;  /* 0x0001140501007387 */ /* 0x0011e80000100800 */
[----:B------:R-:W-:Y:S04]  /*1c260*/  STL [R1+0x11c], R7 ;  /* 0x00011c0701007387 */ /* 0x000fe80000100800 */
[----:B------:R-:W2:Y:S01]  /*1c270*/  LDL.LU R16, [R1+0x80] ;  /* 0x0000800001107983 */ /* 0x000ea20000300800 */
[----:B------:R-:W-:-:S03]  /*1c280*/  IMAD.MOV.U32 R13, RZ, RZ, R4 ;  /* 0x000000ffff0d7224 */ /* 0x000fc600078e0004 */
[----:B------:R-:W2:Y:S01]  /*1c290*/  LDL.LU R17, [R1+0x84] ;  /* 0x0000840001117983 */ /* 0x000ea20000300800 */
[----:B-1----:R-:W-:-:S03]  /*1c2a0*/  MOV R4, R22 ;  /* 0x0000001600047202 */ /* 0x002fc60000000f00 */
[----:B------:R-:W2:Y:S01]  /*1c2b0*/  LDL.LU R18, [R1+0x88] ;  /* 0x0000880001127983 */ /* 0x000ea20000300800 */
[----:B0-----:R-:W-:-:S03]  /*1c2c0*/  IMAD.MOV.U32 R5, RZ, RZ, R20 ;  /* 0x000000ffff057224 */ /* 0x001fc600078e0014 */
[----:B------:R-:W2:Y:S04]  /*1c2d0*/  LDL.LU R19, [R1+0x8c] ;  /* 0x00008c0001137983 */ /* 0x000ea80000300800 */
[----:B------:R-:W-:Y:S04]  /*1c2e0*/  STL [R1+0x1c4], R21 ;  /* 0x0001c41501007387 */ /* 0x000fe80000100800 */
[----:B------:R0:W-:Y:S04]  /*1c2f0*/  STL [R1+0x1cc], R23 ;  /* 0x0001cc1701007387 */ /* 0x0001e80000100800 */
[----:B0-----:R-:W3:Y:S04]  /*1c300*/  LDL.LU.64 R22, [R1+0x24c8] ;  /* 0x0024c80001167983 */ /* 0x001ee80000300a00 */
[----:B------:R-:W3:Y:S04]  /*1c310*/  LDL.LU.64 R20, [R1+0x24c0] ;  /* 0x0024c00001147983 */ /* 0x000ee80000300a00 */
[----:B------:R0:W-:Y:S04]  /*1c320*/  STL.64 [R1+0x40], R8 ;  /* 0x0000400801007387 */ /* 0x0001e80000100a00 */
[----:B------:R1:W-:Y:S04]  /*1c330*/  STL [R1+0x48], R10 ;  /* 0x0000480a01007387 */ /* 0x0003e80000100800 */
[----:B0-----:R-:W3:Y:S04]  /*1c340*/  LDL.LU R8, [R1+0x50] ;  /* 0x0000500001087983 */ /* 0x001ee80000300800 */
[----:B------:R-:W3:Y:S04]  /*1c350*/  LDL.LU R9, [R1+0x54] ;  /* 0x0000540001097983 */ /* 0x000ee80000300800 */
[----:B-1----:R-:W3:Y:S04]  /*1c360*/  LDL.LU R10, [R1+0x58] ;  /* 0x00005800010a7983 */ /* 0x002ee80000300800 */
[----:B------:R-:W3:Y:S01]  /*1c370*/  LDL.LU R11, [R1+0x5c] ;  /* 0x00005c00010b7983 */ /* 0x000ee20000300800 */
[----:B------:R-:W-:-:S03]  /*1c380*/  IMAD.MOV.U32 R12, RZ, RZ, R6 ;  /* 0x000000ffff0c7224 */ /* 0x000fc600078e0006 */
[----:B------:R-:W4:Y:S04]  /*1c390*/  LDL.LU R24, [R1+0x90] ;  /* 0x0000900001187983 */ /* 0x000f280000300800 */
[----:B------:R-:W4:Y:S04]  /*1c3a0*/  LDL.LU R25, [R1+0x94] ;  /* 0x0000940001197983 */ /* 0x000f280000300800 */
[----:B------:R-:W4:Y:S04]  /*1c3b0*/  LDL.LU R26, [R1+0x98] ;  /* 0x00009800011a7983 */ /* 0x000f280000300800 */
[----:B------:R-:W4:Y:S04]  /*1c3c0*/  LDL.LU R27, [R1+0x9c] ;  /* 0x00009c00011b7983 */ /* 0x000f280000300800 */
[----:B------:R-:W5:Y:S04]  /*1c3d0*/  LDL.LU R6, [R1+0x328] ;  /* 0x0003280001067983 */ /* 0x000f680000300800 */
[----:B------:R-:W2:Y:S01]  /*1c3e0*/  LDL.LU R7, [R1+0x32c] ;  /* 0x00032c0001077983 */ /* 0x000ea20000300800 */
[----:B---3--:R-:W-:-:S15]  /*1c3f0*/  HMMA.16816.F32 R20, R20, R2, R8 ;  /* 0x000000021414723c */ /* 0x008fde0000001808 */
[----:B------:R-:W-:-:S04]  /*1c400*/  NOP ;  /* 0x0000000000007918 */ /* 0x000fc80000000000 */
[----:B------:R-:W-:Y:S04]  /*1c410*/  STL.64 [R1+0x2498], R22 ;  /* 0x0024981601007387 */ /* 0x000fe80000100a00 */
[----:B------:R0:W-:Y:S04]  /*1c420*/  STL.64 [R1+0x2490], R20 ;  /* 0x0024901401007387 */ /* 0x0001e80000100a00 */
[----:B0-----:R-:W3:Y:S04]  /*1c430*/  LDL.LU R20, [R1+0x70] ;  /* 0x0000700001147983 */ /* 0x001ee80000300800 */
[----:B------:R-:W3:Y:S04]  /*1c440*/  LDL.LU R21, [R1+0x74] ;  /* 0x0000740001157983 */ /* 0x000ee80000300800 */
[----:B------:R-:W3:Y:S04]  /*1c450*/  LDL.LU R22, [R1+0x78] ;  /* 0x0000780001167983 */ /* 0x000ee80000300800 */
[----:B------:R-:W3:Y:S04]  /*1c460*/  LDL.LU R23, [R1+0x7c] ;  /* 0x00007c0001177983 */ /* 0x000ee80000300800 */
[----:B------:R-:W3:Y:S04]  /*1c470*/  LDL.LU R8, [R1+0x130] ;  /* 0x0001300001087983 */ /* 0x000ee80000300800 */
[----:B------:R-:W3:Y:S04]  /*1c480*/  LDL.LU R9, [R1+0x138] ;  /* 0x0001380001097983 */ /* 0x000ee80000300800 */
[----:B------:R-:W3:Y:S04]  /*1c490*/  LDL.LU R10, [R1+0x1e0] ;  /* 0x0001e000010a7983 */ /* 0x000ee80000300800 */
[----:B------:R-:W3:Y:S02]  /*1c4a0*/  LDL.LU R11, [R1+0x1e8] ;  /* 0x0001e800010b7983 */ /* 0x000ee40000300800 */
[----:B---3--:R-:W-:Y:S02]  /*1c4b0*/  HMMA.16816.F32 R20, R8, R2, R20 ;  /* 0x000000020814723c */ /* 0x008fe40000001814 */
[----:B------:R-:W2:Y:S01]  /*1c4c0*/  LDL.LU R8, [R1+0x120] ;  /* 0x0001200001087983 */ /* 0x000ea20000300800 */
[----:B------:R-:W-:-:S02]  /*1c4d0*/  IMAD.MOV.U32 R9, RZ, RZ, R0 ;  /* 0x000000ffff097224 */ /* 0x000fc400078e0000 */
[----:B------:R-:W-:Y:S02]  /*1c4e0*/  IMAD.MOV.U32 R10, RZ, RZ, R15 ;  /* 0x000000ffff0a7224 */ /* 0x000fe400078e000f */
[----:B------:R-:W-:-:S12]  /*1c4f0*/  IMAD.MOV.U32 R11, RZ, RZ, R14 ;  /* 0x000000ffff0b7224 */ /* 0x000fd800078e000e */
[----:B------:R0:W-:Y:S04]  /*1c500*/  STL.64 [R1+0x20], R20 ;  /* 0x0000201401007387 */ /* 0x0001e80000100a00 */
[----:B------:R1:W-:Y:S04]  /*1c510*/  STL.64 [R1+0x28], R22 ;  /* 0x0000281601007387 */ /* 0x0003e80000100a00 */
[----:B------:R-:W3:Y:S04]  /*1c520*/  LDL.LU R0, [R1+0x24b8] ;  /* 0x0024b80001007983 */ /* 0x000ee80000300800 */
[----:B0-----:R-:W3:Y:S04]  /*1c530*/  LDL.LU R20, [R1+0xb0] ;  /* 0x0000b00001147983 */ /* 0x001ee80000300800 */
[----:B------:R-:W3:Y:S04]  /*1c540*/  LDL.LU R21, [R1+0xb4] ;  /* 0x0000b40001157983 */ /* 0x000ee80000300800 */
[----:B-1----:R-:W3:Y:S04]  /*1c550*/  LDL.LU R22, [R1+0xb8] ;  /* 0x0000b80001167983 */ /* 0x002ee80000300800 */
[----:B------:R-:W3:Y:S01]  /*1c560*/  LDL.LU R23, [R1+0xbc] ;  /* 0x0000bc0001177983 */ /* 0x000ee20000300800 */
[----:B--2---:R-:W-:Y:S01]  /*1c570*/  HMMA.16816.F32 R8, R8, R2, R16 ;  /* 0x000000020808723c */ /* 0x004fe20000001810 */
[----:B------:R-:W-:Y:S01]  /*1c580*/  MOV R16, R13 ;  /* 0x0000000d00107202 */ /* 0x000fe20000000f00 */
[----:B------:R-:W-:-:S02]  /*1c590*/  IMAD.MOV.U32 R17, RZ, RZ, R12 ;  /* 0x000000ffff117224 */ /* 0x000fc400078e000c */
[----:B------:R-:W-:Y:S02]  /*1c5a0*/  IMAD.MOV.U32 R18, RZ, RZ, R5 ;  /* 0x000000ffff127224 */ /* 0x000fe400078e0005 */
[----:B------:R-:W-:-:S07]  /*1c5b0*/  IMAD.MOV.U32 R19, RZ, RZ, R4 ;  /* 0x000000ffff137224 */ /* 0x000fce00078e0004 */
[----:B----4-:R-:W-:Y:S06]  /*1c5c0*/  HMMA.16816.F32 R16, R16, R2, R24 ;  /* 0x000000021010723c */ /* 0x010fec0000001818 */
[----:B------:R5:W-:Y:S04]  /*1c5d0*/  STL.64 [R1], R8 ;  /* 0x0000000801007387 */ /* 0x000be80000100a00 */
[----:B------:R-:W-:Y:S04]  /*1c5e0*/  STL.64 [R1+0x8], R10 ;  /* 0x0000080a01007387 */ /* 0x000fe80000100a00 */
[----:B------:R-:W2:Y:S04]  /*1c5f0*/  LDL.LU R12, [R1+0xe0] ;  /* 0x0000e000010c7983 */ /* 0x000ea80000300800 */
[----:B------:R-:W2:Y:S04]  /*1c600*/  LDL.LU R13, [R1+0xe4] ;  /* 0x0000e400010d7983 */ /* 0x000ea80000300800 */
[----:B------:R-:W2:Y:S04]  /*1c610*/  LDL.LU R14, [R1+0xe8] ;  /* 0x0000e800010e7983 */ /* 0x000ea80000300800 */
[----:B------:R-:W2:Y:S04]  /*1c620*/  LDL.LU R15, [R1+0xec] ;  /* 0x0000ec00010f7983 */ /* 0x000ea80000300800 */
[----:B------:R-:W-:Y:S04]  /*1c630*/  STL.64 [R1+0x2458], R18 ;  /* 0x0024581201007387 */ /* 0x000fe80000100a00 */
[----:B------:R3:W-:Y:S04]  /*1c640*/  STL.64 [R1+0x2450], R16 ;  /* 0x0024501001007387 */ /* 0x0007e80000100a00 */
[----:B------:R-:W3:Y:S04]  /*1c650*/  LDL.LU R24, [R1+0x304] ;  /* 0x0003040001187983 */ /* 0x000ee80000300800 */
[----:B------:R-:W3:Y:S04]  /*1c660*/  LDL.LU R25, [R1+0x30c] ;  /* 0x00030c0001197983 */ /* 0x000ee80000300800 */
[----:B------:R-:W3:Y:S04]  /*1c670*/  LDL.LU R26, [R1+0x314] ;  /* 0x00031400011a7983 */ /* 0x000ee80000300800 */
[----:B------:R-:W3:Y:S01]  /*1c680*/  LDL.LU R27, [R1+0x31c] ;  /* 0x00031c00011b7983 */ /* 0x000ee20000300800 */
[----:B-----5:R-:W-:-:S03]  /*1c690*/  F2FP.F16.E4M3.UNPACK_B R8, R6.H1 ;  /* 0x00000006ff08723e */ /* 0x020fc600030006ff */
[----:B------:R-:W4:Y:S01]  /*1c6a0*/  LDL.LU R4, [R1+0xc0] ;  /* 0x0000c00001047983 */ /* 0x000f220000300800 */
[----:B------:R-:W-:-:S03]  /*1c6b0*/  F2FP.F16.E4M3.UNPACK_B R9, R7.H1 ;  /* 0x00000007ff09723e */ /* 0x000fc600030006ff */
[----:B------:R-:W4:Y:S04]  /*1c6c0*/  LDL.LU R5, [R1+0xc4] ;  /* 0x0000c40001057983 */ /* 0x000f280000300800 */
[----:B------:R-:W5:Y:S04]  /*1c6d0*/  LDL.LU R6, [R1+0xc8] ;  /* 0x0000c80001067983 */ /* 0x000f680000300800 */
[----:B------:R-:W5:Y:S01]  /*1c6e0*/  LDL.LU R7, [R1+0xcc] ;  /* 0x0000cc0001077983 */ /* 0x000f620000300800 */
[----:B---3--:R-:W-:Y:S03]  /*1c6f0*/  HMMA.16816.F32 R16, R24, R8, R20 ;  /* 0x000000081810723c */ /* 0x008fe60000001814 */
[----:B-----5:R-:W-:Y:S04]  /*1c700*/  STL.64 [R1+0x24b0], R6 ;  /* 0x0024b00601007387 */ /* 0x020fe80000100a00 */
[----:B----4-:R0:W-:-:S12]  /*1c710*/  STL.64 [R1+0x24a8], R4 ;  /* 0x0024a80401007387 */ /* 0x0101d80000100a00 */
[----:B------:R-:W-:Y:S01]  /*1c720*/  IMAD.MOV.U32 R11, RZ, RZ, R18 ;  /* 0x000000ffff0b7224 */ /* 0x000fe200078e0012 */
[----:B0-----:R-:W3:Y:S04]  /*1c730*/  LDL.LU R4, [R1+0xd0] ;  /* 0x0000d00001047983 */ /* 0x001ee80000300800 */
[----:B------:R-:W3:Y:S04]  /*1c740*/  LDL.LU R5, [R1+0xd4] ;  /* 0x0000d40001057983 */ /* 0x000ee80000300800 */
[----:B------:R-:W3:Y:S04]  /*1c750*/  LDL.LU R6, [R1+0xd8] ;  /* 0x0000d80001067983 */ /* 0x000ee80000300800 */
[----:B------:R-:W3:Y:S04]  /*1c760*/  LDL.LU R7, [R1+0xdc] ;  /* 0x0000dc0001077983 */ /* 0x000ee80000300800 */
[----:B------:R0:W-:Y:S04]  /*1c770*/  STL.64 [R1+0x50], R16 ;  /* 0x0000501001007387 */ /* 0x0001e80000100a00 */
[----:B------:R-:W2:Y:S04]  /*1c780*/  LDL.LU R24, [R1+0x2e4] ;  /* 0x0002e40001187983 */ /* 0x000ea80000300800 */
[----:B------:R-:W2:Y:S04]  /*1c790*/  LDL.LU R25, [R1+0x2ec] ;  /* 0x0002ec0001197983 */ /* 0x000ea80000300800 */
[----:B0-----:R-:W4:Y:S04]  /*1c7a0*/  LDL.LU R16, [R1+0xf0] ;  /* 0x0000f00001107983 */ /* 0x001f280000300800 */
[----:B------:R-:W4:Y:S04]  /*1c7b0*/  LDL.LU R17, [R1+0xf4] ;  /* 0x0000f40001117983 */ /* 0x000f280000300800 */
[----:B------:R-:W4:Y:S04]  /*1c7c0*/  LDL.LU R18, [R1+0xf8] ;  /* 0x0000f80001127983 */ /* 0x000f280000300800 */
[----:B------:R-:W2:Y:S04]  /*1c7d0*/  LDL.LU R26, [R1+0x2f4] ;  /* 0x0002f400011a7983 */ /* 0x000ea80000300800 */
[----:B------:R-:W2:Y:S01]  /*1c7e0*/  LDL.LU R27, [R1+0x2fc] ;  /* 0x0002fc00011b7983 */ /* 0x000ea20000300800 */
[----:B------:R-:W-:Y:S01]  /*1c7f0*/  MOV R10, R19 ;  /* 0x00000013000a7202 */ /* 0x000fe20000000f00 */
[----:B------:R-:W-:Y:S01]  /*1c800*/  IMAD.MOV.U32 R19, RZ, RZ, R0 ;  /* 0x000000ffff137224 */ /* 0x000fe200078e0000 */
[----:B--2---:R-:W-:-:S15]  /*1c810*/  HMMA.16816.F32 R12, R24, R8, R12 ;  /* 0x00000008180c723c */ /* 0x004fde000000180c */
[----:B------:R-:W-:-:S04]  /*1c820*/  NOP ;  /* 0x0000000000007918 */ /* 0x000fc80000000000 */
[----:B------:R0:W-:Y:S04]  /*1c830*/  STL.64 [R1+0x70], R12 ;  /* 0x0000700c01007387 */ /* 0x0001e80000100a00 */
[----:B------:R1:W-:Y:S04]  /*1c840*/  STL [R1+0x78], R14 ;  /* 0x0000780e01007387 */ /* 0x0003e80000100800 */
[----:B------:R-:W2:Y:S04]  /*1c850*/  LDL.LU R20, [R1+0xa0] ;  /* 0x0000a00001147983 */ /* 0x000ea80000300800 */
[----:B------:R-:W2:Y:S04]  /*1c860*/  LDL.LU R21, [R1+0xa4] ;  /* 0x0000a40001157983 */ /* 0x000ea80000300800 */
[----:B------:R-:W2:Y:S04]  /*1c870*/  LDL.LU R22, [R1+0xa8] ;  /* 0x0000a80001167983 */ /* 0x000ea80000300800 */
[----:B------:R-:W2:Y:S04]  /*1c880*/  LDL.LU R23, [R1+0xac] ;  /* 0x0000ac0001177983 */ /* 0x000ea80000300800 */
[----:B------:R-:W3:Y:S01]  /*1c890*/  LDL.LU R24, [R1+0x2b4] ;  /* 0x0002b40001187983 */ /* 0x000ee20000300800 */
[----:B------:R-:W-:-:S03]  /*1c8a0*/  IMAD.MOV.U32 R0, RZ, RZ, R15 ;  /* 0x000000ffff007224 */ /* 0x000fc600078e000f */
[----:B------:R-:W3:Y:S04]  /*1c8b0*/  LDL.LU R25, [R1+0x2bc] ;  /* 0x0002bc0001197983 */ /* 0x000ee80000300800 */
[----:B0-----:R-:W5:Y:S04]  /*1c8c0*/  LDL.LU R12, [R1+0x60] ;  /* 0x00006000010c7983 */ /* 0x001f680000300800 */
[----:B------:R-:W5:Y:S04]  /*1c8d0*/  LDL.LU R13, [R1+0x64] ;  /* 0x00006400010d7983 */ /* 0x000f680000300800 */
[----:B-1----:R-:W5:Y:S04]  /*1c8e0*/  LDL.LU R14, [R1+0x68] ;  /* 0x00006800010e7983 */ /* 0x002f680000300800 */
[----:B------:R-:W5:Y:S04]  /*1c8f0*/  LDL.LU R15, [R1+0x6c] ;  /* 0x00006c00010f7983 */ /* 0x000f680000300800 */
[----:B------:R-:W3:Y:S04]  /*1c900*/  LDL.LU R26, [R1+0x2d4] ;  /* 0x0002d400011a7983 */ /* 0x000ee80000300800 */
[----:B------:R-:W3:Y:S02]  /*1c910*/  LDL.LU R27, [R1+0x2dc] ;  /* 0x0002dc00011b7983 */ /* 0x000ee40000300800 */
[----:B---3--:R-:W-:Y:S02]  /*1c920*/  HMMA.16816.F32 R24, R24, R8, R4 ;  /* 0x000000081818723c */ /* 0x008fe40000001804 */
[----:B------:R-:W3:Y:S04]  /*1c930*/  LDL.LU.64 R6, [R1+0x24b0] ;  /* 0x0024b00001067983 */ /* 0x000ee80000300a00 */
[----:B------:R-:W3:-:S13]  /*1c940*/  LDL.LU.64 R4, [R1+0x24a8] ;  /* 0x0024a80001047983 */ /* 0x000eda0000300a00 */
[----:B------:R0:W-:Y:S04]  /*1c950*/  STL.64 [R1+0x90], R24 ;  /* 0x0000901801007387 */ /* 0x0001e80000100a00 */
[----:B------:R1:W-:Y:S04]  /*1c960*/  STL.64 [R1+0x98], R26 ;  /* 0x0000981a01007387 */ /* 0x0003e80000100a00 */
[----:B0-----:R-:W3:Y:S04]  /*1c970*/  LDL.LU R24, [R1+0x284] ;  /* 0x0002840001187983 */ /* 0x001ee80000300800 */
[----:B------:R-:W3:Y:S04]  /*1c980*/  LDL.LU R25, [R1+0x28c] ;  /* 0x00028c0001197983 */ /* 0x000ee80000300800 */
[----:B-1----:R-:W3:Y:S04]  /*1c990*/  LDL.LU R26, [R1+0x294] ;  /* 0x00029400011a7983 */ /* 0x002ee80000300800 */
[----:B------:R-:W3:Y:S02]  /*1c9a0*/  LDL.LU R27, [R1+0x29c] ;  /* 0x00029c00011b7983 */ /* 0x000ee40000300800 */
[----:B---3--:R-:W-:Y:S02]  /*1c9b0*/  HMMA.16816.F32 R4, R24, R8, R4 ;  /* 0x000000081804723c */ /* 0x008fe40000001804 */
[----:B------:R-:W4:-:S15]  /*1c9c0*/  LDL.LU R24, [R1+0x104] ;  /* 0x0001040001187983 */ /* 0x000f1e0000300800 */
[----:B------:R-:W-:Y:S02]  /*1c9d0*/  NOP ;  /* 0x0000000000007918 */ /* 0x000fe40000000000 */
[----:B------:R0:W-:Y:S04]  /*1c9e0*/  STL.64 [R1+0xc0], R4 ;  /* 0x0000c00401007387 */ /* 0x0001e80000100a00 */
[----:B------:R1:W-:Y:S04]  /*1c9f0*/  STL.64 [R1+0xc8], R6 ;  /* 0x0000c80601007387 */ /* 0x0003e80000100a00 */
[----:B------:R-:W4:Y:S04]  /*1ca00*/  LDL.LU R25, [R1+0x10c] ;  /* 0x00010c0001197983 */ /* 0x000f280000300800 */
[----:B0-----:R-:W3:Y:S04]  /*1ca10*/  LDL.LU R4, [R1+0x30] ;  /* 0x0000300001047983 */ /* 0x001ee80000300800 */
[----:B------:R-:W3:Y:S04]  /*1ca20*/  LDL.LU R5, [R1+0x34] ;  /* 0x0000340001057983 */ /* 0x000ee80000300800 */
[----:B-1----:R-:W3:Y:S04]  /*1ca30*/  LDL.LU R6, [R1+0x38] ;  /* 0x0000380001067983 */ /* 0x002ee80000300800 */
[----:B------:R-:W3:Y:S04]  /*1ca40*/  LDL.LU R7, [R1+0x3c] ;  /* 0x00003c0001077983 */ /* 0x000ee80000300800 */
[----:B------:R-:W4:Y:S04]  /*1ca50*/  LDL.LU R26, [R1+0x274] ;  /* 0x00027400011a7983 */ /* 0x000f280000300800 */
[----:B------:R-:W4:Y:S02]  /*1ca60*/  LDL.LU R27, [R1+0x27c] ;  /* 0x00027c00011b7983 */ /* 0x000f240000300800 */
[----:B----4-:R-:W-:Y:S02]  /*1ca70*/  HMMA.16816.F32 R16, R24, R8, R16 ;  /* 0x000000081810723c */ /* 0x010fe40000001810 */
[----:B------:R-:W2:-:S15]  /*1ca80*/  LDL.LU R24, [R1+0x1b4] ;  /* 0x0001b40001187983 */ /* 0x000e9e0000300800 */
[----:B------:R-:W-:Y:S02]  /*1ca90*/  NOP ;  /* 0x0000000000007918 */ /* 0x000fe40000000000 */
[----:B------:R-:W-:Y:S04]  /*1caa0*/  STL.64 [R1+0x100], R16 ;  /* 0x0001001001007387 */ /* 0x000fe80000100a00 */
[----:B------:R0:W-:Y:S04]  /*1cab0*/  STL.64 [R1+0x108], R18 ;  /* 0x0001081201007387 */ /* 0x0001e80000100a00 */
[----:B------:R-:W2:Y:S04]  /*1cac0*/  LDL.LU R25, [R1+0x1bc] ;  /* 0x0001bc0001197983 */ /* 0x000ea80000300800 */
[----:B------:R-:W2:Y:S04]  /*1cad0*/  LDL.LU R26, [R1+0x264] ;  /* 0x00026400011a7983 */ /* 0x000ea80000300800 */
[----:B------:R-:W2:Y:S01]  /*1cae0*/  LDL.LU R27, [R1+0x26c] ;  /* 0x00026c00011b7983 */ /* 0x000ea20000300800 */
[----:B0-----:R-:W-:-:S03]  /*1caf0*/  IMAD.MOV.U32 R19, RZ, RZ, R29 ;  /* 0x000000ffff137224 */ /* 0x001fc600078e001d */
[----:B------:R-:W4:Y:S04]  /*1cb00*/  LDL.LU R16, [R1+0x40] ;  /* 0x0000400001107983 */ /* 0x000f280000300800 */
[----:B------:R-:W4:Y:S04]  /*1cb10*/  LDL.LU R17, [R1+0x44] ;  /* 0x0000440001117983 */ /* 0x000f280000300800 */
[----:B------:R-:W4:Y:S04]  /*1cb20*/  LDL.LU R18, [R1+0x48] ;  /* 0x0000480001127983 */ /* 0x000f280000300800 */
[----:B------:R-:W3:Y:S01]  /*1cb30*/  LDL.LU R29, [R1+0x24a0] ;  /* 0x0024a000011d7983 */ /* 0x000ee20000300800 */
[----:B--2---:R-:W-:Y:S03]  /*1cb40*/  HMMA.16816.F32 R24, R24, R8, R20 ;  /* 0x000000081818723c */ /* 0x004fe60000001814 */
[----:B------:R-:W2:Y:S04]  /*1cb50*/  LDL.LU.64 R22, [R1+0x2498] ;  /* 0x0024980001167983 */ /* 0x000ea80000300a00 */
[----:B------:R-:W2:-:S12]  /*1cb60*/  LDL.LU.64 R20, [R1+0x2490] ;  /* 0x0024900001147983 */ /* 0x000e980000300a00 */
[----:B------:R0:W-:Y:S04]  /*1cb70*/  STL.64 [R1+0xe0], R24 ;  /* 0x0000e01801007387 */ /* 0x0001e80000100a00 */
[----:B------:R1:W-:Y:S04]  /*1cb80*/  STL.64 [R1+0xe8], R26 ;  /* 0x0000e81a01007387 */ /* 0x0003e80000100a00 */
[----:B0-----:R-:W5:Y:S04]  /*1cb90*/  LDL.LU R24, [R1+0x1a4] ;  /* 0x0001a40001187983 */ /* 0x001f680000300800 */
[----:B------:R-:W5:Y:S04]  /*1cba0*/  LDL.LU R25, [R1+0x1ac] ;  /* 0x0001ac0001197983 */ /* 0x000f680000300800 */
[----:B-1----:R-:W5:Y:S04]  /*1cbb0*/  LDL.LU R26, [R1+0x254] ;  /* 0x00025400011a7983 */ /* 0x002f680000300800 */
[----:B------:R-:W5:Y:S02]  /*1cbc0*/  LDL.LU R27, [R1+0x25c] ;  /* 0x00025c00011b7983 */ /* 0x000f640000300800 */
[----:B-----5:R-:W-:Y:S02]  /*1cbd0*/  HMMA.16816.F32 R24, R24, R8, R12 ;  /* 0x000000081818723c */ /* 0x020fe4000000180c */
[----:B------:R-:W5:Y:S04]  /*1cbe0*/  LDL.LU.64 R14, [R1+0x2488] ;  /* 0x00248800010e7983 */ /* 0x000f680000300a00 */
[----:B------:R-:W5:-:S13]  /*1cbf0*/  LDL.LU.64 R12, [R1+0x2480] ;  /* 0x00248000010c7983 */ /* 0x000f5a0000300a00 */
[----:B------:R0:W-:Y:S04]  /*1cc00*/  STL.64 [R1+0xd0], R24 ;  /* 0x0000d01801007387 */ /* 0x0001e80000100a00 */
[----:B------:R1:W-:Y:S04]  /*1cc10*/  STL.64 [R1+0xd8], R26 ;  /* 0x0000d81a01007387 */ /* 0x0003e80000100a00 */
[----:B0-----:R-:W5:Y:S04]  /*1cc20*/  LDL.LU R24, [R1+0x194] ;  /* 0x0001940001187983 */ /* 0x001f680000300800 */
[----:B------:R-:W5:Y:S04]  /*1cc30*/  LDL.LU R25, [R1+0x19c] ;  /* 0x00019c0001197983 */ /* 0x000f680000300800 */
[----:B-1----:R-:W5:Y:S04]  /*1cc40*/  LDL.LU R26, [R1+0x244] ;  /* 0x00024400011a7983 */ /* 0x002f680000300800 */
[----:B------:R-:W5:Y:S02]  /*1cc50*/  LDL.LU R27, [R1+0x24c] ;  /* 0x00024c00011b7983 */ /* 0x000f640000300800 */
[----:B-----5:R-:W-:Y:S02]  /*1cc60*/  HMMA.16816.F32 R12, R24, R8, R12 ;  /* 0x00000008180c723c */ /* 0x020fe4000000180c */
[----:B------:R-:W5:Y:S01]  /*1cc70*/  LDL.LU R24, [R1+0x10] ;  /* 0x0000100001187983 */ /* 0x000f620000300800 */
[----:B---3--:R-:W-:-:S15]  /*1cc80*/  IMAD.MOV.U32 R27, RZ, RZ, R29 ;  /* 0x000000ffff1b7224 */ /* 0x008fde00078e001d */
[----:B------:R-:W-:Y:S01]  /*1cc90*/  NOP ;  /* 0x0000000000007918 */ /* 0x000fe20000000000 */
[----:B------:R0:W-:Y:S04]  /*1cca0*/  STL.64 [R1+0xb0], R12 ;  /* 0x0000b00c01007387 */ /* 0x0001e80000100a00 */
[----:B------:R1:W-:Y:S04]  /*1ccb0*/  STL.64 [R1+0xb8], R14 ;  /* 0x0000b80e01007387 */ /* 0x0003e80000100a00 */
[----:B------:R-:W5:Y:S04]  /*1ccc0*/  LDL.LU R25, [R1+0x14] ;  /* 0x0000140001197983 */ /* 0x000f680000300800 */
[----:B------:R-:W5:Y:S04]  /*1ccd0*/  LDL.LU R26, [R1+0x18] ;  /* 0x00001800011a7983 */ /* 0x000f680000300800 */
[----:B------:R-:W3:Y:S04]  /*1cce0*/  LDL.LU R29, [R1+0x2478] ;  /* 0x00247800011d7983 */ /* 0x000ee80000300800 */
[----:B0-----:R-:W2:Y:S04]  /*1ccf0*/  LDL.LU R12, [R1+0x184] ;  /* 0x00018400010c7983 */ /* 0x001ea80000300800 */
[----:B------:R-:W2:Y:S04]  /*1cd00*/  LDL.LU R13, [R1+0x18c] ;  /* 0x00018c00010d7983 */ /* 0x000ea80000300800 */
[----:B-1----:R-:W2:Y:S04]  /*1cd10*/  LDL.LU R14, [R1+0x234] ;  /* 0x00023400010e7983 */ /* 0x002ea80000300800 */
[----:B------:R-:W2:Y:S02]  /*1cd20*/  LDL.LU R15, [R1+0x23c] ;  /* 0x00023c00010f7983 */ /* 0x000ea40000300800 */
[----:B--2---:R-:W-:Y:S02]  /*1cd30*/  HMMA.16816.F32 R12, R12, R8, R4 ;  /* 0x000000080c0c723c */ /* 0x004fe40000001804 */
[----:B------:R-:W2:Y:S04]  /*1cd40*/  LDL.LU.64 R6, [R1+0x2470] ;  /* 0x0024700001067983 */ /* 0x000ea80000300a00 */
[----:B------:R-:W2:-:S13]  /*1cd50*/  LDL.LU.64 R4, [R1+0x2468] ;  /* 0x0024680001047983 */ /* 0x000e9a0000300a00 */
[----:B------:R0:W-:Y:S04]  /*1cd60*/  STL.64 [R1+0xf0], R12 ;  /* 0x0000f00c01007387 */ /* 0x0001e80000100a00 */
[----:B------:R1:W-:Y:S04]  /*1cd70*/  STL.64 [R1+0xf8], R14 ;  /* 0x0000f80e01007387 */ /* 0x0003e80000100a00 */
[----:B0-----:R-:W5:Y:S04]  /*1cd80*/  LDL.LU R12, [R1+0x174] ;  /* 0x00017400010c7983 */ /* 0x001f680000300800 */
[----:B------:R-:W5:Y:S04]  /*1cd90*/  LDL.LU R13, [R1+0x17c] ;  /* 0x00017c00010d7983 */ /* 0x000f680000300800 */
[----:B-1----:R-:W5:Y:S04]  /*1cda0*/  LDL.LU R14, [R1+0x224] ;  /* 0x00022400010e7983 */ /* 0x002f680000300800 */
[----:B------:R-:W5:Y:S02]  /*1cdb0*/  LDL.LU R15, [R1+0x22c] ;  /* 0x00022c00010f7983 */ /* 0x000f640000300800 */
[----:B-----5:R-:W-:Y:S02]  /*1cdc0*/  HMMA.16816.F32 R24, R12, R8, R24 ;  /* 0x000000080c18723c */ /* 0x020fe40000001818 */
[----:B------:R-:W2:-:S15]  /*1cdd0*/  LDL.LU R12, [R1+0x164] ;  /* 0x00016400010c7983 */ /* 0x000e9e0000300800 */
[----:B------:R-:W-:Y:S02]  /*1cde0*/  NOP ;  /* 0x0000000000007918 */ /* 0x000fe40000000000 */
[----:B------:R-:W-:Y:S04]  /*1cdf0*/  STL.64 [R1+0xa0], R24 ;  /* 0x0000a01801007387 */ /* 0x000fe80000100a00 */
[----:B------:R-:W-:Y:S04]  /*1ce00*/  STL.64 [R1+0xa8], R26 ;  /* 0x0000a81a01007387 */ /* 0x000fe80000100a00 */
[----:B------:R-:W2:Y:S04]  /*1ce10*/  LDL.LU R13, [R1+0x16c] ;  /* 0x00016c00010d7983 */ /* 0x000ea80000300800 */
[----:B------:R-:W2:Y:S01]  /*1ce20*/  LDL.LU R14, [R1+0x214] ;  /* 0x00021400010e7983 */ /* 0x000ea20000300800 */
[----:B---3--:R-:W-:-:S03]  /*1ce30*/  MOV R15, R29 ;  /* 0x0000001d000f7202 */ /* 0x008fc60000000f00 */
[----:B------:R-:W3:Y:S04]  /*1ce40*/  LDL.LU R29, [R1+0x2460] ;  /* 0x00246000011d7983 */ /* 0x000ee80000300800 */
[----:B------:R-:W-:Y:S01]  /*1ce50*/  LDSM.16.MT88.4 R24, [R28+UR9+0x8080] ;  /* 0x008080091c18783b */ /* 0x000fe20008004200 */
[----:B--2---:R-:W-:Y:S03]  /*1ce60*/  HMMA.16816.F32 R12, R12, R8, R4 ;  /* 0x000000080c0c723c */ /* 0x004fe60000001804 */
[----:B------:R-:W4:-:S15]  /*1ce70*/  LDL.LU R4, [R1+0x154] ;  /* 0x0001540001047983 */ /* 0x000f1e0000300800 */
[----:B------:R-:W-:Y:S01]  /*1ce80*/  NOP ;  /* 0x0000000000007918 */ /* 0x000fe20000000000 */
[----:B------:R0:W-:Y:S04]  /*1ce90*/  STL.64 [R1+0x80], R12 ;  /* 0x0000800c01007387 */ /* 0x0001e80000100a00 */
[----:B------:R1:W-:Y:S04]  /*1cea0*/  STL.64 [R1+0x88], R14 ;  /* 0x0000880e01007387 */ /* 0x0003e80000100a00 */
[----:B------:R-:W4:Y:S04]  /*1ceb0*/  LDL.LU R5, [R1+0x15c] ;  /* 0x00015c0001057983 */ /* 0x000f280000300800 */
[----:B------:R-:W4:Y:S04]  /*1cec0*/  LDL.LU R6, [R1+0x204] ;  /* 0x0002040001067983 */ /* 0x000f280000300800 */
[----:B------:R-:W4:Y:S01]  /*1ced0*/  LDL.LU R7, [R1+0x20c] ;  /* 0x00020c0001077983 */ /* 0x000f220000300800 */
[----:B---3--:R-:W-:-:S03]  /*1cee0*/  LOP3.LUT R2, R29, 0x40, RZ, 0x3c, !PT ;  /* 0x000000401d027812 */ /* 0x008fc600078e3cff */
[----:B0-----:R-:W2:Y:S01]  /*1cef0*/  LDL.LU R12, [R1+0x144] ;  /* 0x00014400010c7983 */ /* 0x001ea20000300800 */
[----:B----4-:R-:W-:Y:S03]  /*1cf00*/  HMMA.16816.F32 R4, R4, R8, R16 ;  /* 0x000000080404723c */ /* 0x010fe60000001810 */
[----:B------:R-:W-:-:S15]  /*1cf10*/  LDSM.16.MT88.4 R16, [R28+UR9+0x8000] ;  /* 0x008000091c10783b */ /* 0x000fde0008004200 */
[----:B------:R-:W-:Y:S01]  /*1cf20*/  NOP ;  /* 0x0000000000007918 */ /* 0x000fe20000000000 */
[----:B------:R-:W-:Y:S04]  /*1cf30*/  STL.64 [R1+0x60], R4 ;  /* 0x0000600401007387 */ /* 0x000fe80000100a00 */
[----:B------:R-:W-:Y:S04]  /*1cf40*/  STL.64 [R1+0x68], R6 ;  /* 0x0000680601007387 */ /* 0x000fe80000100a00 */
[----:B------:R-:W2:Y:S04]  /*1cf50*/  LDL.LU R13, [R1+0x14c] ;  /* 0x00014c00010d7983 */ /* 0x000ea80000300800 */
[----:B-1----:R-:W2:Y:S04]  /*1cf60*/  LDL.LU R14, [R1+0x1f4] ;  /* 0x0001f400010e7983 */ /* 0x002ea80000300800 */
[----:B------:R-:W-:Y:S04]  /*1cf70*/  STL [R1+0x340], R2 ;  /* 0x0003400201007387 */ /* 0x000fe80000100800 */
[----:B------:R-:W2:Y:S04]  /*1cf80*/  LDL.LU R15, [R1+0x1fc] ;  /* 0x0001fc00010f7983 */ /* 0x000ea80000300800 */
[----:B------:R-:W0:Y:S04]  /*1cf90*/  LDSM.16.M88.4 R4, [R2+UR9+0x40000] ;  /* 0x040000090204783b */ /* 0x000e280008000200 */
[----:B0-----:R-:W-:Y:S01]  /*1cfa0*/  STL.64 [R1+0x310], R4 ;  /* 0x0003100401007387 */ /* 0x001fe20000100a00 */
[----:B------:R-:W-:-:S02]  /*1cfb0*/  IMAD.MOV.U32 R2, RZ, RZ, R4 ;  /* 0x000000ffff027224 */ /* 0x000fc400078e0004 */
[----:B------:R-:W-:Y:S01]  /*1cfc0*/  IMAD.MOV.U32 R3, RZ, RZ, R5 ;  /* 0x000000ffff037224 */ /* 0x000fe200078e0005 */
[----:B------:R-:W-:Y:S04]  /*1cfd0*/  STL.64 [R1+0x318], R6 ;  /* 0x0003180601007387 */ /* 0x000fe80000100a00 */
[----:B------:R-:W0:Y:S04]  /*1cfe0*/  LDSM.16.MT88.4 R4, [R28+UR9+0xa000] ;  /* 0x00a000091c04783b */ /* 0x000e280008004200 */
[----:B------:R-:W-:Y:S04]  /*1cff0*/  STL [R1+0x21f8], R29 ;  /* 0x0021f81d01007387 */ /* 0x000fe80000100800 */
[----:B------:R-:W-:Y:S04]  /*1d000*/  STL.64 [R1+0x2f0], R16 ;  /* 0x0002f01001007387 */ /* 0x000fe80000100a00 */
[----:B------:R-:W-:Y:S04]  /*1d010*/  STL.64 [R1+0x2f8], R18 ;  /* 0x0002f81201007387 */ /* 0x000fe80000100a00 */
[----:B------:R-:W1:Y:S01]  /*1d020*/  LDSM.16.MT88.4 R16, [R28+UR9+0xa080] ;  /* 0x00a080091c10783b */ /* 0x000e620008004200 */
[----:B--2---:R-:W-:Y:S03]  /*1d030*/  HMMA.16816.F32 R12, R12, R8, R20 ;  /* 0x000000080c0c723c */ /* 0x004fe60000001814 */
[----:B------:R-:W2:Y:S04]  /*1d040*/  LDL.LU R20, [R1] ;  /* 0x0000000001147983 */ /* 0x000ea80000300800 */
[----:B0-----:R-:W-:Y:S04]  /*1d050*/  STL.64 [R1+0x300], R4 ;  /* 0x0003000401007387 */ /* 0x001fe80000100a00 */
[----:B------:R-:W-:Y:S04]  /*1d060*/  STL.64 [R1+0x308], R6 ;  /* 0x0003080601007387 */ /* 0x000fe80000100a00 */
[----:B------:R-:W2:Y:S04]  /*1d070*/  LDL.LU R21, [R1+0x4] ;  /* 0x0000040001157983 */ /* 0x000ea80000300800 */
[----:B------:R-:W2:Y:S04]  /*1d080*/  LDL.LU R22, [R1+0x8] ;  /* 0x0000080001167983 */ /* 0x000ea80000300800 */
[----:B------:R-:W2:Y:S04]  /*1d090*/  LDL.LU R23, [R1+0xc] ;  /* 0x00000c0001177983 */ /* 0x000ea80000300800 */
        /* <DEDUP_REMOVED lines=9> */
[----:B------:R-:W3:Y:S04]  /*1d130*/  LDL.LU R7, [R1+0x1ec] ;  /* 0x0001ec0001077983 */ /* 0x000ee80000300800 */
[----:B------:R0:W-:Y:S04]  /*1d140*/  STL.64 [R1+0x2d0], R24 ;  /* 0x0002d01801007387 */ /* 0x0001e80000100a00 */
[----:B------:R4:W-:Y:S04]  /*1d150*/  STL.64 [R1+0x2d8], R26 ;  /* 0x0002d81a01007387 */ /* 0x0009e80000100a00 */
[----:B-1----:R-:W-:Y:S04]  /*1d160*/  STL [R1+0x2e4], R17 ;  /* 0x0002e41101007387 */ /* 0x002fe80000100800 */
[----:B------:R1:W-:Y:S01]  /*1d170*/  STL [R1+0x2ec], R19 ;  /* 0x0002ec1301007387 */ /* 0x0003e20000100800 */
[----:B0-----:R-:W-:-:S02]  /*1d180*/  IMAD.MOV.U32 R25, RZ, RZ, R18 ;  /* 0x000000ffff197224 */ /* 0x001fc400078e0012 */
[----:B----4-:R-:W-:Y:S01]  /*1d190*/  IMAD.MOV.U32 R26, RZ, RZ, R16 ;  /* 0x000000ffff1a7224 */ /* 0x010fe200078e0010 */
[----:B-1----:R-:W4:Y:S04]  /*1d1a0*/  LDL.LU.64 R18, [R1+0x2458] ;  /* 0x0024580001127983 */ /* 0x002f280000300a00 */
[----:B------:R-:W4:Y:S01]  /*1d1b0*/  LDL.LU.64 R16, [R1+0x2450] ;  /* 0x0024500001107983 */ /* 0x000f220000300a00 */
[----:B---3--:R-:W-:Y:S03]  /*1d1c0*/  HMMA.16816.F32 R12, R4, R8, R12 ;  /* 0x00000008040c723c */ /* 0x008fe6000000180c */
[----:B------:R-:W2:-:S15]  /*1d1d0*/  LDL.LU R4, [R1+0x124] ;  /* 0x0001240001047983 */ /* 0x000e9e0000300800 */
[----:B------:R-:W-:Y:S01]  /*1d1e0*/  NOP ;  /* 0x0000000000007918 */ /* 0x000fe20000000000 */
[----:B------:R-:W-:Y:S04]  /*1d1f0*/  STL.64 [R1+0x20], R12 ;  /* 0x0000200c01007387 */ /* 0x000fe80000100a00 */
[----:B------:R-:W-:Y:S04]  /*1d200*/  STL.64 [R1+0x28], R14 ;  /* 0x0000280e01007387 */ /* 0x000fe80000100a00 */
[----:B------:R-:W2:Y:S04]  /*1d210*/  LDL.LU R5, [R1+0x12c] ;  /* 0x00012c0001057983 */ /* 0x000ea80000300800 */
[----:B------:R-:W2:Y:S04]  /*1d220*/  LDL.LU R6, [R1+0x1d4] ;  /* 0x0001d40001067983 */ /* 0x000ea80000300800 */
[----:B------:R-:W2:Y:S04]  /*1d230*/  LDL.LU R7, [R1+0x1dc] ;  /* 0x0001dc0001077983 */ /* 0x000ea80000300800 */
[----:B------:R-:W0:Y:S04]  /*1d240*/  LDSM.16.MT88.4 R12, [R28+UR9+0x8100] ;  /* 0x008100091c0c783b */ /* 0x000e280008004200 */
[----:B0-----:R-:W-:Y:S04]  /*1d250*/  STL.64 [R1+0x2b0], R12 ;  /* 0x0002b00c01007387 */ /* 0x001fe80000100a00 */
[----:B------:R-:W-:Y:S04]  /*1d260*/  STL.64 [R1+0x2b8], R14 ;  /* 0x0002b80e01007387 */ /* 0x000fe80000100a00 */
[----:B------:R-:W0:Y:S04]  /*1d270*/  LDSM.16.MT88.4 R12, [R28+UR9+0xa100] ;  /* 0x00a100091c0c783b */ /* 0x000e280008004200 */
[----:B0-----:R-:W-:Y:S04]  /*1d280*/  STL.64 [R1+0x2c0], R12 ;  /* 0x0002c00c01007387 */ /* 0x001fe80000100a00 */
[----:B------:R-:W-:Y:S01]  /*1d290*/  STL [R1+0x2cc], R15 ;  /* 0x0002cc0f01007387 */ /* 0x000fe20000100800 */
[----:B--2---:R-:W-:-:S15]  /*1d2a0*/  HMMA.16816.F32 R4, R4, R8, R20 ;  /* 0x000000080404723c */ /* 0x004fde0000001814 */
[----:B------:R-:W-:-:S04]  /*1d2b0*/  NOP ;  /* 0x0000000000007918 */ /* 0x000fc80000000000 */
[----:B------:R0:W-:Y:S04]  /*1d2c0*/  STL [R1+0x23c8], R4 ;  /* 0x0023c80401007387 */ /* 0x0001e80000100800 */
[----:B------:R1:W-:Y:S04]  /*1d2d0*/  STL [R1+0x23c4], R5 ;  /* 0x0023c40501007387 */ /* 0x0003e80000100800 */
[----:B------:R-:W-:Y:S04]  /*1d2e0*/  STL [R1+0x23c0], R6 ;  /* 0x0023c00601007387 */ /* 0x000fe80000100800 */
[----:B------:R-:W-:Y:S04]  /*1d2f0*/  STL [R1+0x23bc], R7 ;  /* 0x0023bc0701007387 */ /* 0x000fe80000100800 */
[----:B0-----:R-:W2:Y:S04]  /*1d300*/  LDL.LU R4, [R1+0x50] ;  /* 0x0000500001047983 */ /* 0x001ea80000300800 */
[----:B-1----:R-:W2:Y:S04]  /*1d310*/  LDL.LU R5, [R1+0x54] ;  /* 0x0000540001057983 */ /* 0x002ea80000300800 */
[----:B------:R-:W4:Y:S04]  /*1d320*/  LDL.LU R20, [R1+0x114] ;  /* 0x0001140001147983 */ /* 0x000f280000300800 */
[----:B------:R-:W4:Y:S04]  /*1d330*/  LDL.LU R21, [R1+0x11c] ;  /* 0x00011c0001157983 */ /* 0x000f280000300800 */
[----:B------:R-:W4:Y:S04]  /*1d340*/  LDL.LU R22, [R1+0x1c4] ;  /* 0x0001c40001167983 */ /* 0x000f280000300800 */
[----:B------:R-:W4:Y:S01]  /*1d350*/  LDL.LU R23, [R1+0x1cc] ;  /* 0x0001cc0001177983 */ /* 0x000f220000300800 */
[----:B------:R-:W-:-:S03]  /*1d360*/  MOV R24, R14 ;  /* 0x0000000e00187202 */ /* 0x000fc60000000f00 */
[----:B------:R-:W0:Y:S04]  /*1d370*/  LDSM.16.MT88.4 R12, [R28+UR9+0x8180] ;  /* 0x008180091c0c783b */ /* 0x000e280008004200 */
[----:B0-----:R-:W-:Y:S04]  /*1d380*/  STL.64 [R1+0x290], R12 ;  /* 0x0002900c01007387 */ /* 0x001fe80000100a00 */
[----:B------:R-:W-:Y:S04]  /*1d390*/  STL.64 [R1+0x298], R14 ;  /* 0x0002980e01007387 */ /* 0x000fe80000100a00 */
[----:B------:R-:W0:Y:S01]  /*1d3a0*/  LDSM.16.MT88.4 R12, [R28+UR9+0xa180] ;  /* 0x00a180091c0c783b */ /* 0x000e220008004200 */
[----:B------:R-:W-:-:S02]  /*1d3b0*/  IMAD.MOV.U32 R6, RZ, RZ, R11 ;  /* 0x000000ffff067224 */ /* 0x000fc400078e000b */
[----:B------:R-:W-:Y:S01]  /*1d3c0*/  IMAD.MOV.U32 R7, RZ, RZ, R10 ;  /* 0x000000ffff077224 */ /* 0x000fe200078e000a */
[----:B0-----:R-:W-:Y:S04]  /*1d3d0*/  STL [R1+0x2a4], R13 ;  /* 0x0002a40d01007387 */ /* 0x001fe80000100800 */
[----:B------:R-:W-:Y:S01]  /*1d3e0*/  STL [R1+0x2ac], R15 ;  /* 0x0002ac0f01007387 */ /* 0x000fe20000100800 */
[----:B----4-:R-:W-:Y:S03]  /*1d3f0*/  HMMA.16816.F32 R8, R20, R8, R16 ;  /* 0x000000081408723c */ /* 0x010fe60000001810 */
[----:B------:R-:W3:Y:S01]  /*1d400*/  LDL.LU R20, [R1+0x70] ;  /* 0x0000700001147983 */ /* 0x000ee20000300800 */
[----:B------:R-:W-:-:S03]  /*1d410*/  MOV R23, R0 ;  /* 0x0000000000177202 */ /* 0x000fc60000000f00 */
[----:B------:R-:W3:Y:S04]  /*1d420*/  LDL.LU R21, [R1+0x74] ;  /* 0x0000740001157983 */ /* 0x000ee80000300800 */
[----:B------:R-:W3:Y:S04]  /*1d430*/  LDL.LU R22, [R1+0x78] ;  /* 0x0000780001167983 */ /* 0x000ee80000300800 */
[----:B------:R-:W4:Y:S04]  /*1d440*/  LDL.LU R0, [R1+0x2448] ;  /* 0x0024480001007983 */ /* 0x000f280000300800 */
[----:B------:R-:W-:Y:S04]  /*1d450*/  STL [R1+0x23ac], R8 ;  /* 0x0023ac0801007387 */ /* 0x000fe80000100800 */
[----:B------:R-:W-:Y:S04]  /*1d460*/  STL [R1+0x23a8], R9 ;  /* 0x0023a80901007387 */ /* 0x000fe80000100800 */
[----:B------:R-:W-:Y:S04]  /*1d470*/  STL [R1+0x23a4], R10 ;  /* 0x0023a40a01007387 */ /* 0x000fe80000100800 */
[----:B------:R-:W-:Y:S04]  /*1d480*/  STL [R1+0x23a0], R11 ;  /* 0x0023a00b01007387 */ /* 0x000fe80000100800 */
[----:B------:R-:W2:Y:S04]  /*1d490*/  LDL.LU R16, [R1+0x2f0] ;  /* 0x0002f00001107983 */ /* 0x000ea80000300800 */
[----:B------:R-:W2:Y:S04]  /*1d4a0*/  LDL.LU R17, [R1+0x2f8] ;  /* 0x0002f80001117983 */ /* 0x000ea80000300800 */
[----:B------:R-:W2:Y:S04]  /*1d4b0*/  LDL.LU R18, [R1+0x300] ;  /* 0x0003000001127983 */ /* 0x000ea80000300800 */
[----:B------:R-:W2:Y:S01]  /*1d4c0*/  LDL.LU R19, [R1+0x308] ;  /* 0x0003080001137983 */ /* 0x000ea20000300800 */
[----:B------:R-:W-:Y:S01]  /*1d4d0*/  IMAD.MOV.U32 R27, RZ, RZ, R14 ;  /* 0x000000ffff1b7224 */ /* 0x000fe200078e000e */
[----:B------:R-:W-:-:S02]  /*1d4e0*/  F2FP.F16.E4M3.UNPACK_B R2, R2 ;  /* 0x00000002ff02723e */ /* 0x000fc400020006ff */
[----:B------:R-:W-:Y:S01]  /*1d4f0*/  F2FP.F16.E4M3.UNPACK_B R3, R3 ;  /* 0x00000003ff03723e */ /* 0x000fe200020006ff */
[----:B------:R-:W-:Y:S01]  /*1d500*/  IMAD.MOV.U32 R29, RZ, RZ, R12 ;  /* 0x000000ffff1d7224 */ /* 0x000fe200078e000c */
[----:B----4-:R-:W0:Y:S04]  /*1d510*/  LDSM.16.MT88.4 R8, [R0+UR9+0x8000] ;  /* 0x008000090008783b */ /* 0x010e280008004200 */
[----:B0-----:R-:W-:Y:S01]  /*1d520*/  STL [R1+0x1c4], R9 ;  /* 0x0001c40901007387 */ /* 0x001fe20000100800 */
[----:B------:R-:W-:Y:S02]  /*1d530*/  IMAD.MOV.U32 R15, RZ, RZ, R8 ;  /* 0x000000ffff0f7224 */ /* 0x000fe400078e0008 */
[----:B------:R-:W-:Y:S01]  /*1d540*/  IMAD.MOV.U32 R14, RZ, RZ, R10 ;  /* 0x000000ffff0e7224 */ /* 0x000fe200078e000a */
[----:B------:R-:W-:Y:S04]  /*1d550*/  STL [R1+0x1cc], R11 ;  /* 0x0001cc0b01007387 */ /* 0x000fe80000100800 */
[----:B------:R-:W0:Y:S01]  /*1d560*/  LDSM.16.MT88.4 R8, [R0+UR9+0xa000] ;  /* 0x00a000090008783b */ /* 0x000e220008004200 */
[----:B--2---:R-:W-:Y:S01]  /*1d570*/  HMMA.16816.F32 R4, R16, R2, R4 ;  /* 0x000000021004723c */ /* 0x004fe20000001804 */
[----:B0-----:R-:W-:-:S02]  /*1d580*/  IMAD.MOV.U32 R13, RZ, RZ, R8 ;  /* 0x000000ffff0d7224 */ /* 0x001fc400078e0008 */
[----:B------:R0:W-:Y:S01]  /*1d590*/  STL [R1+0x284], R9 ;  /* 0x0002840901007387 */ /* 0x0001e20000100800 */
[----:B------:R-:W-:-:S15]  /*1d5a0*/  IMAD.MOV.U32 R12, RZ, RZ, R10 ;  /* 0x000000ffff0c7224 */ /* 0x000fde00078e000a */
[----:B------:R-:W-:Y:S01]  /*1d5b0*/  IMAD.MOV.U32 R10, RZ, RZ, R5 ;  /* 0x000000ffff0a7224 */ /* 0x000fe200078e0005 */
[----:B------:R1:W-:Y:S04]  /*1d5c0*/  STL [R1+0x28c], R11 ;  /* 0x00028c0b01007387 */ /* 0x0003e80000100800 */
[----:B------:R-:W-:Y:S01]  /*1d5d0*/  STL.64 [R1+0x2430], R14 ;  /* 0x0024300e01007387 */ /* 0x000fe20000100a00 */
[----:B0-----:R-:W-:-:S03]  /*1d5e0*/  MOV R9, R4 ;  /* 0x0000000400097202 */ /* 0x001fc60000000f00 */
[----:B------:R-:W-:Y:S01]  /*1d5f0*/  STL.64 [R1+0x2428], R12 ;  /* 0x0024280c01007387 */ /* 0x000fe20000100a00 */
[----:B-1----:R-:W-:-:S03]  /*1d600*/  IMAD.MOV.U32 R11, RZ, RZ, R6 ;  /* 0x000000ffff0b7224 */ /* 0x002fc600078e0006 */
[----:B------:R-:W-:Y:S04]  /*1d610*/  STL [R1+0x4c], R7 ;  /* 0x00004c0701007387 */ /* 0x000fe80000100800 */
[----:B------:R-:W-:Y:S04]  /*1d620*/  STL [R1+0x23cc], R9 ;  /* 0x0023cc0901007387 */ /* 0x000fe80000100800 */
[----:B------:R-:W-:Y:S04]  /*1d630*/  STL [R1+0x23b8], R10 ;  /* 0x0023b80a01007387 */ /* 0x000fe80000100800 */
[----:B------:R-:W-:Y:S04]  /*1d640*/  STL [R1+0x23b4], R11 ;  /* 0x0023b40b01007387 */ /* 0x000fe80000100800 */
[----:B------:R-:W3:Y:S04]  /*1d650*/  LDL.LU R16, [R1+0x2d0] ;  /* 0x0002d00001107983 */ /* 0x000ee80000300800 */
[----:B------:R-:W3:Y:S04]  /*1d660*/  LDL.LU R17, [R1+0x2d8] ;  /* 0x0002d80001117983 */ /* 0x000ee80000300800 */
[----:B------:R-:W0:Y:S01]  /*1d670*/  LDSM.16.MT88.4 R4, [R0+UR9+0x8080] ;  /* 0x008080090004783b */ /* 0x000e220008004200 */
[----:B------:R-:W-:-:S02]  /*1d680*/  IMAD.MOV.U32 R18, RZ, RZ, R26 ;  /* 0x000000ffff127224 */ /* 0x000fc400078e001a */
[----:B------:R-:W-:Y:S01]  /*1d690*/  IMAD.MOV.U32 R19, RZ, RZ, R25 ;  /* 0x000000ffff137224 */ /* 0x000fe200078e0019 */
[----:B0-----:R-:W-:Y:S01]  /*1d6a0*/  STL [R1+0x1b4], R5 ;  /* 0x0001b40501007387 */ /* 0x001fe20000100800 */
[----:B------:R-:W-:Y:S01]  /*1d6b0*/  MOV R26, R4 ;  /* 0x00000004001a7202 */ /* 0x000fe20000000f00 */
[----:B------:R-:W-:Y:S02]  /*1d6c0*/  IMAD.MOV.U32 R25, RZ, RZ, R6 ;  /* 0x000000ffff197224 */ /* 0x000fe400078e0006 */
[----:B------:R-:W-:Y:S04]  /*1d6d0*/  STL [R1+0x1bc], R7 ;  /* 0x0001bc0701007387 */ /* 0x000fe80000100800 */
[----:B------:R-:W0:Y:S04]  /*1d6e0*/  LDSM.16.MT88.4 R4, [R0+UR9+0xa080] ;  /* 0x00a080090004783b */ /* 0x000e280008004200 */
[----:B0-----:R0:W-:Y:S04]  /*1d6f0*/  STL [R1+0x274], R5 ;  /* 0x0002740501007387 */ /* 0x0011e80000100800 */
[----:B------:R1:W-:Y:S01]  /*1d700*/  STL [R1+0x27c], R7 ;  /* 0x00027c0701007387 */ /* 0x0003e20000100800 */
[----:B------:R-:W-:-:S02]  /*1d710*/  IMAD.MOV.U32 R9, RZ, RZ, R4 ;  /* 0x000000ffff097224 */ /* 0x000fc400078e0004 */
[----:B------:R-:W-:Y:S01]  /*1d720*/  IMAD.MOV.U32 R4, RZ, RZ, R6 ;  /* 0x000000ffff047224 */ /* 0x000fe200078e0006 */
[----:B---3--:R-:W-:-:S15]  /*1d730*/  HMMA.16816.F32 R12, R16, R2, R20 ;  /* 0x00000002100c723c */ /* 0x008fde0000001814 */
[----:B------:R-:W-:-:S04]  /*1d740*/  NOP ;  /* 0x0000000000007918 */ /* 0x000fc80000000000 */
[----:B------:R2:W-:Y:S01]  /*1d750*/  STL [R1+0x3c], R15 ;  /* 0x00003c0f01007387 */ /* 0x0005e20000100800 */
[----:B0-----:R-:W-:-:S03]  /*1d760*/  IMAD.MOV.U32 R5, RZ, RZ, R12 ;  /* 0x000000ffff057224 */ /* 0x001fc600078e000c */
[----:B------:R-:W3:Y:S01]  /*1d770*/  LDL.LU R16, [R1+0x90] ;  /* 0x0000900001107983 */ /* 0x000ee20000300800 */
[----:B------:R-:W-:-:S03]  /*1d780*/  MOV R6, R13 ;  /* 0x0000000d00067202 */ /* 0x000fc60000000f00 */
[----:B------:R-:W3:Y:S01]  /*1d790*/  LDL.LU R17, [R1+0x94] ;  /* 0x0000940001117983 */ /* 0x000ee20000300800 */
[----:B-1----:R-:W-:-:S03]  /*1d7a0*/  IMAD.MOV.U32 R7, RZ, RZ, R14 ;  /* 0x000000ffff077224 */ /* 0x002fc600078e000e */
[----:B------:R-:W3:Y:S04]  /*1d7b0*/  LDL.LU R18, [R1+0x98] ;  /* 0x0000980001127983 */ /* 0x000ee80000300800 */
[----:B------:R-:W3:Y:S04]  /*1d7c0*/  LDL.LU R19, [R1+0x9c] ;  /* 0x00009c0001137983 */ /* 0x000ee80000300800 */
[----:B------:R-:W4:Y:S04]  /*1d7d0*/  LDL.LU R12, [R1+0xc0] ;  /* 0x0000c000010c7983 */ /* 0x000f280000300800 */
[----:B------:R-:W4:Y:S04]  /*1d7e0*/  LDL.LU R13, [R1+0xc4] ;  /* 0x0000c400010d7983 */ /* 0x000f280000300800 */
[----:B------:R-:W5:Y:S04]  /*1d7f0*/  LDL.LU R14, [R1+0xc8] ;  /* 0x0000c800010e7983 */ /* 0x000f680000300800 */
[----:B--2---:R-:W5:Y:S01]  /*1d800*/  LDL.LU R15, [R1+0xcc] ;  /* 0x0000cc00010f7983 */ /* 0x004f620000300800 */
[----:B------:R-:W-:-:S03]  /*1d810*/  IMAD.MOV.U32 R23, RZ, RZ, R24 ;  /* 0x000000ffff177224 */ /* 0x000fc600078e0018 */
[----:B-----5:R-:W-:Y:S04]  /*1d820*/  STL.64 [R1+0x2440], R14 ;  /* 0x0024400e01007387 */ /* 0x020fe80000100a00 */
[----:B----4-:R-:W-:Y:S04]  /*1d830*/  STL.64 [R1+0x2438], R12 ;  /* 0x0024380c01007387 */ /* 0x010fe80000100a00 */
[----:B------:R-:W-:Y:S04]  /*1d840*/  STL [R1+0x23d8], R7 ;  /* 0x0023d80701007387 */ /* 0x000fe80000100800 */
[----:B------:R-:W-:Y:S04]  /*1d850*/  STL [R1+0x23d4], R5 ;  /* 0x0023d40501007387 */ /* 0x000fe80000100800 */
[----:B------:R-:W-:Y:S04]  /*1d860*/  STL [R1+0x23d0], R6 ;  /* 0x0023d00601007387 */ /* 0x000fe80000100800 */
[----:B------:R-:W3:Y:S04]  /*1d870*/  LDL.LU R20, [R1+0x2b0] ;  /* 0x0002b00001147983 */ /* 0x000ee80000300800 */
[----:B------:R-:W3:Y:S04]  /*1d880*/  LDL.LU R21, [R1+0x2b8] ;  /* 0x0002b80001157983 */ /* 0x000ee80000300800 */
[----:B------:R-:W3:Y:S04]  /*1d890*/  LDL.LU R22, [R1+0x2c0] ;  /* 0x0002c00001167983 */ /* 0x000ee80000300800 */
[----:B------:R-:W0:Y:S04]  /*1d8a0*/  LDSM.16.MT88.4 R12, [R0+UR9+0x8100] ;  /* 0x00810009000c783b */ /* 0x000e280008004200 */
[----:B0-----:R-:W-:Y:S01]  /*1d8b0*/  STL [R1+0x1a4], R13 ;  /* 0x0001a40d01007387 */ /* 0x001fe20000100800 */
[----:B------:R-:W-:-:S02]  /*1d8c0*/  IMAD.MOV.U32 R24, RZ, RZ, R12 ;  /* 0x000000ffff187224 */ /* 0x000fc400078e000c */
[----:B------:R-:W-:Y:S01]  /*1d8d0*/  IMAD.MOV.U32 R11, RZ, RZ, R14 ;  /* 0x000000ffff0b7224 */ /* 0x000fe200078e000e */
[----:B------:R-:W-:Y:S04]  /*1d8e0*/  STL [R1+0x1ac], R15 ;  /* 0x0001ac0f01007387 */ /* 0x000fe80000100800 */
[----:B------:R-:W0:Y:S04]  /*1d8f0*/  LDSM.16.MT88.4 R12, [R0+UR9+0xa100] ;  /* 0x00a10009000c783b */ /* 0x000e280008004200 */
[----:B------:R-:W-:Y:S04]  /*1d900*/  STL [R1+0x2420], R24 ;  /* 0x0024201801007387 */ /* 0x000fe80000100800 */
[----:B0-----:R-:W-:Y:S01]  /*1d910*/  STL [R1+0x264], R13 ;  /* 0x0002640d01007387 */ /* 0x001fe20000100800 */
[----:B------:R-:W-:Y:S01]  /*1d920*/  MOV R10, R12 ;  /* 0x0000000c000a7202 */ /* 0x000fe20000000f00 */
[----:B------:R-:W-:-:S02]  /*1d930*/  IMAD.MOV.U32 R8, RZ, RZ, R14 ;  /* 0x000000ffff087224 */ /* 0x000fc400078e000e */
[----:B------:R-:W-:Y:S04]  /*1d940*/  STL [R1+0x26c], R15 ;  /* 0x00026c0f01007387 */ /* 0x000fe80000100800 */
[----:B------:R-:W0:Y:S01]  /*1d950*/  LDSM.16.MT88.4 R12, [R0+UR9+0x8180] ;  /* 0x00818009000c783b */ /* 0x000e220008004200 */
[----:B---3--:R-:W-:-:S15]  /*1d960*/  HMMA.16816.F32 R20, R20, R2, R16 ;  /* 0x000000021414723c */ /* 0x008fde0000001810 */
[----:B------:R-:W-:-:S04]  /*1d970*/  NOP ;  /* 0x0000000000007918 */ /* 0x000fc80000000000 */
[----:B------:R1:W-:Y:S04]  /*1d980*/  STL [R1+0x238c], R20 ;  /* 0x00238c1401007387 */ /* 0x0003e80000100800 */
[----:B------:R2:W-:Y:S04]  /*1d990*/  STL [R1+0x2388], R21 ;  /* 0x0023881501007387 */ /* 0x0005e80000100800 */
[----:B------:R3:W-:Y:S04]  /*1d9a0*/  STL [R1+0x2384], R22 ;  /* 0x0023841601007387 */ /* 0x0007e80000100800 */
[----:B------:R4:W-:Y:S04]  /*1d9b0*/  STL [R1+0x2380], R23 ;  /* 0x0023801701007387 */ /* 0x0009e80000100800 */
[----:B-1----:R-:W5:Y:S04]  /*1d9c0*/  LDL.LU R20, [R1+0x100] ;  /* 0x0001000001147983 */ /* 0x002f680000300800 */
[----:B--2---:R-:W5:Y:S04]  /*1d9d0*/  LDL.LU R21, [R1+0x104] ;  /* 0x0001040001157983 */ /* 0x004f680000300800 */
[----:B---3--:R-:W5:Y:S04]  /*1d9e0*/  LDL.LU R22, [R1+0x108] ;  /* 0x0001080001167983 */ /* 0x008f680000300800 */
[----:B----4-:R-:W5:Y:S04]  /*1d9f0*/  LDL.LU R23, [R1+0x10c] ;  /* 0x00010c0001177983 */ /* 0x010f680000300800 */
[----:B------:R-:W2:Y:S04]  /*1da00*/  LDL.LU R16, [R1+0x290] ;  /* 0x0002900001107983 */ /* 0x000ea80000300800 */
[----:B------:R-:W2:Y:S04]  /*1da10*/  LDL.LU R17, [R1+0x298] ;  /* 0x0002980001117983 */ /* 0x000ea80000300800 */
[----:B0-----:R-:W-:Y:S04]  /*1da20*/  STL.64 [R1+0x190], R12 ;  /* 0x0001900c01007387 */ /* 0x001fe80000100a00 */
[----:B------:R-:W-:Y:S04]  /*1da30*/  STL.64 [R1+0x198], R14 ;  /* 0x0001980e01007387 */ /* 0x000fe80000100a00 */
[----:B------:R-:W0:Y:S04]  /*1da40*/  LDSM.16.MT88.4 R12, [R0+UR9+0xa180] ;  /* 0x00a18009000c783b */ /* 0x000e280008004200 */
[----:B0-----:R-:W-:Y:S04]  /*1da50*/  STL.64 [R1+0x250], R12 ;  /* 0x0002500c01007387 */ /* 0x001fe80000100a00 */
[----:B------:R0:W-:Y:S04]  /*1da60*/  STL.64 [R1+0x258], R14 ;  /* 0x0002580e01007387 */ /* 0x0001e80000100a00 */
[----:B0-----:R-:W2:Y:S04]  /*1da70*/  LDL.LU.64 R14, [R1+0x2440] ;  /* 0x00244000010e7983 */ /* 0x001ea80000300a00 */
[----:B------:R-:W2:Y:S01]  /*1da80*/  LDL.LU.64 R12, [R1+0x2438] ;  /* 0x00243800010c7983 */ /* 0x000ea20000300a00 */
[----:B------:R-:W-:-:S02]  /*1da90*/  IMAD.MOV.U32 R18, RZ, RZ, R29 ;  /* 0x000000ffff127224 */ /* 0x000fc400078e001d */
[----:B------:R-:W-:Y:S01]  /*1daa0*/  IMAD.MOV.U32 R19, RZ, RZ, R27 ;  /* 0x000000ffff137224 */ /* 0x000fe200078e001b */
[----:B------:R-:W-:Y:S06]  /*1dab0*/  STL [R1+0x2340], R0 ;  /* 0x0023400001007387 */ /* 0x000fec0000100800 */
[----:B--2---:R-:W-:Y:S01]  /*1dac0*/  HMMA.16816.F32 R16, R16, R2, R12 ;  /* 0x000000021010723c */ /* 0x004fe2000000180c */
[----:B------:R-:W2:Y:S04]  /*1dad0*/  LDL.LU.64 R14, [R1+0x2430] ;  /* 0x00243000010e7983 */ /* 0x000ea80000300a00 */
[----:B------:R-:W3:Y:S01]  /*1dae0*/  LDL.LU.64 R12, [R1+0x2428] ;  /* 0x00242800010c7983 */ /* 0x000ee20000300a00 */
[----:B------:R-:W-:-:S13]  /*1daf0*/  LOP3.LUT R27, R28, 0x40, RZ, 0x3c, !PT ;  /* 0x000000401c1b7812 */ /* 0x000fda00078e3cff */
[----:B------:R2:W-:Y:S04]  /*1db00*/  STL.64 [R1+0x10], R16 ;  /* 0x0000101001007387 */ /* 0x0005e80000100a00 */
[----:B------:R3:W-:Y:S01]  /*1db10*/  STL.64 [R1+0x18], R18 ;  /* 0x0000181201007387 */ /* 0x0007e20000100a00 */
[----:B--2---:R-:W-:Y:S01]  /*1db20*/  IMAD.MOV.U32 R16, RZ, RZ, R15 ;  /* 0x000000ffff107224 */ /* 0x004fe200078e000f */
[----:B------:R-:W-:Y:S01]  /*1db30*/  MOV R17, R14 ;  /* 0x0000000e00117202 */ /* 0x000fe20000000f00 */
[----:B---3--:R-:W-:Y:S02]  /*1db40*/  IMAD.MOV.U32 R18, RZ, RZ, R13 ;  /* 0x000000ffff127224 */ /* 0x008fe400078e000d */
[----:B------:R-:W-:Y:S02]  /*1db50*/  IMAD.MOV.U32 R19, RZ, RZ, R12 ;  /* 0x000000ffff137224 */ /* 0x000fe400078e000c */
[----:B------:R-:W0:Y:S05]  /*1db60*/  LDSM.16.MT88.4 R12, [R27+UR9+0x8000] ;  /* 0x008000091b0c783b */ /* 0x000e2a0008004200 */
[----:B-----5:R-:W-:Y:S01]  /*1db70*/  HMMA.16816.F32 R16, R16, R2, R20 ;  /* 0x000000021010723c */ /* 0x020fe20000001814 */
[----:B0-----:R-:W-:Y:S01]  /*1db80*/  STL [R1+0x184], R13 ;  /* 0x0001840d01007387 */ /* 0x001fe20000100800 */
[----:B------:R-:W-:-:S03]  /*1db90*/  IMAD.MOV.U32 R0, RZ, RZ, R12 ;  /* 0x000000ffff007224 */ /* 0x000fc600078e000c */
[----:B------:R-:W-:Y:S04]  /*1dba0*/  STL.64 [R1+0x188], R14 ;  /* 0x0001880e01007387 */ /* 0x000fe80000100a00 */
[----:B------:R-:W0:Y:S10]  /*1dbb0*/  LDSM.16.MT88.4 R12, [R27+UR9+0xa000] ;  /* 0x00a000091b0c783b */ /* 0x000e340008004200 */
[----:B------:R-:W-:-:S02]  /*1dbc0*/  IMAD.MOV.U32 R23, RZ, RZ, R19 ;  /* 0x000000ffff177224 */ /* 0x000fc400078e0013 */
[----:B------:R-:W-:Y:S02]  /*1dbd0*/  IMAD.MOV.U32 R22, RZ, RZ, R18 ;  /* 0x000000ffff167224 */ /* 0x000fe400078e0012 */
[----:B------:R-:W-:Y:S01]  /*1dbe0*/  IMAD.MOV.U32 R21, RZ, RZ, R17 ;  /* 0x000000ffff157224 */ /* 0x000fe200078e0011 */
[----:B------:R-:W-:Y:S01]  /*1dbf0*/  MOV R20, R16 ;  /* 0x0000001000147202 */ /* 0x000fe20000000f00 */
[----:B------:R-:W-:Y:S01]  /*1dc00*/  IMAD.MOV.U32 R16, RZ, RZ, R26 ;  /* 0x000000ffff107224 */ /* 0x000fe200078e001a */
[----:B------:R-:W-:Y:S01]  /*1dc10*/  MOV R17, R25 ;  /* 0x0000001900117202 */ /* 0x000fe20000000f00 */
[----:B0-----:R0:W-:Y:S01]  /*1dc20*/  STL.64 [R1+0x240], R12 ;  /* 0x0002400c01007387 */ /* 0x0011e20000100a00 */
[----:B------:R-:W-:-:S03]  /*1dc30*/  IMAD.MOV.U32 R7, RZ, RZ, R14 ;  /* 0x000000ffff077224 */ /* 0x000fc600078e000e */
[----:B------:R1:W-:Y:S04]  /*1dc40*/  STL [R1+0x24c], R15 ;  /* 0x00024c0f01007387 */ /* 0x0003e80000100800 */
[----:B0-----:R-:W2:Y:S04]  /*1dc50*/  LDL.LU R12, [R1+0xd0] ;  /* 0x0000d000010c7983 */ /* 0x001ea80000300800 */
[----:B------:R-:W2:Y:S04]  /*1dc60*/  LDL.LU R13, [R1+0xd4] ;  /* 0x0000d400010d7983 */ /* 0x000ea80000300800 */
[----:B------:R-:W2:Y:S04]  /*1dc70*/  LDL.LU R14, [R1+0xd8] ;  /* 0x0000d800010e7983 */ /* 0x000ea80000300800 */
[----:B-1----:R-:W2:Y:S04]  /*1dc80*/  LDL.LU R15, [R1+0xdc] ;  /* 0x0000dc00010f7983 */ /* 0x002ea80000300800 */
[----:B------:R-:W-:Y:S04]  /*1dc90*/  STL [R1+0x239c], R23 ;  /* 0x00239c1701007387 */ /* 0x000fe80000100800 */
[----:B------:R-:W-:Y:S04]  /*1dca0*/  STL [R1+0x2398], R22 ;  /* 0x0023981601007387 */ /* 0x000fe80000100800 */
[----:B------:R0:W-:Y:S02]  /*1dcb0*/  STL [R1+0x2394], R21 ;  /* 0x0023941501007387 */ /* 0x0001e40000100800 */
[----:B0-----:R-:W-:-:S05]  /*1dcc0*/  LOP3.LUT R21, R28, 0x40, RZ, 0x3c, !PT ;  /* 0x000000401c157812 */ /* 0x001fca00078e3cff */
[----:B------:R-:W0:Y:S01]  /*1dcd0*/  LDSM.16.MT88.4 R24, [R21+UR9+0x8080] ;  /* 0x008080091518783b */ /* 0x000e220008004200 */
[----:B------:R-:W-:-:S03]  /*1dce0*/  IMAD.MOV.U32 R18, RZ, RZ, R9 ;  /* 0x000000ffff127224 */ /* 0x000fc600078e0009 */
[----:B------:R-:W-:Y:S04]  /*1dcf0*/  STL [R1+0x2390], R20 ;  /* 0x0023901401007387 */ /* 0x000fe80000100800 */
[----:B0-----:R-:W-:Y:S01]  /*1dd00*/  STL [R1+0x174], R25 ;  /* 0x0001741901007387 */ /* 0x001fe20000100800 */
[----:B------:R-:W-:Y:S02]  /*1dd10*/  IMAD.MOV.U32 R9, RZ, RZ, R24 ;  /* 0x000000ffff097224 */ /* 0x000fe400078e0018 */
[----:B------:R-:W-:Y:S01]  /*1dd20*/  IMAD.MOV.U32 R6, RZ, RZ, R26 ;  /* 0x000000ffff067224 */ /* 0x000fe200078e001a */
[----:B------:R-:W-:Y:S04]  /*1dd30*/  STL [R1+0x17c], R27 ;  /* 0x00017c1b01007387 */ /* 0x000fe80000100800 */
[----:B------:R-:W0:Y:S01]  /*1dd40*/  LDSM.16.MT88.4 R24, [R21+UR9+0xa080] ;  /* 0x00a080091518783b */ /* 0x000e220008004200 */
[----:B------:R-:W-:Y:S01]  /*1dd50*/  IMAD.MOV.U32 R19, RZ, RZ, R4 ;  /* 0x000000ffff137224 */ /* 0x000fe200078e0004 */
[----:B0-----:R-:W-:Y:S01]  /*1dd60*/  MOV R5, R24 ;  /* 0x0000001800057202 */ /* 0x001fe20000000f00 */
[----:B------:R-:W-:Y:S01]  /*1dd70*/  IMAD.MOV.U32 R4, RZ, RZ, R26 ;  /* 0x000000ffff047224 */ /* 0x000fe200078e001a */
[----:B------:R-:W-:Y:S04]  /*1dd80*/  STL [R1+0x234], R25 ;  /* 0x0002341901007387 */ /* 0x000fe80000100800 */
[----:B------:R-:W-:Y:S04]  /*1dd90*/  STL [R1+0x23c], R27 ;  /* 0x00023c1b01007387 */ /* 0x000fe80000100800 */
[----:B------:R-:W2:Y:S04]  /*1dda0*/  LDL.LU R24, [R1+0x2420] ;  /* 0x0024200001187983 */ /* 0x000ea80000300800 */
[----:B------:R-:W-:Y:S04]  /*1ddb0*/  STL.64 [R1+0x2418], R6 ;  /* 0x0024180601007387 */ /* 0x000fe80000100a00 */
[----:B------:R0:W-:Y:S04]  /*1ddc0*/  STL.64 [R1+0x2410], R4 ;  /* 0x0024100401007387 */ /* 0x0001e80000100a00 */
[----:B0-----:R-:W3:Y:S04]  /*1ddd0*/  LDL.LU R4, [R1+0xe0] ;  /* 0x0000e00001047983 */ /* 0x001ee80000300800 */
[----:B------:R-:W3:Y:S04]  /*1dde0*/  LDL.LU R5, [R1+0xe4] ;  /* 0x0000e40001057983 */ /* 0x000ee80000300800 */
[----:B------:R-:W3:Y:S04]  /*1ddf0*/  LDL.LU R6, [R1+0xe8] ;  /* 0x0000e80001067983 */ /* 0x000ee80000300800 */
[----:B------:R-:W3:Y:S01]  /*1de00*/  LDL.LU R7, [R1+0xec] ;  /* 0x0000ec0001077983 */ /* 0x000ee20000300800 */
[----:B------:R-:W-:-:S02]  /*1de10*/  IMAD.MOV.U32 R25, RZ, RZ, R11 ;  /* 0x000000ffff197224 */ /* 0x000fc400078e000b */
[----:B------:R-:W-:Y:S02]  /*1de20*/  IMAD.MOV.U32 R26, RZ, RZ, R10 ;  /* 0x000000ffff1a7224 */ /* 0x000fe400078e000a */
[----:B------:R-:W-:Y:S01]  /*1de30*/  IMAD.MOV.U32 R27, RZ, RZ, R8 ;  /* 0x000000ffff1b7224 */ /* 0x000fe200078e0008 */
[----:B---3--:R-:W-:-:S15]  /*1de40*/  HMMA.16816.F32 R4, R16, R2, R4 ;  /* 0x000000021004723c */ /* 0x008fde0000001804 */
[----:B------:R-:W-:-:S04]  /*1de50*/  NOP ;  /* 0x0000000000007918 */ /* 0x000fc80000000000 */
[----:B------:R-:W-:Y:S04]  /*1de60*/  STL.64 [R1], R4 ;  /* 0x0000000401007387 */ /* 0x000fe80000100a00 */
[----:B------:R-:W-:Y:S04]  /*1de70*/  STL.64 [R1+0x8], R6 ;  /* 0x0000080601007387 */ /* 0x000fe80000100a00 */
[----:B------:R-:W0:Y:S01]  /*1de80*/  LDSM.16.MT88.4 R4, [R21+UR9+0x8100] ;  /* 0x008100091504783b */ /* 0x000e220008004200 */
[----:B--2---:R-:W-:Y:S03]  /*1de90*/  HMMA.16816.F32 R24, R24, R2, R12 ;  /* 0x000000021818723c */ /* 0x004fe6000000180c */
[----:B0-----:R-:W-:Y:S01]  /*1dea0*/  STL.64 [R1+0x160], R4 ;  /* 0x0001600401007387 */ /* 0x001fe20000100a00 */
[----:B------:R-:W-:-:S03]  /*1deb0*/  MOV R11, R6 ;  /* 0x00000006000b7202 */ /* 0x000fc60000000f00 */
[----:B------:R-:W-:Y:S04]  /*1dec0*/  STL [R1+0x16c], R7 ;  /* 0x00016c0701007387 */ /* 0x000fe80000100800 */
[----:B------:R-:W0:Y:S02]  /*1ded0*/  LDSM.16.MT88.4 R4, [R21+UR9+0xa100] ;  /* 0x00a100091504783b */ /* 0x000e240008004200 */
[----:B0-----:R-:W-:Y:S02]  /*1dee0*/  IMAD.MOV.U32 R29, RZ, RZ, R7 ;  /* 0x000000ffff1d7224 */ /* 0x001fe400078e0007 */
[----:B------:R-:W-:Y:S04]  /*1def0*/  STL [R1+0x224], R5 ;  /* 0x0002240501007387 */ /* 0x000fe80000100800 */
[----:B------:R-:W-:Y:S04]  /*1df00*/  STL [R1+0x235c], R29 ;  /* 0x00235c1d01007387 */ /* 0x000fe80000100800 */
[----:B------:R-:W2:Y:S04]  /*1df10*/  LDL.LU R12, [R1+0xf0] ;  /* 0x0000f000010c7983 */ /* 0x000ea80000300800 */
[----:B------:R-:W2:Y:S04]  /*1df20*/  LDL.LU R13, [R1+0xf4] ;  /* 0x0000f400010d7983 */ /* 0x000ea80000300800 */
[----:B------:R-:W2:Y:S04]  /*1df30*/  LDL.LU R14, [R1+0xf8] ;  /* 0x0000f800010e7983 */ /* 0x000ea80000300800 */
[----:B------:R-:W2:Y:S04]  /*1df40*/  LDL.LU R15, [R1+0xfc] ;  /* 0x0000fc00010f7983 */ /* 0x000ea80000300800 */
[----:B------:R0:W-:Y:S04]  /*1df50*/  STL [R1+0x237c], R24 ;  /* 0x00237c1801007387 */ /* 0x0001e80000100800 */
[----:B------:R1:W-:Y:S04]  /*1df60*/  STL [R1+0x2378], R25 ;  /* 0x0023781901007387 */ /* 0x0003e80000100800 */
[----:B------:R3:W-:Y:S04]  /*1df70*/  STL [R1+0x2374], R26 ;  /* 0x0023741a01007387 */ /* 0x0007e80000100800 */
[----:B------:R4:W-:Y:S04]  /*1df80*/  STL [R1+0x2370], R27 ;  /* 0x0023701b01007387 */ /* 0x0009e80000100800 */
[----:B0-----:R-:W5:Y:S04]  /*1df90*/  LDL.LU R24, [R1+0xb0] ;  /* 0x0000b00001187983 */ /* 0x001f680000300800 */
[----:B-1----:R-:W5:Y:S04]  /*1dfa0*/  LDL.LU R25, [R1+0xb4] ;  /* 0x0000b40001197983 */ /* 0x002f680000300800 */
[----:B---3--:R-:W5:Y:S04]  /*1dfb0*/  LDL.LU R26, [R1+0xb8] ;  /* 0x0000b800011a7983 */ /* 0x008f680000300800 */
[----:B----4-:R-:W5:Y:S04]  /*1dfc0*/  LDL.LU R27, [R1+0xbc] ;  /* 0x0000bc00011b7983 */ /* 0x010f680000300800 */
[----:B------:R-:W5:Y:S04]  /*1dfd0*/  LDL.LU R16, [R1+0x190] ;  /* 0x0001900001107983 */ /* 0x000f680000300800 */
[----:B------:R-:W5:Y:S04]  /*1dfe0*/  LDL.LU R17, [R1+0x198] ;  /* 0x0001980001117983 */ /* 0x000f680000300800 */
[----:B------:R-:W5:Y:S04]  /*1dff0*/  LDL.LU R18, [R1+0x250] ;  /* 0x0002500001127983 */ /* 0x000f680000300800 */
[----:B------:R-:W5:Y:S01]  /*1e000*/  LDL.LU R19, [R1+0x258] ;  /* 0x0002580001137983 */ /* 0x000f620000300800 */
[----:B------:R-:W-:-:S02]  /*1e010*/  IMAD.MOV.U32 R10, RZ, RZ, R4 ;  /* 0x000000ffff0a7224 */ /* 0x000fc400078e0004 */
[----:B------:R-:W-:Y:S02]  /*1e020*/  IMAD.MOV.U32 R8, RZ, RZ, R6 ;  /* 0x000000ffff087224 */ /* 0x000fe400078e0006 */
[----:B------:R-:W0:Y:S04]  /*1e030*/  LDSM.16.MT88.4 R4, [R21+UR9+0x8180] ;  /* 0x008180091504783b */ /* 0x000e280008004200 */
[----:B0-----:R-:W-:Y:S01]  /*1e040*/  STL [R1+0x154], R5 ;  /* 0x0001540501007387 */ /* 0x001fe20000100800 */
[----:B------:R-:W-:Y:S01]  /*1e050*/  IMAD.MOV.U32 R23, RZ, RZ, R4 ;  /* 0x000000ffff177224 */ /* 0x000fe200078e0004 */
[----:B------:R-:W-:Y:S02]  /*1e060*/  MOV R22, R6 ;  /* 0x0000000600167202 */ /* 0x000fe40000000f00 */
[----:B------:R-:W-:Y:S04]  /*1e070*/  STL [R1+0x15c], R7 ;  /* 0x00015c0701007387 */ /* 0x000fe80000100800 */
[----:B------:R-:W0:Y:S02]  /*1e080*/  LDSM.16.MT88.4 R4, [R21+UR9+0xa180] ;  /* 0x00a180091504783b */ /* 0x000e240008004200 */
[----:B0-----:R-:W-:-:S02]  /*1e090*/  IMAD.MOV.U32 R21, RZ, RZ, R4 ;  /* 0x000000ffff157224 */ /* 0x001fc400078e0004 */
[----:B------:R-:W-:Y:S01]  /*1e0a0*/  STL [R1+0x214], R5 ;  /* 0x0002140501007387 */ /* 0x000fe20000100800 */
[----:B------:R-:W-:-:S03]  /*1e0b0*/  IMAD.MOV.U32 R20, RZ, RZ, R6 ;  /* 0x000000ffff147224 */ /* 0x000fc600078e0006 */
[----:B------:R0:W-:Y:S04]  /*1e0c0*/  STL [R1+0x21c], R7 ;  /* 0x00021c0701007387 */ /* 0x0001e80000100800 */
[----:B0-----:R-:W3:Y:S04]  /*1e0d0*/  LDL.LU.64 R6, [R1+0x2418] ;  /* 0x0024180001067983 */ /* 0x001ee80000300a00 */
[----:B------:R-:W4:Y:S04]  /*1e0e0*/  LDL.LU.64 R4, [R1+0x2410] ;  /* 0x0024100001047983 */ /* 0x000f280000300a00 */
[----:B------:R-:W-:Y:S04]  /*1e0f0*/  STL.64 [R1+0x2408], R22 ;  /* 0x0024081601007387 */ /* 0x000fe80000100a00 */
[----:B------:R-:W-:Y:S01]  /*1e100*/  STL.64 [R1+0x2400], R20 ;  /* 0x0024001401007387 */ /* 0x000fe20000100a00 */
[----:B-----5:R-:W-:Y:S03]  /*1e110*/  HMMA.16816.F32 R16, R16, R2, R24 ;  /* 0x000000021010723c */ /* 0x020fe60000001818 */
[----:B------:R-:W5:-:S15]  /*1e120*/  LDL.LU R24, [R1+0xa0] ;  /* 0x0000a00001187983 */ /* 0x000f5e0000300800 */
[----:B------:R-:W-:Y:S01]  /*1e130*/  NOP ;  /* 0x0000000000007918 */ /* 0x000fe20000000000 */
[----:B------:R0:W-:Y:S04]  /*1e140*/  STL.64 [R1+0x50], R16 ;  /* 0x0000501001007387 */ /* 0x0001e80000100a00 */
[----:B------:R1:W-:Y:S04]  /*1e150*/  STL.64 [R1+0x58], R18 ;  /* 0x0000581201007387 */ /* 0x0003e80000100a00 */
[----:B------:R-:W5:Y:S04]  /*1e160*/  LDL.LU R25, [R1+0xa4] ;  /* 0x0000a40001197983 */ /* 0x000f680000300800 */
[----:B------:R-:W5:Y:S04]  /*1e170*/  LDL.LU R26, [R1+0xa8] ;  /* 0x0000a800011a7983 */ /* 0x000f680000300800 */
[----:B------:R-:W5:Y:S04]  /*1e180*/  LDL.LU R27, [R1+0xac] ;  /* 0x0000ac00011b7983 */ /* 0x000f680000300800 */
[----:B0-----:R-:W2:Y:S04]  /*1e190*/  LDL.LU R17, [R1+0x188] ;  /* 0x0001880001117983 */ /* 0x001ea80000300800 */
[----:B-1----:R-:W2:Y:S01]  /*1e1a0*/  LDL.LU R18, [R1+0x240] ;  /* 0x0002400001127983 */ /* 0x002ea20000300800 */
[----:B------:R-:W-:Y:S01]  /*1e1b0*/  IMAD.MOV.U32 R16, RZ, RZ, R0 ;  /* 0x000000ffff107224 */ /* 0x000fe200078e0000 */
[----:B------:R-:W-:-:S05]  /*1e1c0*/  LOP3.LUT R0, R28, 0x60, RZ, 0x3c, !PT ;  /* 0x000000601c007812 */ /* 0x000fca00078e3cff */
[----:B------:R-:W0:Y:S04]  /*1e1d0*/  LDSM.16.MT88.4 R20, [R0+UR9+0x8000] ;  /* 0x008000090014783b */ /* 0x000e280008004200 */
[----:B0-----:R-:W-:Y:S04]  /*1e1e0*/  STL.64 [R1+0x140], R20 ;  /* 0x0001401401007387 */ /* 0x001fe80000100a00 */
[----:B------:R-:W-:Y:S04]  /*1e1f0*/  STL.64 [R1+0x148], R22 ;  /* 0x0001481601007387 */ /* 0x000fe80000100a00 */
[----:B------:R-:W0:Y:S01]  /*1e200*/  LDSM.16.MT88.4 R20, [R0+UR9+0xa000] ;  /* 0x00a000090014783b */ /* 0x000e220008004200 */
[----:B---3--:R-:W-:-:S03]  /*1e210*/  IMAD.MOV.U32 R19, RZ, RZ, R7 ;  /* 0x000000ffff137224 */ /* 0x008fc600078e0007 */
[----:B0-----:R-:W-:Y:S04]  /*1e220*/  STL [R1+0x204], R21 ;  /* 0x0002041501007387 */ /* 0x001fe80000100800 */
[----:B------:R-:W-:Y:S01]  /*1e230*/  STL [R1+0x20c], R23 ;  /* 0x00020c1701007387 */ /* 0x000fe20000100800 */
[----:B------:R-:W-:Y:S01]  /*1e240*/  MOV R7, R20 ;  /* 0x0000001400077202 */ /* 0x000fe20000000f00 */
[----:B------:R-:W-:Y:S02]  /*1e250*/  IMAD.MOV.U32 R29, RZ, RZ, R22 ;  /* 0x000000ffff1d7224 */ /* 0x000fe400078e0016 */
[----:B------:R-:W-:Y:S01]  /*1e260*/  LDSM.16.MT88.4 R20, [R0+UR9+0x8100] ;  /* 0x008100090014783b */ /* 0x000fe20008004200 */
[----:B--2---:R-:W-:-:S15]  /*1e270*/  HMMA.16816.F32 R12, R16, R2, R12 ;  /* 0x00000002100c723c */ /* 0x004fde000000180c */
[----:B------:R-:W-:-:S04]  /*1e280*/  NOP ;  /* 0x0000000000007918 */ /* 0x000fc80000000000 */
[----:B------:R-:W-:Y:S04]  /*1e290*/  STL.64 [R1+0xf0], R12 ;  /* 0x0000f00c01007387 */ /* 0x000fe80000100a00 */
[----:B------:R-:W-:Y:S04]  /*1e2a0*/  STL.64 [R1+0xf8], R14 ;  /* 0x0000f80e01007387 */ /* 0x000fe80000100a00 */
[----:B------:R-:W0:Y:S01]  /*1e2b0*/  LDSM.16.MT88.4 R12, [R0+UR9+0x8080] ;  /* 0x00808009000c783b */ /* 0x000e220008004200 */
[----:B------:R-:W-:Y:S02]  /*1e2c0*/  IMAD.MOV.U32 R17, RZ, RZ, R6 ;  /* 0x000000ffff117224 */ /* 0x000fe400078e0006 */
[----:B----4-:R-:W-:Y:S01]  /*1e2d0*/  IMAD.MOV.U32 R18, RZ, RZ, R5 ;  /* 0x000000ffff127224 */ /* 0x010fe200078e0005 */
[----:B------:R-:W-:Y:S01]  /*1e2e0*/  MOV R19, R4 ;  /* 0x0000000400137202 */ /* 0x000fe20000000f00 */
[----:B------:R-:W-:Y:S01]  /*1e2f0*/  IMAD.MOV.U32 R16, RZ, RZ, R9 ;  /* 0x000000ffff107224 */ /* 0x000fe200078e0009 */
[----:B0-----:R-:W-:Y:S01]  /*1e300*/  STL [R1+0x134], R13 ;  /* 0x0001340d01007387 */ /* 0x001fe20000100800 */
[----:B------:R-:W-:-:S02]  /*1e310*/  IMAD.MOV.U32 R5, RZ, RZ, R12 ;  /* 0x000000ffff057224 */ /* 0x000fc400078e000c */
[----:B------:R-:W-:Y:S01]  /*1e320*/  IMAD.MOV.U32 R6, RZ, RZ, R14 ;  /* 0x000000ffff067224 */ /* 0x000fe200078e000e */
[----:B------:R-:W-:Y:S04]  /*1e330*/  STL [R1+0x13c], R15 ;  /* 0x00013c0f01007387 */ /* 0x000fe80000100800 */
[----:B------:R-:W0:Y:S01]  /*1e340*/  LDSM.16.MT88.4 R12, [R0+UR9+0xa080] ;  /* 0x00a08009000c783b */ /* 0x000e220008004200 */
[----:B-----5:R-:W-:-:S15]  /*1e350*/  HMMA.16816.F32 R16, R16, R2, R24 ;  /* 0x000000021010723c */ /* 0x020fde0000001818 */
[----:B------:R-:W-:-:S04]  /*1e360*/  NOP ;  /* 0x0000000000007918 */ /* 0x000fc80000000000 */
[----:B------:R-:W-:Y:S01]  /*1e370*/  MOV R24, R16 ;  /* 0x0000001000187202 */ /* 0x000fe20000000f00 */
[----:B0-----:R-:W-:Y:S01]  /*1e380*/  IMAD.MOV.U32 R4, RZ, RZ, R14 ;  /* 0x000000ffff047224 */ /* 0x001fe200078e000e */
[----:B------:R-:W-:Y:S04]  /*1e390*/  STL [R1+0x1f4], R13 ;  /* 0x0001f40d01007387 */ /* 0x000fe80000100800 */
[----:B------:R-:W-:Y:S04]  /*1e3a0*/  STL [R1+0x1fc], R15 ;  /* 0x0001fc0f01007387 */ /* 0x000fe80000100800 */
[----:B------:R-:W-:Y:S04]  /*1e3b0*/  STL.64 [R1+0x23f8], R6 ;  /* 0x0023f80601007387 */ /* 0x000fe80000100a00 */
[----:B------:R0:W-:Y:S01]  /*1e3c0*/  STL.64 [R1+0x23f0], R4 ;  /* 0x0023f00401007387 */ /* 0x0001e20000100a00 */
[----:B------:R-:W-:-:S03]  /*1e3d0*/  IMAD.MOV.U32 R9, RZ, RZ, R12 ;  /* 0x000000ffff097224 */ /* 0x000fc600078e000c */
[----:B0-----:R-:W2:Y:S04]  /*1e3e0*/  LDL.LU R4, [R1+0x80] ;  /* 0x0000800001047983 */ /* 0x001ea80000300800 */
[----:B------:R-:W2:Y:S04]  /*1e3f0*/  LDL.LU R5, [R1+0x84] ;  /* 0x0000840001057983 */ /* 0x000ea80000300800 */
[----:B------:R-:W2:Y:S04]  /*1e400*/  LDL.LU R6, [R1+0x88] ;  /* 0x0000880001067983 */ /* 0x000ea80000300800 */
[----:B------:R-:W2:Y:S04]  /*1e410*/  LDL.LU R7, [R1+0x8c] ;  /* 0x00008c0001077983 */ /* 0x000ea80000300800 */
[----:B------:R-:W3:Y:S04]  /*1e420*/  LDL.LU R12, [R1+0x60] ;  /* 0x00006000010c7983 */ /* 0x000ee80000300800 */
[----:B------:R-:W3:Y:S04]  /*1e430*/  LDL.LU R13, [R1+0x64] ;  /* 0x00006400010d7983 */ /* 0x000ee80000300800 */
[----:B------:R-:W3:Y:S04]  /*1e440*/  LDL.LU R14, [R1+0x68] ;  /* 0x00006800010e7983 */ /* 0x000ee80000300800 */
[----:B------:R-:W3:Y:S04]  /*1e450*/  LDL.LU R15, [R1+0x6c] ;  /* 0x00006c00010f7983 */ /* 0x000ee80000300800 */
[----:B------:R-:W-:Y:S04]  /*1e460*/  STL [R1+0x23b0], R24 ;  /* 0x0023b01801007387 */ /* 0x000fe80000100800 */
[----:B------:R-:W2:Y:S01]  /*1e470*/  LDL.LU R16, [R1+0x160] ;  /* 0x0001600001107983 */ /* 0x000ea20000300800 */
[----:B------:R-:W-:-:S02]  /*1e480*/  IMAD.MOV.U32 R25, RZ, RZ, R17 ;  /* 0x000000ffff197224 */ /* 0x000fc400078e0011 */
[----:B------:R-:W-:Y:S01]  /*1e490*/  IMAD.MOV.U32 R26, RZ, RZ, R18 ;  /* 0x000000ffff1a7224 */ /* 0x000fe200078e0012 */
[----:B------:R-:W-:Y:S01]  /*1e4a0*/  MOV R18, R10 ;  /* 0x0000000a00127202 */ /* 0x000fe20000000f00 */
[----:B------:R-:W-:Y:S01]  /*1e4b0*/  IMAD.MOV.U32 R17, RZ, RZ, R11 ;  /* 0x000000ffff117224 */ /* 0x000fe200078e000b */
[----:B------:R-:W-:Y:S01]  /*1e4c0*/  STL [R1+0x124], R21 ;  /* 0x0001241501007387 */ /* 0x000fe20000100800 */
[----:B------:R-:W-:Y:S02]  /*1e4d0*/  IMAD.MOV.U32 R10, RZ, RZ, R20 ;  /* 0x000000ffff0a7224 */ /* 0x000fe400078e0014 */
[----:B------:R-:W-:Y:S01]  /*1e4e0*/  IMAD.MOV.U32 R11, RZ, RZ, R22 ;  /* 0x000000ffff0b7224 */ /* 0x000fe200078e0016 */
[----:B------:R-:W-:Y:S04]  /*1e4f0*/  STL [R1+0x12c], R23 ;  /* 0x00012c1701007387 */ /* 0x000fe80000100800 */
[----:B------:R-:W0:Y:S01]  /*1e500*/  LDSM.16.MT88.4 R20, [R0+UR9+0xa100] ;  /* 0x00a100090014783b */ /* 0x000e220008004200 */
[----:B------:R-:W-:-:S02]  /*1e510*/  IMAD.MOV.U32 R27, RZ, RZ, R19 ;  /* 0x000000ffff1b7224 */ /* 0x000fc400078e0013 */
[----:B------:R-:W-:Y:S01]  /*1e520*/  IMAD.MOV.U32 R19, RZ, RZ, R8 ;  /* 0x000000ffff137224 */ /* 0x000fe200078e0008 */
[----:B0-----:R-:W-:Y:S01]  /*1e530*/  STL [R1+0x1e4], R21 ;  /* 0x0001e41501007387 */ /* 0x001fe20000100800 */
[----:B------:R-:W-:-:S03]  /*1e540*/  MOV R8, R22 ;  /* 0x0000001600087202 */ /* 0x000fc60000000f00 */
[----:B------:R0:W-:Y:S04]  /*1e550*/  STL [R1+0x1ec], R23 ;  /* 0x0001ec1701007387 */ /* 0x0001e80000100800 */
[----:B0-----:R-:W4:Y:S01]  /*1e560*/  LDL.LU.64 R22, [R1+0x2408] ;  /* 0x0024080001167983 */ /* 0x001f220000300a00 */
[----:B------:R-:W-:-:S03]  /*1e570*/  IMAD.MOV.U32 R24, RZ, RZ, R20 ;  /* 0x000000ffff187224 */ /* 0x000fc600078e0014 */
[----:B------:R-:W5:Y:S01]  /*1e580*/  LDL.LU.64 R20, [R1+0x2400] ;  /* 0x0024000001147983 */ /* 0x000f620000300a00 */
[----:B--2---:R-:W-:-:S15]  /*1e590*/  HMMA.16816.F32 R4, R16, R2, R4 ;  /* 0x000000021004723c */ /* 0x004fde0000001804 */
[----:B------:R-:W-:-:S04]  /*1e5a0*/  NOP ;  /* 0x0000000000007918 */ /* 0x000fc80000000000 */
[----:B------:R-:W-:Y:S04]  /*1e5b0*/  STL.64 [R1+0xb0], R4 ;  /* 0x0000b00401007387 */ /* 0x000fe80000100a00 */
[----:B------:R-:W-:Y:S04]  /*1e5c0*/  STL.64 [R1+0xb8], R6 ;  /* 0x0000b80601007387 */ /* 0x000fe80000100a00 */
[----:B------:R-:W0:Y:S04]  /*1e5d0*/  LDSM.16.MT88.4 R4, [R0+UR9+0x8180] ;  /* 0x008180090004783b */ /* 0x000e280008004200 */
[----:B0-----:R-:W-:Y:S01]  /*1e5e0*/  STL [R1+0x114], R5 ;  /* 0x0001140501007387 */ /* 0x001fe20000100800 */
[----:B----4-:R-:W-:Y:S01]  /*1e5f0*/  IMAD.MOV.U32 R16, RZ, RZ, R23 ;  /* 0x000000ffff107224 */ /* 0x010fe200078e0017 */
[----:B------:R-:W-:Y:S01]  /*1e600*/  MOV R23, R4 ;  /* 0x0000000400177202 */ /* 0x000fe20000000f00 */
[----:B------:R-:W-:Y:S01]  /*1e610*/  IMAD.MOV.U32 R17, RZ, RZ, R22 ;  /* 0x000000ffff117224 */ /* 0x000fe200078e0016 */
[----:B------:R-:W-:Y:S01]  /*1e620*/  STL [R1+0x11c], R7 ;  /* 0x00011c0701007387 */ /* 0x000fe20000100800 */
[----:B------:R-:W-:-:S03]  /*1e630*/  IMAD.MOV.U32 R22, RZ, RZ, R6 ;  /* 0x000000ffff167224 */ /* 0x000fc600078e0006 */
[----:B------:R-:W0:Y:S01]  /*1e640*/  LDSM.16.MT88.4 R4, [R0+UR9+0xa180] ;  /* 0x00a180090004783b */ /* 0x000e220008004200 */
[----:B-----5:R-:W-:Y:S02]  /*1e650*/  IMAD.MOV.U32 R18, RZ, RZ, R21 ;  /* 0x000000ffff127224 */ /* 0x020fe400078e0015 */
[----:B------:R-:W-:-:S07]  /*1e660*/  IMAD.MOV.U32 R19, RZ, RZ, R20 ;  /* 0x000000ffff137224 */ /* 0x000fce00078e0014 */
[----:B---3--:R-:W-:Y:S01]  /*1e670*/  HMMA.16816.F32 R16, R16, R2, R12 ;  /* 0x000000021010723c */ /* 0x008fe2000000180c */
[----:B0-----:R-:W-:Y:S01]  /*1e680*/  IMAD.MOV.U32 R0, RZ, RZ, R7 ;  /* 0x000000ffff007224 */ /* 0x001fe200078e0007 */
[----:B------:R0:W-:Y:S01]  /*1e690*/  STL [R1+0x1d4], R5 ;  /* 0x0001d40501007387 */ /* 0x0001e20000100800 */
[----:B------:R-:W-:Y:S02]  /*1e6a0*/  IMAD.MOV.U32 R20, RZ, RZ, R6 ;  /* 0x000000ffff147224 */ /* 0x000fe400078e0006 */
[----:B------:R-:W-:Y:S01]  /*1e6b0*/  IMAD.MOV.U32 R21, RZ, RZ, R4 ;  /* 0x000000ffff157224 */ /* 0x000fe200078e0004 */
[----:B------:R-:W2:Y:S04]  /*1e6c0*/  LDL.LU.64 R6, [R1+0x23f8] ;  /* 0x0023f80001067983 */ /* 0x000ea80000300a00 */
[----:B0-----:R-:W3:Y:S04]  /*1e6d0*/  LDL.LU.64 R4, [R1+0x23f0] ;  /* 0x0023f00001047983 */ /* 0x001ee80000300a00 */
[----:B------:R-:W-:Y:S04]  /*1e6e0*/  STL [R1+0x2358], R28 ;  /* 0x0023581c01007387 */ /* 0x000fe80000100800 */
[----:B------:R0:W-:Y:S04]  /*1e6f0*/  STL [R1+0x2348], R0 ;  /* 0x0023480001007387 */ /* 0x0001e80000100800 */
[----:B------:R-:W4:Y:S04]  /*1e700*/  LDL.LU.64 R14, [R1+0x23e8] ;  /* 0x0023e800010e7983 */ /* 0x000f280000300a00 */
[----:B------:R-:W4:Y:S04]  /*1e710*/  LDL.LU.64 R12, [R1+0x23e0] ;  /* 0x0023e000010c7983 */ /* 0x000f280000300a00 */
[----:B0-----:R-:W5:Y:S04]  /*1e720*/  LDL.LU R0, [R1+0x314] ;  /* 0x0003140001007983 */ /* 0x001f680000300800 */
[----:B------:R0:W-:Y:S04]  /*1e730*/  STL.64 [R1+0xa0], R16 ;  /* 0x0000a01001007387 */ /* 0x0001e80000100a00 */
[----:B------:R1:W-:Y:S04]  /*1e740*/  STL.64 [R1+0xa8], R18 ;  /* 0x0000a81201007387 */ /* 0x0003e80000100a00 */
[----:B0-----:R-:W4:Y:S04]  /*1e750*/  LDL.LU R16, [R1+0x140] ;  /* 0x0001400001107983 */ /* 0x001f280000300800 */
[----:B------:R-:W4:Y:S01]  /*1e760*/  LDL.LU R17, [R1+0x148] ;  /* 0x0001480001117983 */ /* 0x000f220000300800 */
[----:B-1----:R-:W-:Y:S01]  /*1e770*/  IMAD.MOV.U32 R19, RZ, RZ, R29 ;  /* 0x000000ffff137224 */ /* 0x002fe200078e001d */
[----:B--2---:R-:W-:-:S02]  /*1e780*/  MOV R18, R7 ;  /* 0x0000000700127202 */ /* 0x004fc40000000f00 */
[----:B------:R-:W2:Y:S05]  /*1e790*/  LDL.LU R7, [R1+0x23d8] ;  /* 0x0023d80001077983 */ /* 0x000eaa0000300800 */
[----:B----4-:R-:W-:-:S15]  /*1e7a0*/  HMMA.16816.F32 R12, R16, R2, R12 ;  /* 0x00000002100c723c */ /* 0x010fde000000180c */
[----:B------:R-:W-:-:S04]  /*1e7b0*/  NOP ;  /* 0x0000000000007918 */ /* 0x000fc80000000000 */
[----:B------:R3:W-:Y:S04]  /*1e7c0*/  STL.64 [R1+0xe0], R12 ;  /* 0x0000e00c01007387 */ /* 0x0007e80000100a00 */
[----:B------:R0:W-:Y:S04]  /*1e7d0*/  STL [R1+0xec], R15 ;  /* 0x0000ec0f01007387 */ /* 0x0001e80000100800 */
[----:B------:R-:W4:Y:S04]  /*1e7e0*/  LDL.LU R16, [R1+0x20] ;  /* 0x0000200001107983 */ /* 0x000f280000300800 */
[----:B------:R-:W4:Y:S04]  /*1e7f0*/  LDL.LU R17, [R1+0x24] ;  /* 0x0000240001117983 */ /* 0x000f280000300800 */
[----:B------:R-:W4:Y:S04]  /*1e800*/  LDL.LU R18, [R1+0x28] ;  /* 0x0000280001127983 */ /* 0x000f280000300800 */
[----:B------:R-:W4:Y:S01]  /*1e810*/  LDL.LU R19, [R1+0x2c] ;  /* 0x00002c0001137983 */ /* 0x000f220000300800 */
[----:B---3--:R-:W-:-:S02]  /*1e820*/  IMAD.MOV.U32 R12, RZ, RZ, R5 ;  /* 0x000000ffff0c7224 */ /* 0x008fc400078e0005 */
[----:B------:R-:W-:Y:S01]  /*1e830*/  IMAD.MOV.U32 R13, RZ, RZ, R6 ;  /* 0x000000ffff0d7224 */ /* 0x000fe200078e0006 */
[----:B------:R-:W3:Y:S04]  /*1e840*/  LDL.LU R5, [R1+0x23d4] ;  /* 0x0023d40001057983 */ /* 0x000ee80000300800 */
[----:B------:R-:W2:Y:S01]  /*1e850*/  LDL.LU R6, [R1+0x23d0] ;  /* 0x0023d00001067983 */ /* 0x000ea20000300800 */
[----:B------:R-:W-:Y:S01]  /*1e860*/  IMAD.MOV.U32 R29, RZ, RZ, R14 ;  /* 0x000000ffff1d7224 */ /* 0x000fe200078e000e */
[----:B------:R-:W-:Y:S01]  /*1e870*/  MOV R14, R9 ;  /* 0x00000009000e7202 */ /* 0x000fe20000000f00 */
[----:B0-----:R-:W-:Y:S01]  /*1e880*/  IMAD.MOV.U32 R15, RZ, RZ, R4 ;  /* 0x000000ffff0f7224 */ /* 0x001fe200078e0004 */
[----:B------:R-:W2:Y:S04]  /*1e890*/  LDL.LU R9, [R1+0x23cc] ;  /* 0x0023cc0001097983 */ /* 0x000ea80000300800 */
[----:B------:R-:W2:Y:S02]  /*1e8a0*/  LDL.LU R4, [R1+0x23c8] ;  /* 0x0023c80001047983 */ /* 0x000ea40000300800 */
[----:B----4-:R-:W-:-:S15]  /*1e8b0*/  HMMA.16816.F32 R16, R12, R2, R16 ;  /* 0x000000020c10723c */ /* 0x010fde0000001810 */
[----:B------:R-:W-:-:S04]  /*1e8c0*/  NOP ;  /* 0x0000000000007918 */ /* 0x000fc80000000000 */
[----:B------:R2:W-:Y:S01]  /*1e8d0*/  STL [R1+0xc4], R17 ;  /* 0x0000c41101007387 */ /* 0x0005e20000100800 */
[----:B------:R-:W-:Y:S02]  /*1e8e0*/  IMAD.MOV.U32 R28, RZ, RZ, R16 ;  /* 0x000000ffff1c7224 */ /* 0x000fe400078e0010 */
[----:B---3--:R-:W-:Y:S01]  /*1e8f0*/  IMAD.MOV.U32 R16, RZ, RZ, R5 ;  /* 0x000000ffff107224 */ /* 0x008fe200078e0005 */
[----:B------:R0:W-:Y:S04]  /*1e900*/  STL.64 [R1+0xc8], R18 ;  /* 0x0000c81201007387 */ /* 0x0001e80000100a00 */
[----:B------:R-:W3:Y:S01]  /*1e910*/  LDL.LU R5, [R1+0x23c4] ;  /* 0x0023c40001057983 */ /* 0x000ee20000300800 */
[----:B--2---:R-:W-:-:S03]  /*1e920*/  IMAD.MOV.U32 R17, RZ, RZ, R6 ;  /* 0x000000ffff117224 */ /* 0x004fc600078e0006 */
[----:B------:R-:W3:Y:S01]  /*1e930*/  LDL.LU R6, [R1+0x23c0] ;  /* 0x0023c00001067983 */ /* 0x000ee20000300800 */
[----:B0-----:R-:W-:-:S03]  /*1e940*/  MOV R18, R7 ;  /* 0x0000000700127202 */ /* 0x001fc60000000f00 */
[----:B------:R-:W3:Y:S01]  /*1e950*/  LDL.LU R7, [R1+0x23bc] ;  /* 0x0023bc0001077983 */ /* 0x000ee20000300800 */
[----:B------:R-:W-:Y:S02]  /*1e960*/  IMAD.MOV.U32 R12, RZ, RZ, R10 ;  /* 0x000000ffff0c7224 */ /* 0x000fe400078e000a */
[----:B------:R-:W-:Y:S01]  /*1e970*/  IMAD.MOV.U32 R13, RZ, RZ, R11 ;  /* 0x000000ffff0d7224 */ /* 0x000fe200078e000b */
[----:B------:R-:W2:Y:S04]  /*1e980*/  LDL.LU R19, [R1+0x3c] ;  /* 0x00003c0001137983 */ /* 0x000ea80000300800 */
[----:B------:R-:W4:Y:S04]  /*1e990*/  LDL.LU R10, [R1+0x23b8] ;  /* 0x0023b800010a7983 */ /* 0x000f280000300800 */
[----:B------:R-:W2:Y:S01]  /*1e9a0*/  LDL.LU R11, [R1+0x23b4] ;  /* 0x0023b400010b7983 */ /* 0x000ea20000300800 */
[----:B------:R-:W-:-:S02]  /*1e9b0*/  IMAD.MOV.U32 R14, RZ, RZ, R24 ;  /* 0x000000ffff0e7224 */ /* 0x000fc400078e0018 */
[----:B------:R-:W-:Y:S01]  /*1e9c0*/  IMAD.MOV.U32 R15, RZ, RZ, R8 ;  /* 0x000000ffff0f7224 */ /* 0x000fe200078e0008 */
[----:B------:R-:W5:Y:S04]  /*1e9d0*/  LDL.LU R24, [R1+0x23b0] ;  /* 0x0023b00001187983 */ /* 0x000f680000300800 */
[----:B------:R-:W5:Y:S02]  /*1e9e0*/  LDL.LU R8, [R1+0x23ac] ;  /* 0x0023ac0001087983 */ /* 0x000f640000300800 */
[----:B---3--:R-:W-:Y:S01]  /*1e9f0*/  HMMA.16816.F32 R4, R12, R2, R4 ;  /* 0x000000020c04723c */ /* 0x008fe20000001804 */
[----:B------:R-:W-:Y:S02]  /*1ea00*/  MOV R12, R9 ;  /* 0x00000009000c7202 */ /* 0x000fe40000000f00 */
[----:B------:R-:W5:Y:S01]  /*1ea10*/  LDL.LU R9, [R1+0x23a8] ;  /* 0x0023a80001097983 */ /* 0x000f620000300800 */
[----:B----4-:R-:W-:-:S02]  /*1ea20*/  IMAD.MOV.U32 R13, RZ, RZ, R10 ;  /* 0x000000ffff0d7224 */ /* 0x010fc400078e000a */
[----:B--2---:R-:W-:-:S13]  /*1ea30*/  IMAD.MOV.U32 R14, RZ, RZ, R11 ;  /* 0x000000ffff0e7224 */ /* 0x004fda00078e000b */
[----:B------:R0:W-:Y:S04]  /*1ea40*/  STL.64 [R1+0x90], R4 ;  /* 0x0000900401007387 */ /* 0x0001e80000100a00 */
[----:B------:R1:W-:Y:S04]  /*1ea50*/  STL.64 [R1+0x98], R6 ;  /* 0x0000980601007387 */ /* 0x0003e80000100a00 */
[----:B------:R-:W5:Y:S04]  /*1ea60*/  LDL.LU R10, [R1+0x23a4] ;  /* 0x0023a400010a7983 */ /* 0x000f680000300800 */
[----:B------:R-:W5:Y:S01]  /*1ea70*/  LDL.LU R11, [R1+0x23a0] ;  /* 0x0023a000010b7983 */ /* 0x000f620000300800 */
[----:B0-----:R-:W-:-:S02]  /*1ea80*/  IMAD.MOV.U32 R4, RZ, RZ, R23 ;  /* 0x000000ffff047224 */ /* 0x001fc400078e0017 */
[----:B------:R-:W-:Y:S01]  /*1ea90*/  IMAD.MOV.U32 R5, RZ, RZ, R22 ;  /* 0x000000ffff057224 */ /* 0x000fe200078e0016 */
[----:B-1----:R-:W-:Y:S01]  /*1eaa0*/  MOV R6, R21 ;  /* 0x0000001500067202 */ /* 0x002fe20000000f00 */
[----:B------:R-:W-:Y:S01]  /*1eab0*/  IMAD.MOV.U32 R7, RZ, RZ, R20 ;  /* 0x000000ffff077224 */ /* 0x000fe200078e0014 */
[----:B------:R-:W2:Y:S04]  /*1eac0*/  LDL.LU R15, [R1+0x4c] ;  /* 0x00004c00010f7983 */ /* 0x000ea80000300800 */
[----:B------:R-:W3:Y:S04]  /*1ead0*/  LDL.LU R23, [R1+0x239c] ;  /* 0x00239c0001177983 */ /* 0x000ee80000300800 */
[----:B------:R-:W4:Y:S04]  /*1eae0*/  LDL.LU R22, [R1+0x2398] ;  /* 0x0023980001167983 */ /* 0x000f280000300800 */
[----:B------:R-:W2:Y:S04]  /*1eaf0*/  LDL.LU R21, [R1+0x2394] ;  /* 0x0023940001157983 */ /* 0x000ea80000300800 */
[----:B------:R-:W2:Y:S01]  /*1eb00*/  LDL.LU R20, [R1+0x2390] ;  /* 0x0023900001147983 */ /* 0x000ea20000300800 */
[----:B-----5:R-:W-:Y:S03]  /*1eb10*/  HMMA.16816.F32 R4, R4, R2, R8 ;  /* 0x000000020404723c */ /* 0x020fe60000001808 */
[----:B------:R-:W5:-:S15]  /*1eb20*/  LDL.LU R11, [R1+0x310] ;  /* 0x00031000010b7983 */ /* 0x000f5e0000300800 */
[----:B------:R-:W-:Y:S01]  /*1eb30*/  NOP ;  /* 0x0000000000007918 */ /* 0x000fe20000000000 */
[----:B------:R0:W-:Y:S04]  /*1eb40*/  STL.64 [R1+0x80], R4 ;  /* 0x0000800401007387 */ /* 0x0001e80000100a00 */
[----:B------:R1:W-:Y:S04]  /*1eb50*/  STL.64 [R1+0x88], R6 ;  /* 0x0000880601007387 */ /* 0x0003e80000100a00 */
[----:B------:R-:W2:Y:S04]  /*1eb60*/  LDL.LU R8, [R1+0x10] ;  /* 0x0000100001087983 */ /* 0x000ea80000300800 */
[----:B------:R-:W2:Y:S04]  /*1eb70*/  LDL.LU R9, [R1+0x14] ;  /* 0x0000140001097983 */ /* 0x000ea80000300800 */
[----:B------:R-:W2:Y:S01]  /*1eb80*/  LDL.LU R10, [R1+0x18] ;  /* 0x00001800010a7983 */ /* 0x000ea20000300800 */
[----:B-----5:R-:W-:-:S03]  /*1eb90*/  F2FP.F16.E4M3.UNPACK_B R2, R11.H1 ;  /* 0x0000000bff02723e */ /* 0x020fc600030006ff */
[----:B------:R-:W5:Y:S04]  /*1eba0*/  LDL.LU R11, [R1+0x1c] ;  /* 0x00001c00010b7983 */ /* 0x000f680000300800 */
[----:B0-----:R-:W2:Y:S04]  /*1ebb0*/  LDL.LU R4, [R1+0x2f4] ;  /* 0x0002f40001047983 */ /* 0x001ea80000300800 */
[----:B------:R-:W2:Y:S04]  /*1ebc0*/  LDL.LU R5, [R1+0x2fc] ;  /* 0x0002fc0001057983 */ /* 0x000ea80000300800 */
[----:B-1----:R-:W2:Y:S04]  /*1ebd0*/  LDL.LU R6, [R1+0x304] ;  /* 0x0003040001067983 */ /* 0x002ea80000300800 */
[----:B------:R-:W2:Y:S01]  /*1ebe0*/  LDL.LU R7, [R1+0x30c] ;  /* 0x00030c0001077983 */ /* 0x000ea20000300800 */
[----:B------:R-:W-:-:S07]  /*1ebf0*/  F2FP.F16.E4M3.UNPACK_B R3, R0.H1 ;  /* 0x00000000ff03723e */ /* 0x000fce00030006ff */
[----:B--2---:R-:W-:-:S15]  /*1ec00*/  HMMA.16816.F32 R12, R4, R2, R12 ;  /* 0x00000002040c723c */ /* 0x004fde000000180c */
[----:B------:R-:W-:-:S04]  /*1ec10*/  NOP ;  /* 0x0000000000007918 */ /* 0x000fc80000000000 */
[----:B------:R0:W-:Y:S01]  /*1ec20*/  STL.64 [R1+0x70], R12 ;  /* 0x0000700c01007387 */ /* 0x0001e20000100a00 */
[----:B------:R-:W-:-:S03]  /*1ec30*/  IMAD.MOV.U32 R0, RZ, RZ, R15 ;  /* 0x000000ffff007224 */ /* 0x000fc600078e000f */
[----:B------:R4:W-:Y:S01]  /*1ec40*/  STL [R1+0x78], R14 ;  /* 0x0000780e01007387 */ /* 0x0009e20000100800 */
[----:B---3--:R-:W-:Y:S02]  /*1ec50*/  IMAD.MOV.U32 R15, RZ, RZ, R23 ;  /* 0x000000ffff0f7224 */ /* 0x008fe400078e0017 */
[----:B0-----:R-:W-:Y:S02]  /*1ec60*/  IMAD.MOV.U32 R12, RZ, RZ, R20 ;  /* 0x000000ffff0c7224 */ /* 0x001fe400078e0014 */
[----:B------:R-:W2:Y:S01]  /*1ec70*/  LDL.LU R20, [R1+0x238c] ;  /* 0x00238c0001147983 */ /* 0x000ea20000300800 */
[----:B------:R-:W-:Y:S01]  /*1ec80*/  IMAD.MOV.U32 R13, RZ, RZ, R21 ;  /* 0x000000ffff0d7224 */ /* 0x000fe200078e0015 */
[----:B----4-:R-:W-:Y:S02]  /*1ec90*/  MOV R14, R22 ;  /* 0x00000016000e7202 */ /* 0x010fe40000000f00 */
[----:B------:R-:W2:Y:S04]  /*1eca0*/  LDL.LU R21, [R1+0x2388] ;  /* 0x0023880001157983 */ /* 0x000ea80000300800 */
[----:B------:R-:W2:Y:S04]  /*1ecb0*/  LDL.LU R22, [R1+0x2384] ;  /* 0x0023840001167983 */ /* 0x000ea80000300800 */
[----:B------:R-:W2:Y:S04]  /*1ecc0*/  LDL.LU R23, [R1+0x2380] ;  /* 0x0023800001177983 */ /* 0x000ea80000300800 */
[----:B------:R-:W3:Y:S04]  /*1ecd0*/  LDL.LU R4, [R1+0x2d4] ;  /* 0x0002d40001047983 */ /* 0x000ee80000300800 */
[----:B------:R-:W3:Y:S04]  /*1ece0*/  LDL.LU R5, [R1+0x2dc] ;  /* 0x0002dc0001057983 */ /* 0x000ee80000300800 */
[----:B------:R-:W3:Y:S04]  /*1ecf0*/  LDL.LU R6, [R1+0x2e4] ;  /* 0x0002e40001067983 */ /* 0x000ee80000300800 */
[----:B------:R-:W3:Y:S02]  /*1ed00*/  LDL.LU R7, [R1+0x2ec] ;  /* 0x0002ec0001077983 */ /* 0x000ee40000300800 */
[----:B---3--:R-:W-:Y:S02]  /*1ed10*/  HMMA.16816.F32 R16, R4, R2, R16 ;  /* 0x000000020410723c */ /* 0x008fe40000001810 */
[----:B------:R-:W2:-:S15]  /*1ed20*/  LDL.LU R4, [R1+0x2b4] ;  /* 0x0002b40001047983 */ /* 0x000e9e0000300800 */
[----:B------:R-:W-:Y:S02]  /*1ed30*/  NOP ;  /* 0x0000000000007918 */ /* 0x000fe40000000000 */
[----:B------:R0:W-:Y:S04]  /*1ed40*/  STL.64 [R1+0x60], R16 ;  /* 0x0000601001007387 */ /* 0x0001e80000100a00 */
[----:B------:R1:W-:Y:S04]  /*1ed50*/  STL.64 [R1+0x68], R18 ;  /* 0x0000681201007387 */ /* 0x0003e80000100a00 */
[----:B------:R-:W2:Y:S04]  /*1ed60*/  LDL.LU R5, [R1+0x2bc] ;  /* 0x0002bc0001057983 */ /* 0x000ea80000300800 */
[----:B------:R-:W2:Y:S04]  /*1ed70*/  LDL.LU R6, [R1+0x2c4] ;  /* 0x0002c40001067983 */ /* 0x000ea80000300800 */
[----:B------:R-:W2:Y:S02]  /*1ed80*/  LDL.LU R7, [R1+0x2cc] ;  /* 0x0002cc0001077983 */ /* 0x000ea40000300800 */
[----:B--2---:R-:W-:-:S15]  /*1ed90*/  HMMA.16816.F32 R20, R4, R2, R20 ;  /* 0x000000020414723c */ /* 0x004fde0000001814 */
[----:B------:R-:W-:-:S04]  /*1eda0*/  NOP ;  /* 0x0000000000007918 */ /* 0x000fc80000000000 */
[----:B------:R-:W-:Y:S04]  /*1edb0*/  STL [R1+0x2308], R22 ;  /* 0x0023081601007387 */ /* 0x000fe80000100800 */
[----:B------:R-:W-:Y:S04]  /*1edc0*/  STL [R1+0x2304], R23 ;  /* 0x0023041701007387 */ /* 0x000fe80000100800 */
[----:B------:R-:W-:Y:S04]  /*1edd0*/  STL.64 [R1+0x2350], R20 ;  /* 0x0023501401007387 */ /* 0x000fe80000100a00 */
[----:B------:R-:W5:Y:S04]  /*1ede0*/  LDL.LU R4, [R1+0x294] ;  /* 0x0002940001047983 */ /* 0x000f680000300800 */
[----:B------:R-:W5:Y:S04]  /*1edf0*/  LDL.LU R5, [R1+0x29c] ;  /* 0x00029c0001057983 */ /* 0x000f680000300800 */
[----:B0-----:R-:W2:Y:S04]  /*1ee00*/  LDL.LU R16, [R1] ;  /* 0x0000000001107983 */ /* 0x001ea80000300800 */
[----:B------:R-:W2:Y:S04]  /*1ee10*/  LDL.LU R17, [R1+0x4] ;  /* 0x0000040001117983 */ /* 0x000ea80000300800 */
[----:B-1----:R-:W2:Y:S04]  /*1ee20*/  LDL.LU R18, [R1+0x8] ;  /* 0x0000080001127983 */ /* 0x002ea80000300800 */
[----:B------:R-:W2:Y:S04]  /*1ee30*/  LDL.LU R19, [R1+0xc] ;  /* 0x00000c0001137983 */ /* 0x000ea80000300800 */
[----:B------:R-:W5:Y:S04]  /*1ee40*/  LDL.LU R6, [R1+0x2a4] ;  /* 0x0002a40001067983 */ /* 0x000f680000300800 */
[----:B------:R-:W5:Y:S02]  /*1ee50*/  LDL.LU R7, [R1+0x2ac] ;  /* 0x0002ac0001077983 */ /* 0x000f640000300800 */
[----:B-----5:R-:W-:-:S15]  /*1ee60*/  HMMA.16816.F32 R4, R4, R2, R8 ;  /* 0x000000020404723c */ /* 0x020fde0000001808 */
[----:B------:R-:W-:-:S04]  /*1ee70*/  NOP ;  /* 0x0000000000007918 */ /* 0x000fc80000000000 */
[----:B------:R-:W-:Y:S04]  /*1ee80*/  STL [R1+0x2300], R5 ;  /* 0x0023000501007387 */ /* 0x000fe80000100800 */
[----:B------:R-:W-:Y:S04]  /*1ee90*/  STL [R1+0x22fc], R6 ;  /* 0x0022fc0601007387 */ /* 0x000fe80000100800 */
[----:B------:R-:W-:Y:S04]  /*1eea0*/  STL [R1+0x22f8], R7 ;  /* 0x0022f80701007387 */ /* 0x000fe80000100800 */
[----:B------:R0:W-:Y:S04]  /*1eeb0*/  STL [R1+0x2344], R4 ;  /* 0x0023440401007387 */ /* 0x0001e80000100800 */
[----:B------:R-:W0:Y:S04]  /*1eec0*/  LDL.LU R8, [R1+0x1c4] ;  /* 0x0001c40001087983 */ /* 0x000e280000300800 */
[----:B------:R-:W0:Y:S04]  /*1eed0*/  LDL.LU R9, [R1+0x1cc] ;  /* 0x0001cc0001097983 */ /* 0x000e280000300800 */
[----:B------:R-:W0:Y:S04]  /*1eee0*/  LDL.LU R10, [R1+0x284] ;  /* 0x00028400010a7983 */ /* 0x000e280000300800 */
[----:B------:R-:W0:Y:S02]  /*1eef0*/  LDL.LU R11, [R1+0x28c] ;  /* 0x00028c00010b7983 */ /* 0x000e240000300800 */
[----:B0-----:R-:W-:Y:S02]  /*1ef00*/  HMMA.16816.F32 R4, R8, R2, R12 ;  /* 0x000000020804723c */ /* 0x001fe4000000180c */
[----:B------:R-:W2:-:S15]  /*1ef10*/  LDL.LU R8, [R1+0x1b4] ;  /* 0x0001b40001087983 */ /* 0x000e9e0000300800 */
[----:B------:R-:W-:Y:S02]  /*1ef20*/  NOP ;  /* 0x0000000000007918 */ /* 0x000fe40000000000 */
[----:B------:R-:W-:Y:S04]  /*1ef30*/  STL.64 [R1+0x100], R4 ;  /* 0x0001000401007387 */ /* 0x000fe80000100a00 */
[----:B------:R-:W-:Y:S04]  /*1ef40*/  STL.64 [R1+0x108], R6 ;  /* 0x0001080601007387 */ /* 0x000fe80000100a00 */
[----:B------:R-:W2:Y:S04]  /*1ef50*/  LDL.LU R9, [R1+0x1bc] ;  /* 0x0001bc0001097983 */ /* 0x000ea80000300800 */
[----:B------:R-:W3:Y:S04]  /*1ef60*/  LDL.LU R12, [R1+0xf0] ;  /* 0x0000f000010c7983 */ /* 0x000ee80000300800 */
[----:B------:R-:W3:Y:S04]  /*1ef70*/  LDL.LU R13, [R1+0xf4] ;  /* 0x0000f400010d7983 */ /* 0x000ee80000300800 */
[----:B------:R-:W4:Y:S04]  /*1ef80*/  LDL.LU R14, [R1+0xf8] ;  /* 0x0000f800010e7983 */ /* 0x000f280000300800 */
[----:B------:R-:W4:Y:S04]  /*1ef90*/  LDL.LU R15, [R1+0xfc] ;  /* 0x0000fc00010f7983 */ /* 0x000f280000300800 */
[----:B----4-:R-:W-:Y:S04]  /*1efa0*/  STL.64 [R1+0x2368], R14 ;  /* 0x0023680e01007387 */ /* 0x010fe80000100a00 */
[----:B---3--:R0:W-:Y:S04]  /*1efb0*/  STL.64 [R1+0x2360], R12 ;  /* 0x0023600c01007387 */ /* 0x0081e80000100a00 */
[----:B0-----:R-:W3:Y:S04]  /*1efc0*/  LDL.LU R12, [R1+0x50] ;  /* 0x00005000010c7983 */ /* 0x001ee80000300800 */
[----:B------:R-:W3:Y:S04]  /*1efd0*/  LDL.LU R13, [R1+0x54] ;  /* 0x00005400010d7983 */ /* 0x000ee80000300800 */
[----:B------:R-:W3:Y:S04]  /*1efe0*/  LDL.LU R14, [R1+0x58] ;  /* 0x00005800010e7983 */ /* 0x000ee80000300800 */
[----:B------:R-:W3:Y:S04]  /*1eff0*/  LDL.LU R15, [R1+0x5c] ;  /* 0x00005c00010f7983 */ /* 0x000ee80000300800 */
[----:B------:R-:W2:Y:S04]  /*1f000*/  LDL.LU R10, [R1+0x274] ;  /* 0x00027400010a7983 */ /* 0x000ea80000300800 */
[----:B------:R-:W2:Y:S01]  /*1f010*/  LDL.LU R11, [R1+0x27c] ;  /* 0x00027c00010b7983 */ /* 0x000ea20000300800 */
[----:B------:R-:W-:-:S02]  /*1f020*/  IMAD.MOV.U32 R20, RZ, RZ, R24 ;  /* 0x000000ffff147224 */ /* 0x000fc400078e0018 */
[----:B------:R-:W-:Y:S01]  /*1f030*/  IMAD.MOV.U32 R21, RZ, RZ, R25 ;  /* 0x000000ffff157224 */ /* 0x000fe200078e0019 */
[----:B------:R-:W4:Y:S01]  /*1f040*/  LDL.LU R24, [R1+0x237c] ;  /* 0x00237c0001187983 */ /* 0x000f220000300800 */
[----:B------:R-:W-:Y:S01]  /*1f050*/  IMAD.MOV.U32 R22, RZ, RZ, R26 ;  /* 0x000000ffff167224 */ /* 0x000fe200078e001a */
[----:B------:R-:W-:Y:S02]  /*1f060*/  MOV R23, R27 ;  /* 0x0000001b00177202 */ /* 0x000fe40000000f00 */
[----:B------:R-:W4:Y:S04]  /*1f070*/  LDL.LU R25, [R1+0x2378] ;  /* 0x0023780001197983 */ /* 0x000f280000300800 */
[----:B------:R-:W4:Y:S04]  /*1f080*/  LDL.LU R26, [R1+0x2374] ;  /* 0x00237400011a7983 */ /* 0x000f280000300800 */
[----:B------:R-:W4:Y:S01]  /*1f090*/  LDL.LU R27, [R1+0x2370] ;  /* 0x00237000011b7983 */ /* 0x000f220000300800 */
[----:B--2---:R-:W-:Y:S03]  /*1f0a0*/  HMMA.16816.F32 R4, R8, R2, R16 ;  /* 0x000000020804723c */ /* 0x004fe60000001810 */
[----:B------:R-:W4:-:S15]  /*1f0b0*/  LDL.LU R16, [R1+0x1a4] ;  /* 0x0001a40001107983 */ /* 0x000f1e0000300800 */
[----:B------:R-:W-:Y:S01]  /*1f0c0*/  NOP ;  /* 0x0000000000007918 */ /* 0x000fe20000000000 */
[----:B------:R0:W-:Y:S04]  /*1f0d0*/  STL.64 [R1+0x20], R4 ;  /* 0x0000200401007387 */ /* 0x0001e80000100a00 */
[----:B------:R1:W-:Y:S04]  /*1f0e0*/  STL.64 [R1+0x28], R6 ;  /* 0x0000280601007387 */ /* 0x0003e80000100a00 */
[----:B------:R-:W4:Y:S04]  /*1f0f0*/  LDL.LU R17, [R1+0x1ac] ;  /* 0x0001ac0001117983 */ /* 0x000f280000300800 */
[----:B------:R-:W4:Y:S04]  /*1f100*/  LDL.LU R18, [R1+0x264] ;  /* 0x0002640001127983 */ /* 0x000f280000300800 */
[----:B------:R-:W4:Y:S02]  /*1f110*/  LDL.LU R19, [R1+0x26c] ;  /* 0x00026c0001137983 */ /* 0x000f240000300800 */
[-C--:B----4-:R-:W-:Y:S02]  /*1f120*/  HMMA.16816.F32 R16, R16, R2.reuse, R24 ;  /* 0x000000021010723c */ /* 0x090fe40000001818 */
[----:B------:R-:W2:Y:S04]  /*1f130*/  LDL.LU R24, [R1+0xb0] ;  /* 0x0000b00001187983 */ /* 0x000ea80000300800 */
[----:B------:R-:W2:Y:S04]  /*1f140*/  LDL.LU R25, [R1+0xb4] ;  /* 0x0000b40001197983 */ /* 0x000ea80000300800 */
[----:B------:R-:W2:Y:S04]  /*1f150*/  LDL.LU R26, [R1+0xb8] ;  /* 0x0000b800011a7983 */ /* 0x000ea80000300800 */
[----:B------:R-:W2:Y:S05]  /*1f160*/  LDL.LU R27, [R1+0xbc] ;  /* 0x0000bc00011b7983 */ /* 0x000eaa0000300800 */
[----:B------:R-:W-:Y:S04]  /*1f170*/  STL [R1+0x22d4], R18 ;  /* 0x0022d41201007387 */ /* 0x000fe80000100800 */
[----:B------:R-:W-:Y:S04]  /*1f180*/  STL [R1+0x22d0], R19 ;  /* 0x0022d01301007387 */ /* 0x000fe80000100800 */
[----:B------:R-:W3:Y:S04]  /*1f190*/  LDL.LU R8, [R1+0x194] ;  /* 0x0001940001087983 */ /* 0x000ee80000300800 */
[----:B------:R-:W3:Y:S04]  /*1f1a0*/  LDL.LU R9, [R1+0x19c] ;  /* 0x00019c0001097983 */ /* 0x000ee80000300800 */
[----:B0-----:R-:W4:Y:S04]  /*1f1b0*/  LDL.LU R4, [R1+0xa0] ;  /* 0x0000a00001047983 */ /* 0x001f280000300800 */
[----:B------:R-:W4:Y:S04]  /*1f1c0*/  LDL.LU R5, [R1+0xa4] ;  /* 0x0000a40001057983 */ /* 0x000f280000300800 */
[----:B-1----:R-:W4:Y:S04]  /*1f1d0*/  LDL.LU R6, [R1+0xa8] ;  /* 0x0000a80001067983 */ /* 0x002f280000300800 */
[----:B------:R-:W4:Y:S04]  /*1f1e0*/  LDL.LU R7, [R1+0xac] ;  /* 0x0000ac0001077983 */ /* 0x000f280000300800 */
        /* <DEDUP_REMOVED lines=12> */
[----:B------:R-:W3:-:S15]  /*1f2b0*/  LDL.LU R12, [R1+0x174] ;  /* 0x00017400010c7983 */ /* 0x000ede0000300800 */
[----:B------:R-:W-:Y:S02]  /*1f2c0*/  NOP ;  /* 0x0000000000007918 */ /* 0x000fe40000000000 */
[----:B------:R0:W-:Y:S04]  /*1f2d0*/  STL.64 [R1+0x50], R8 ;  /* 0x0000500801007387 */ /* 0x0001e80000100a00 */
[----:B------:R1:W-:Y:S04]  /*1f2e0*/  STL.64 [R1+0x58], R10 ;  /* 0x0000580a01007387 */ /* 0x0003e80000100a00 */
[----:B------:R-:W3:Y:S04]  /*1f2f0*/  LDL.LU R13, [R1+0x17c] ;  /* 0x00017c00010d7983 */ /* 0x000ee80000300800 */
[----:B------:R-:W3:Y:S04]  /*1f300*/  LDL.LU R14, [R1+0x234] ;  /* 0x00023400010e7983 */ /* 0x000ee80000300800 */
[----:B------:R-:W3:Y:S02]  /*1f310*/  LDL.LU R15, [R1+0x23c] ;  /* 0x00023c00010f7983 */ /* 0x000ee40000300800 */
[----:B---3--:R-:W-:Y:S02]  /*1f320*/  HMMA.16816.F32 R12, R12, R2, R20 ;  /* 0x000000020c0c723c */ /* 0x008fe40000001814 */
[----:B------:R-:W3:Y:S01]  /*1f330*/  LDL.LU R20, [R1+0xe0] ;  /* 0x0000e00001147983 */ /* 0x000ee20000300800 */
[----:B------:R-:W-:-:S03]  /*1f340*/  IMAD.MOV.U32 R22, RZ, RZ, R29 ;  /* 0x000000ffff167224 */ /* 0x000fc600078e001d */
[----:B------:R-:W3:Y:S04]  /*1f350*/  LDL.LU R21, [R1+0xe4] ;  /* 0x0000e40001157983 */ /* 0x000ee80000300800 */
[----:B------:R-:W5:Y:S04]  /*1f360*/  LDL.LU R29, [R1+0x235c] ;  /* 0x00235c00011d7983 */ /* 0x000f680000300800 */
[----:B------:R-:W3:Y:S05]  /*1f370*/  LDL.LU R23, [R1+0xec] ;  /* 0x0000ec0001177983 */ /* 0x000eea0000300800 */
[----:B------:R-:W-:Y:S04]  /*1f380*/  STL.64 [R1+0x2298], R14 ;  /* 0x0022980e01007387 */ /* 0x000fe80000100a00 */
[----:B------:R2:W-:Y:S04]  /*1f390*/  STL.64 [R1+0x2290], R12 ;  /* 0x0022900c01007387 */ /* 0x0005e80000100a00 */
[----:B0-----:R-:W2:Y:S04]  /*1f3a0*/  LDL.LU R8, [R1+0x164] ;  /* 0x0001640001087983 */ /* 0x001ea80000300800 */
[----:B------:R-:W2:Y:S04]  /*1f3b0*/  LDL.LU R9, [R1+0x16c] ;  /* 0x00016c0001097983 */ /* 0x000ea80000300800 */
[----:B-1----:R-:W2:Y:S01]  /*1f3c0*/  LDL.LU R10, [R1+0x224] ;  /* 0x00022400010a7983 */ /* 0x002ea20000300800 */
[----:B-----5:R-:W-:-:S07]  /*1f3d0*/  IMAD.MOV.U32 R11, RZ, RZ, R29 ;  /* 0x000000ffff0b7224 */ /* 0x020fce00078e001d */
[----:B--2---:R-:W-:-:S15]  /*1f3e0*/  HMMA.16816.F32 R12, R8, R2, R24 ;  /* 0x00000002080c723c */ /* 0x004fde0000001818 */
[----:B------:R-:W-:-:S04]  /*1f3f0*/  NOP ;  /* 0x0000000000007918 */ /* 0x000fc80000000000 */
[----:B------:R-:W-:Y:S01]  /*1f400*/  IMAD.MOV.U32 R29, RZ, RZ, R15 ;  /* 0x000000ffff1d7224 */ /* 0x000fe200078e000f */
[----:B------:R-:W-:Y:S04]  /*1f410*/  STL.64 [R1+0x10], R12 ;  /* 0x0000100c01007387 */ /* 0x000fe80000100a00 */
[----:B------:R-:W-:Y:S04]  /*1f420*/  STL [R1+0x18], R14 ;  /* 0x0000180e01007387 */ /* 0x000fe80000100800 */
[----:B------:R-:W-:Y:S04]  /*1f430*/  STL [R1+0x22cc], R29 ;  /* 0x0022cc1d01007387 */ /* 0x000fe80000100800 */
[----:B------:R-:W4:Y:S04]  /*1f440*/  LDL.LU R8, [R1+0x154] ;  /* 0x0001540001087983 */ /* 0x000f280000300800 */
[----:B------:R-:W4:Y:S04]  /*1f450*/  LDL.LU R9, [R1+0x15c] ;  /* 0x00015c0001097983 */ /* 0x000f280000300800 */
[----:B------:R-:W4:Y:S04]  /*1f460*/  LDL.LU R10, [R1+0x214] ;  /* 0x00021400010a7983 */ /* 0x000f280000300800 */
[----:B------:R-:W4:Y:S02]  /*1f470*/  LDL.LU R11, [R1+0x21c] ;  /* 0x00021c00010b7983 */ /* 0x000f240000300800 */
[----:B----4-:R-:W-:Y:S02]  /*1f480*/  HMMA.16816.F32 R4, R8, R2, R4 ;  /* 0x000000020804723c */ /* 0x010fe40000001804 */
[----:B------:R-:W3:-:S15]  /*1f490*/  LDL.LU R8, [R1+0x144] ;  /* 0x0001440001087983 */ /* 0x000ede0000300800 */
[----:B------:R-:W-:Y:S02]  /*1f4a0*/  NOP ;  /* 0x0000000000007918 */ /* 0x000fe40000000000 */
[----:B------:R0:W-:Y:S04]  /*1f4b0*/  STL.64 [R1], R4 ;  /* 0x0000000401007387 */ /* 0x0001e80000100a00 */
[----:B------:R1:W-:Y:S04]  /*1f4c0*/  STL.64 [R1+0x8], R6 ;  /* 0x0000080601007387 */ /* 0x0003e80000100a00 */
[----:B------:R-:W3:Y:S01]  /*1f4d0*/  LDL.LU R9, [R1+0x14c] ;  /* 0x00014c0001097983 */ /* 0x000ee20000300800 */
[----:B0-----:R-:W-:-:S03]  /*1f4e0*/  IMAD.MOV.U32 R4, RZ, RZ, R28 ;  /* 0x000000ffff047224 */ /* 0x001fc600078e001c */
[----:B------:R-:W2:Y:S04]  /*1f4f0*/  LDL.LU R28, [R1+0x2358] ;  /* 0x00235800011c7983 */ /* 0x000ea80000300800 */
[----:B------:R-:W4:Y:S04]  /*1f500*/  LDL.LU R5, [R1+0xc4] ;  /* 0x0000c40001057983 */ /* 0x000f280000300800 */
[----:B-1----:R-:W4:Y:S04]  /*1f510*/  LDL.LU R6, [R1+0xc8] ;  /* 0x0000c80001067983 */ /* 0x002f280000300800 */
[----:B------:R-:W4:Y:S04]  /*1f520*/  LDL.LU R7, [R1+0xcc] ;  /* 0x0000cc0001077983 */ /* 0x000f280000300800 */
[----:B------:R-:W3:Y:S04]  /*1f530*/  LDL.LU R10, [R1+0x204] ;  /* 0x00020400010a7983 */ /* 0x000ee80000300800 */
[----:B------:R-:W3:Y:S04]  /*1f540*/  LDL.LU R11, [R1+0x20c] ;  /* 0x00020c00010b7983 */ /* 0x000ee80000300800 */
[----:B--2---:R-:W0:Y:S04]  /*1f550*/  LDSM.16.MT88.4 R12, [R28+UR9+0xc000] ;  /* 0x00c000091c0c783b */ /* 0x004e280008004200 */
        /* <DEDUP_REMOVED lines=8> */
[----:B------:R3:W-:Y:S02]  /*1f5e0*/  STL [R1+0x30c], R15 ;  /* 0x00030c0f01007387 */ /* 0x0007e40000100800 */
[----:B---3--:R-:W-:Y:S02]  /*1f5f0*/  HMMA.16816.F32 R12, R8, R2, R20 ;  /* 0x00000002080c723c */ /* 0x008fe40000001814 */
[----:B------:R-:W-:Y:S04]  /*1f600*/  STL.64 [R1+0x2338], R26 ;  /* 0x0023381a01007387 */ /* 0x000fe80000100a00 */
[----:B------:R0:W-:Y:S04]  /*1f610*/  STL.64 [R1+0x2330], R24 ;  /* 0x0023301801007387 */ /* 0x0001e80000100a00 */
[----:B------:R-:W4:Y:S04]  /*1f620*/  LDL.LU R8, [R1+0x134] ;  /* 0x0001340001087983 */ /* 0x000f280000300800 */
[----:B------:R-:W1:Y:S05]  /*1f630*/  LDSM.16.MT88.4 R20, [R28+UR9+0xc080] ;  /* 0x00c080091c14783b */ /* 0x000e6a0008004200 */
[----:B------:R-:W-:Y:S04]  /*1f640*/  STL.64 [R1+0x30], R12 ;  /* 0x0000300c01007387 */ /* 0x000fe80000100a00 */
[----:B------:R1:W-:Y:S04]  /*1f650*/  STL.64 [R1+0x38], R14 ;  /* 0x0000380e01007387 */ /* 0x0003e80000100a00 */
[----:B------:R-:W4:Y:S04]  /*1f660*/  LDL.LU R9, [R1+0x13c] ;  /* 0x00013c0001097983 */ /* 0x000f280000300800 */
[----:B0-----:R-:W2:Y:S04]  /*1f670*/  LDL.LU R24, [R1+0x90] ;  /* 0x0000900001187983 */ /* 0x001ea80000300800 */
[----:B------:R-:W2:Y:S04]  /*1f680*/  LDL.LU R25, [R1+0x94] ;  /* 0x0000940001197983 */ /* 0x000ea80000300800 */
[----:B------:R-:W2:Y:S04]  /*1f690*/  LDL.LU R26, [R1+0x98] ;  /* 0x00009800011a7983 */ /* 0x000ea80000300800 */
[----:B------:R-:W2:Y:S04]  /*1f6a0*/  LDL.LU R27, [R1+0x9c] ;  /* 0x00009c00011b7983 */ /* 0x000ea80000300800 */
[----:B------:R-:W4:Y:S04]  /*1f6b0*/  LDL.LU R10, [R1+0x1f4] ;  /* 0x0001f400010a7983 */ /* 0x000f280000300800 */
[----:B------:R-:W4:Y:S01]  /*1f6c0*/  LDL.LU R11, [R1+0x1fc] ;  /* 0x0001fc00010b7983 */ /* 0x000f220000300800 */
[----:B-1----:R-:W-:Y:S01]  /*1f6d0*/  IMAD.MOV.U32 R15, RZ, RZ, R20 ;  /* 0x000000ffff0f7224 */ /* 0x002fe200078e0014 */
[----:B------:R-:W-:-:S02]  /*1f6e0*/  MOV R14, R22 ;  /* 0x00000016000e7202 */ /* 0x000fc40000000f00 */
[----:B------:R-:W-:Y:S04]  /*1f6f0*/  STL [R1+0x2d4], R21 ;  /* 0x0002d41501007387 */ /* 0x000fe80000100800 */
[----:B------:R-:W-:Y:S04]  /*1f700*/  STL [R1+0x2dc], R23 ;  /* 0x0002dc1701007387 */ /* 0x000fe80000100800 */
[----:B------:R-:W0:Y:S04]  /*1f710*/  LDSM.16.MT88.4 R20, [R28+UR9+0xe080] ;  /* 0x00e080091c14783b */ /* 0x000e280008004200 */
[----:B0-----:R0:W-:Y:S01]  /*1f720*/  STL [R1+0x2e4], R21 ;  /* 0x0002e41501007387 */ /* 0x0011e20000100800 */
[----:B------:R-:W-:-:S03]  /*1f730*/  IMAD.MOV.U32 R13, RZ, RZ, R20 ;  /* 0x000000ffff0d7224 */ /* 0x000fc600078e0014 */
[----:B------:R-:W-:Y:S04]  /*1f740*/  STL [R1+0x2ec], R23 ;  /* 0x0002ec1701007387 */ /* 0x000fe80000100800 */
[----:B0-----:R-:W3:Y:S01]  /*1f750*/  LDL.LU.64 R20, [R1+0x2350] ;  /* 0x0023500001147983 */ /* 0x001ee20000300a00 */
[----:B------:R-:W-:-:S03]  /*1f760*/  IMAD.MOV.U32 R12, RZ, RZ, R22 ;  /* 0x000000ffff0c7224 */ /* 0x000fc600078e0016 */
[----:B------:R-:W-:Y:S04]  /*1f770*/  STL.64 [R1+0x2328], R14 ;  /* 0x0023280e01007387 */ /* 0x000fe80000100a00 */
[----:B------:R0:W-:Y:S04]  /*1f780*/  STL.64 [R1+0x2320], R12 ;  /* 0x0023200c01007387 */ /* 0x0001e80000100a00 */
[----:B0-----:R-:W5:Y:S04]  /*1f790*/  LDL.LU R12, [R1+0x80] ;  /* 0x00008000010c7983 */ /* 0x001f680000300800 */
[----:B------:R-:W5:Y:S04]  /*1f7a0*/  LDL.LU R13, [R1+0x84] ;  /* 0x00008400010d7983 */ /* 0x000f680000300800 */
[----:B------:R-:W5:Y:S04]  /*1f7b0*/  LDL.LU R14, [R1+0x88] ;  /* 0x00008800010e7983 */ /* 0x000f680000300800 */
[----:B------:R-:W5:Y:S01]  /*1f7c0*/  LDL.LU R15, [R1+0x8c] ;  /* 0x00008c00010f7983 */ /* 0x000f620000300800 */
[----:B----4-:R-:W-:Y:S03]  /*1f7d0*/  HMMA.16816.F32 R4, R8, R2, R4 ;  /* 0x000000020804723c */ /* 0x010fe60000001804 */
[----:B------:R-:W2:-:S15]  /*1f7e0*/  LDL.LU R8, [R1+0x124] ;  /* 0x0001240001087983 */ /* 0x000e9e0000300800 */
[----:B------:R-:W-:Y:S01]  /*1f7f0*/  NOP ;  /* 0x0000000000007918 */ /* 0x000fe20000000000 */
[----:B------:R-:W-:Y:S04]  /*1f800*/  STL.64 [R1+0xc0], R4 ;  /* 0x0000c00401007387 */ /* 0x000fe80000100a00 */
[----:B------:R-:W-:Y:S04]  /*1f810*/  STL.64 [R1+0xc8], R6 ;  /* 0x0000c80601007387 */ /* 0x000fe80000100a00 */
[----:B------:R-:W2:Y:S04]  /*1f820*/  LDL.LU R9, [R1+0x12c] ;  /* 0x00012c0001097983 */ /* 0x000ea80000300800 */
[----:B------:R-:W2:Y:S04]  /*1f830*/  LDL.LU R10, [R1+0x1e4] ;  /* 0x0001e400010a7983 */ /* 0x000ea80000300800 */
[----:B------:R-:W2:Y:S04]  /*1f840*/  LDL.LU R11, [R1+0x1ec] ;  /* 0x0001ec00010b7983 */ /* 0x000ea80000300800 */
[----:B------:R-:W0:Y:S02]  /*1f850*/  LDSM.16.MT88.4 R4, [R28+UR9+0xc100] ;  /* 0x00c100091c04783b */ /* 0x000e240008004200 */
[----:B0-----:R-:W-:-:S02]  /*1f860*/  IMAD.MOV.U32 R22, RZ, RZ, R4 ;  /* 0x000000ffff167224 */ /* 0x001fc400078e0004 */
[----:B------:R-:W-:Y:S01]  /*1f870*/  IMAD.MOV.U32 R23, RZ, RZ, R6 ;  /* 0x000000ffff177224 */ /* 0x000fe200078e0006 */
[----:B------:R-:W-:Y:S04]  /*1f880*/  STL [R1+0x2b4], R5 ;  /* 0x0002b40501007387 */ /* 0x000fe80000100800 */
[----:B------:R-:W-:Y:S04]  /*1f890*/  STL [R1+0x2bc], R7 ;  /* 0x0002bc0701007387 */ /* 0x000fe80000100800 */
[----:B------:R0:W-:Y:S04]  /*1f8a0*/  STL.64 [R1+0x2318], R22 ;  /* 0x0023181601007387 */ /* 0x0001e80000100a00 */
[----:B---3--:R1:W-:Y:S04]  /*1f8b0*/  STL.64 [R1+0x2310], R20 ;  /* 0x0023101401007387 */ /* 0x0083e80000100a00 */
[----:B------:R-:W3:Y:S01]  /*1f8c0*/  LDSM.16.MT88.4 R4, [R28+UR9+0xe100] ;  /* 0x00e100091c04783b */ /* 0x000ee20008004200 */
[----:B0-----:R-:W-:-:S03]  /*1f8d0*/  MOV R23, R0 ;  /* 0x0000000000177202 */ /* 0x001fc60000000f00 */
[----:B-1----:R-:W4:Y:S04]  /*1f8e0*/  LDL.LU R20, [R1+0x70] ;  /* 0x0000700001147983 */ /* 0x002f280000300800 */
[----:B------:R-:W4:Y:S04]  /*1f8f0*/  LDL.LU R21, [R1+0x74] ;  /* 0x0000740001157983 */ /* 0x000f280000300800 */
[----:B------:R-:W4:Y:S04]  /*1f900*/  LDL.LU R22, [R1+0x78] ;  /* 0x0000780001167983 */ /* 0x000f280000300800 */
[----:B------:R-:W4:Y:S04]  /*1f910*/  LDL.LU R0, [R1+0x2348] ;  /* 0x0023480001007983 */ /* 0x000f280000300800 */
[----:B---3--:R-:W-:Y:S01]  /*1f920*/  STL [R1+0x2c4], R5 ;  /* 0x0002c40501007387 */ /* 0x008fe20000100800 */
[----:B------:R-:W-:-:S03]  /*1f930*/  IMAD.MOV.U32 R19, RZ, RZ, R4 ;  /* 0x000000ffff137224 */ /* 0x000fc600078e0004 */
[----:B------:R-:W-:Y:S04]  /*1f940*/  STL [R1+0x2cc], R7 ;  /* 0x0002cc0701007387 */ /* 0x000fe80000100800 */
[----:B------:R-:W3:Y:S01]  /*1f950*/  LDL.LU R4, [R1+0x2344] ;  /* 0x0023440001047983 */ /* 0x000ee20000300800 */
[----:B--2---:R-:W-:Y:S03]  /*1f960*/  HMMA.16816.F32 R24, R8, R2, R24 ;  /* 0x000000020818723c */ /* 0x004fe60000001818 */
[----:B------:R-:W5:-:S15]  /*1f970*/  LDL.LU R8, [R1+0x114] ;  /* 0x0001140001087983 */ /* 0x000f5e0000300800 */
[----:B------:R-:W-:Y:S01]  /*1f980*/  NOP ;  /* 0x0000000000007918 */ /* 0x000fe20000000000 */
[----:B------:R-:W-:Y:S04]  /*1f990*/  STL.64 [R1+0xb0], R24 ;  /* 0x0000b01801007387 */ /* 0x000fe80000100a00 */
[----:B------:R-:W-:Y:S04]  /*1f9a0*/  STL.64 [R1+0xb8], R26 ;  /* 0x0000b81a01007387 */ /* 0x000fe80000100a00 */
[----:B------:R-:W5:Y:S04]  /*1f9b0*/  LDL.LU R9, [R1+0x11c] ;  /* 0x00011c0001097983 */ /* 0x000f680000300800 */
[----:B------:R-:W5:Y:S04]  /*1f9c0*/  LDL.LU R10, [R1+0x1d4] ;  /* 0x0001d400010a7983 */ /* 0x000f680000300800 */
[----:B------:R-:W0:Y:S01]  /*1f9d0*/  LDSM.16.MT88.4 R24, [R28+UR9+0xc180] ;  /* 0x00c180091c18783b */ /* 0x000e220008004200 */
[----:B------:R-:W-:-:S02]  /*1f9e0*/  IMAD.MOV.U32 R18, RZ, RZ, R6 ;  /* 0x000000ffff127224 */ /* 0x000fc400078e0006 */
[----:B0-----:R-:W-:Y:S01]  /*1f9f0*/  IMAD.MOV.U32 R5, RZ, RZ, R24 ;  /* 0x000000ffff057224 */ /* 0x001fe200078e0018 */
[----:B------:R-:W-:Y:S01]  /*1fa00*/  MOV R6, R26 ;  /* 0x0000001a00067202 */ /* 0x000fe20000000f00 */
[----:B----4-:R-:W-:Y:S02]  /*1fa10*/  IMAD.MOV.U32 R11, RZ, RZ, R0 ;  /* 0x000000ffff0b7224 */ /* 0x010fe400078e0000 */
[----:B------:R-:W2:Y:S04]  /*1fa20*/  LDL.LU R0, [R1+0x2340] ;  /* 0x0023400001007983 */ /* 0x000ea80000300800 */
[----:B------:R-:W-:Y:S04]  /*1fa30*/  STL [R1+0x294], R25 ;  /* 0x0002941901007387 */ /* 0x000fe80000100800 */
[----:B------:R-:W-:Y:S04]  /*1fa40*/  STL [R1+0x29c], R27 ;  /* 0x00029c1b01007387 */ /* 0x000fe80000100800 */
[----:B------:R-:W0:Y:S04]  /*1fa50*/  LDSM.16.MT88.4 R24, [R28+UR9+0xe180] ;  /* 0x00e180091c18783b */ /* 0x000e280008004200 */
[----:B0-----:R-:W-:Y:S01]  /*1fa60*/  STL [R1+0x2a4], R25 ;  /* 0x0002a41901007387 */ /* 0x001fe20000100800 */
[----:B------:R-:W-:-:S02]  /*1fa70*/  IMAD.MOV.U32 R29, RZ, RZ, R26 ;  /* 0x000000ffff1d7224 */ /* 0x000fc400078e001a */
[----:B------:R-:W-:Y:S01]  /*1fa80*/  IMAD.MOV.U32 R7, RZ, RZ, R24 ;  /* 0x000000ffff077224 */ /* 0x000fe200078e0018 */
[----:B------:R0:W-:Y:S04]  /*1fa90*/  STL [R1+0x2ac], R27 ;  /* 0x0002ac1b01007387 */ /* 0x0001e80000100800 */
[----:B0-----:R-:W4:Y:S04]  /*1faa0*/  LDL.LU.64 R26, [R1+0x2338] ;  /* 0x00233800011a7983 */ /* 0x001f280000300a00 */
[----:B------:R-:W4:Y:S01]  /*1fab0*/  LDL.LU.64 R24, [R1+0x2330] ;  /* 0x0023300001187983 */ /* 0x000f220000300a00 */
[----:B-----5:R-:W-:Y:S03]  /*1fac0*/  HMMA.16816.F32 R8, R8, R2, R12 ;  /* 0x000000020808723c */ /* 0x020fe6000000180c */
[----:B------:R-:W5:Y:S04]  /*1fad0*/  LDL.LU R2, [R1+0x318] ;  /* 0x0003180001027983 */ /* 0x000f680000300800 */
[----:B------:R-:W3:Y:S04]  /*1fae0*/  LDL.LU R3, [R1+0x31c] ;  /* 0x00031c0001037983 */ /* 0x000ee80000300800 */
[----:B--2---:R-:W0:Y:S08]  /*1faf0*/  LDSM.16.MT88.4 R12, [R0+UR9+0xc000] ;  /* 0x00c00009000c783b */ /* 0x004e300008004200 */
[----:B------:R-:W-:Y:S04]  /*1fb00*/  STL.64 [R1+0xa0], R8 ;  /* 0x0000a00801007387 */ /* 0x000fe80000100a00 */
[----:B------:R0:W-:Y:S02]  /*1fb10*/  STL.64 [R1+0xa8], R10 ;  /* 0x0000a80a01007387 */ /* 0x0001e40000100a00 */
[----:B0-----:R-:W-:-:S02]  /*1fb20*/  IMAD.MOV.U32 R10, RZ, RZ, R12 ;  /* 0x000000ffff0a7224 */ /* 0x001fc400078e000c */
[----:B-----5:R-:W-:Y:S04]  /*1fb30*/  STL [R1+0x2260], R2 ;  /* 0x0022600201007387 */ /* 0x020fe80000100800 */
[----:B---3--:R-:W-:Y:S04]  /*1fb40*/  STL [R1+0x2264], R3 ;  /* 0x0022640301007387 */ /* 0x008fe80000100800 */
[----:B------:R-:W-:Y:S04]  /*1fb50*/  STL [R1+0x234], R13 ;  /* 0x0002340d01007387 */ /* 0x000fe80000100800 */
[----:B------:R-:W-:Y:S04]  /*1fb60*/  STL.64 [R1+0x238], R14 ;  /* 0x0002380e01007387 */ /* 0x000fe80000100a00 */
[----:B------:R-:W0:Y:S04]  /*1fb70*/  LDSM.16.MT88.4 R12, [R0+UR9+0xe000] ;  /* 0x00e00009000c783b */ /* 0x000e280008004200 */
[----:B0-----:R-:W-:Y:S01]  /*1fb80*/  STL.64 [R1+0x280], R12 ;  /* 0x0002800c01007387 */ /* 0x001fe20000100a00 */
[----:B------:R-:W-:-:S03]  /*1fb90*/  IMAD.MOV.U32 R11, RZ, RZ, R14 ;  /* 0x000000ffff0b7224 */ /* 0x000fc600078e000e */
[----:B------:R0:W-:Y:S04]  /*1fba0*/  STL [R1+0x28c], R15 ;  /* 0x00028c0f01007387 */ /* 0x0001e80000100800 */
[----:B0-----:R-:W2:Y:S04]  /*1fbb0*/  LDL.LU.64 R14, [R1+0x2328] ;  /* 0x00232800010e7983 */ /* 0x001ea80000300a00 */
[----:B------:R-:W3:Y:S01]  /*1fbc0*/  LDL.LU.64 R12, [R1+0x2320] ;  /* 0x00232000010c7983 */ /* 0x000ee20000300a00 */
[----:B------:R-:W-:Y:S02]  /*1fbd0*/  F2FP.F16.E4M3.UNPACK_B R8, R2 ;  /* 0x00000002ff08723e */ /* 0x000fe400020006ff */
[----:B------:R-:W-:-:S07]  /*1fbe0*/  F2FP.F16.E4M3.UNPACK_B R9, R3 ;  /* 0x00000003ff09723e */ /* 0x000fce00020006ff */
[----:B----4-:R-:W-:-:S15]  /*1fbf0*/  HMMA.16816.F32 R20, R24, R8, R20 ;  /* 0x000000081814723c */ /* 0x010fde0000001814 */
[----:B------:R-:W-:-:S04]  /*1fc00*/  NOP ;  /* 0x0000000000007918 */ /* 0x000fc80000000000 */
[----:B------:R-:W-:Y:S04]  /*1fc10*/  STL.64 [R1+0x90], R20 ;  /* 0x0000901401007387 */ /* 0x000fe80000100a00 */
[----:B------:R-:W-:Y:S04]  /*1fc20*/  STL.64 [R1+0x98], R22 ;  /* 0x0000981601007387 */ /* 0x000fe80000100a00 */
[----:B------:R-:W0:Y:S04]  /*1fc30*/  LDSM.16.MT88.4 R20, [R0+UR9+0xc080] ;  /* 0x00c080090014783b */ /* 0x000e280008004200 */
[----:B0-----:R-:W-:Y:S04]  /*1fc40*/  STL [R1+0x224], R21 ;  /* 0x0002241501007387 */ /* 0x001fe80000100800 */
[----:B------:R-:W-:Y:S01]  /*1fc50*/  STL [R1+0x22c], R23 ;  /* 0x00022c1701007387 */ /* 0x000fe20000100800 */
[----:B--2---:R-:W-:Y:S01]  /*1fc60*/  MOV R24, R15 ;  /* 0x0000000f00187202 */ /* 0x004fe20000000f00 */
[----:B------:R-:W-:Y:S01]  /*1fc70*/  IMAD.MOV.U32 R25, RZ, RZ, R14 ;  /* 0x000000ffff197224 */ /* 0x000fe200078e000e */
[----:B------:R-:W-:Y:S01]  /*1fc80*/  MOV R14, R22 ;  /* 0x00000016000e7202 */ /* 0x000fe20000000f00 */
[----:B------:R-:W-:-:S02]  /*1fc90*/  IMAD.MOV.U32 R15, RZ, RZ, R20 ;  /* 0x000000ffff0f7224 */ /* 0x000fc400078e0014 */
[----:B------:R-:W0:Y:S01]  /*1fca0*/  LDSM.16.MT88.4 R20, [R0+UR9+0xe080] ;  /* 0x00e080090014783b */ /* 0x000e220008004200 */
[----:B---3--:R-:W-:Y:S02]  /*1fcb0*/  IMAD.MOV.U32 R26, RZ, RZ, R13 ;  /* 0x000000ffff1a7224 */ /* 0x008fe400078e000d */
[----:B------:R-:W-:Y:S02]  /*1fcc0*/  IMAD.MOV.U32 R27, RZ, RZ, R12 ;  /* 0x000000ffff1b7224 */ /* 0x000fe400078e000c */
[----:B0-----:R-:W-:Y:S01]  /*1fcd0*/  IMAD.MOV.U32 R13, RZ, RZ, R20 ;  /* 0x000000ffff0d7224 */ /* 0x001fe200078e0014 */
[----:B------:R-:W-:Y:S01]  /*1fce0*/  STL [R1+0x274], R21 ;  /* 0x0002741501007387 */ /* 0x000fe20000100800 */
[----:B------:R-:W-:-:S03]  /*1fcf0*/  IMAD.MOV.U32 R12, RZ, RZ, R22 ;  /* 0x000000ffff0c7224 */ /* 0x000fc600078e0016 */
[----:B------:R0:W-:Y:S04]  /*1fd00*/  STL [R1+0x27c], R23 ;  /* 0x00027c1701007387 */ /* 0x0001e80000100800 */
[----:B0-----:R-:W2:Y:S04]  /*1fd10*/  LDL.LU.64 R22, [R1+0x2318] ;  /* 0x0023180001167983 */ /* 0x001ea80000300a00 */
[----:B------:R-:W3:Y:S04]  /*1fd20*/  LDL.LU.64 R20, [R1+0x2310] ;  /* 0x0023100001147983 */ /* 0x000ee80000300a00 */
[----:B------:R-:W-:Y:S04]  /*1fd30*/  STL.64 [R1+0x22f0], R14 ;  /* 0x0022f00e01007387 */ /* 0x000fe80000100a00 */
[----:B------:R0:W-:Y:S04]  /*1fd40*/  STL.64 [R1+0x22e8], R12 ;  /* 0x0022e80c01007387 */ /* 0x0001e80000100a00 */
[----:B0-----:R-:W4:Y:S04]  /*1fd50*/  LDL.LU R12, [R1+0x60] ;  /* 0x00006000010c7983 */ /* 0x001f280000300800 */
[----:B------:R-:W4:Y:S04]  /*1fd60*/  LDL.LU R13, [R1+0x64] ;  /* 0x00006400010d7983 */ /* 0x000f280000300800 */
[----:B------:R-:W4:Y:S04]  /*1fd70*/  LDL.LU R14, [R1+0x68] ;  /* 0x00006800010e7983 */ /* 0x000f280000300800 */
[----:B------:R-:W4:Y:S02]  /*1fd80*/  LDL.LU R15, [R1+0x6c] ;  /* 0x00006c00010f7983 */ /* 0x000f240000300800 */
[----:B----4-:R-:W-:Y:S01]  /*1fd90*/  HMMA.16816.F32 R12, R24, R8, R12 ;  /* 0x00000008180c723c */ /* 0x010fe2000000180c */
[----:B--2---:R-:W-:-:S02]  /*1fda0*/  IMAD.MOV.U32 R24, RZ, RZ, R22 ;  /* 0x000000ffff187224 */ /* 0x004fc400078e0016 */
[----:B------:R-:W3:Y:S01]  /*1fdb0*/  LDL.LU R22, [R1+0x2308] ;  /* 0x0023080001167983 */ /* 0x000ee20000300800 */
[----:B------:R-:W-:-:S15]  /*1fdc0*/  IMAD.MOV.U32 R25, RZ, RZ, R23 ;  /* 0x000000ffff197224 */ /* 0x000fde00078e0017 */
[----:B------:R-:W-:Y:S04]  /*1fdd0*/  STL.64 [R1+0x70], R12 ;  /* 0x0000700c01007387 */ /* 0x000fe80000100a00 */
[----:B------:R-:W-:Y:S04]  /*1fde0*/  STL.64 [R1+0x78], R14 ;  /* 0x0000780e01007387 */ /* 0x000fe80000100a00 */
[----:B------:R-:W3:Y:S04]  /*1fdf0*/  LDL.LU R23, [R1+0x2304] ;  /* 0x0023040001177983 */ /* 0x000ee80000300800 */
[----:B------:R-:W0:Y:S01]  /*1fe00*/  LDSM.16.MT88.4 R12, [R0+UR9+0xc100] ;  /* 0x00c10009000c783b */ /* 0x000e220008004200 */
[----:B------:R-:W-:Y:S01]  /*1fe10*/  MOV R26, R19 ;  /* 0x00000013001a7202 */ /* 0x000fe20000000f00 */
[----:B------:R-:W-:-:S02]  /*1fe20*/  IMAD.MOV.U32 R27, RZ, RZ, R18 ;  /* 0x000000ffff1b7224 */ /* 0x000fc400078e0012 */
[----:B0-----:R-:W-:Y:S01]  /*1fe30*/  STL [R1+0x214], R13 ;  /* 0x0002140d01007387 */ /* 0x001fe20000100800 */
[----:B------:R-:W-:Y:S02]  /*1fe40*/  IMAD.MOV.U32 R18, RZ, RZ, R12 ;  /* 0x000000ffff127224 */ /* 0x000fe400078e000c */
[----:B------:R-:W-:Y:S01]  /*1fe50*/  IMAD.MOV.U32 R19, RZ, RZ, R14 ;  /* 0x000000ffff137224 */ /* 0x000fe200078e000e */
[----:B------:R-:W-:Y:S04]  /*1fe60*/  STL [R1+0x21c], R15 ;  /* 0x00021c0f01007387 */ /* 0x000fe80000100800 */
[----:B------:R-:W0:Y:S04]  /*1fe70*/  LDSM.16.MT88.4 R12, [R0+UR9+0xe100] ;  /* 0x00e10009000c783b */ /* 0x000e280008004200 */
[----:B------:R-:W-:Y:S04]  /*1fe80*/  STL.64 [R1+0x22e0], R18 ;  /* 0x0022e01201007387 */ /* 0x000fe80000100a00 */
[----:B------:R1:W-:Y:S04]  /*1fe90*/  STL.64 [R1+0x22d8], R16 ;  /* 0x0022d81001007387 */ /* 0x0003e80000100a00 */
[----:B0-----:R-:W-:Y:S04]  /*1fea0*/  STL [R1+0x264], R13 ;  /* 0x0002640d01007387 */ /* 0x001fe80000100800 */
[----:B------:R-:W-:Y:S04]  /*1feb0*/  STL [R1+0x26c], R15 ;  /* 0x00026c0f01007387 */ /* 0x000fe80000100800 */
[----:B-1----:R-:W2:Y:S04]  /*1fec0*/  LDL.LU R16, [R1+0x100] ;  /* 0x0001000001107983 */ /* 0x002ea80000300800 */
[----:B------:R-:W2:Y:S04]  /*1fed0*/  LDL.LU R17, [R1+0x104] ;  /* 0x0001040001117983 */ /* 0x000ea80000300800 */
[----:B------:R-:W2:Y:S04]  /*1fee0*/  LDL.LU R18, [R1+0x108] ;  /* 0x0001080001127983 */ /* 0x000ea80000300800 */
[----:B------:R-:W2:Y:S01]  /*1fef0*/  LDL.LU R19, [R1+0x10c] ;  /* 0x00010c0001137983 */ /* 0x000ea20000300800 */
[----:B---3--:R-:W-:Y:S01]  /*1ff00*/  HMMA.16816.F32 R24, R24, R8, R20 ;  /* 0x000000081818723c */ /* 0x008fe20000001814 */
[----:B------:R-:W-:-:S02]  /*1ff10*/  IMAD.MOV.U32 R20, RZ, RZ, R5 ;  /* 0x000000ffff147224 */ /* 0x000fc400078e0005 */
[----:B------:R-:W-:Y:S02]  /*1ff20*/  IMAD.MOV.U32 R21, RZ, RZ, R6 ;  /* 0x000000ffff157224 */ /* 0x000fe400078e0006 */
[----:B------:R-:W-:-:S14]  /*1ff30*/  IMAD.MOV.U32 R22, RZ, RZ, R7 ;  /* 0x000000ffff167224 */ /* 0x000fdc00078e0007 */
[----:B------:R-:W-:Y:S04]  /*1ff40*/  STL.64 [R1+0x2240], R26 ;  /* 0x0022401a01007387 */ /* 0x000fe80000100a00 */
[----:B------:R-:W-:Y:S04]  /*1ff50*/  STL.64 [R1+0x2238], R24 ;  /* 0x0022381801007387 */ /* 0x000fe80000100a00 */
[----:B------:R-:W3:Y:S04]  /*1ff60*/  LDL.LU R5, [R1+0x2300] ;  /* 0x0023000001057983 */ /* 0x000ee80000300800 */
[----:B------:R-:W3:Y:S04]  /*1ff70*/  LDL.LU R6, [R1+0x22fc] ;  /* 0x0022fc0001067983 */ /* 0x000ee80000300800 */
[----:B------:R-:W3:Y:S01]  /*1ff80*/  LDL.LU R7, [R1+0x22f8] ;  /* 0x0022f80001077983 */ /* 0x000ee20000300800 */
[----:B------:R-:W-:Y:S01]  /*1ff90*/  IMAD.MOV.U32 R3, RZ, RZ, R12 ;  /* 0x000000ffff037224 */ /* 0x000fe200078e000c */
[----:B------:R-:W-:-:S02]  /*1ffa0*/  MOV R2, R14 ;  /* 0x0000000e00027202 */ /* 0x000fc40000000f00 */
[----:B------:R-:W0:Y:S04]  /*1ffb0*/  LDSM.16.MT88.4 R24, [R0+UR9+0xc180] ;  /* 0x00c180090018783b */ /* 0x000e280008004200 */
[----:B------:R-:W1:Y:S01]  /*1ffc0*/  LDSM.16.MT88.4 R12, [R0+UR9+0xe180] ;  /* 0x00e18009000c783b */ /* 0x000e620008004200 */
[----:B------:R-:W-:-:S03]  /*1ffd0*/  IMAD.MOV.U32 R23, RZ, RZ, R29 ;  /* 0x000000ffff177224 */ /* 0x000fc600078e001d */
[----:B0-----:R-:W-:Y:S04]  /*1ffe0*/  STL.64 [R1+0x200], R24 ;  /* 0x0002001801007387 */ /* 0x001fe80000100a00 */
[----:B------:R0:W-:Y:S01]  /*1fff0*/  STL.64 [R1+0x208], R26 ;  /* 0x0002081a01007387 */ /* 0x0001e20000100a00 */
[----:B-1----:R-:W-:-:S03]  /*20000*/  MOV R29, R12 ;  /* 0x0000000c001d7202 */ /* 0x002fc60000000f00 */
[----:B------:R-:W-:Y:S04]  /*20010*/  STL [R1+0x254], R13 ;  /* 0x0002540d01007387 */ /* 0x000fe80000100800 */
[----:B------:R-:W-:Y:S01]  /*20020*/  STL [R1+0x25c], R15 ;  /* 0x00025c0f01007387 */ /* 0x000fe20000100800 */
[----:B0-----:R-:W-:-:S03]  /*20030*/  IMAD.MOV.U32 R27, RZ, RZ, R14 ;  /* 0x000000ffff1b7224 */ /* 0x001fc600078e000e */
[----:B------:R-:W-:Y:S01]  /*20040*/  STL [R1+0x21f0], R0 ;  /* 0x0021f00001007387 */ /* 0x000fe20000100800 */
[----:B---3--:R-:W-:Y:S01]  /*20050*/  HMMA.16816.F32 R20, R20, R8, R4 ;  /* 0x000000081414723c */ /* 0x008fe20000001804 */
[----:B------:R-:W-:Y:S01]  /*20060*/  IMAD.MOV.U32 R4, RZ, RZ, R10 ;  /* 0x000000ffff047224 */ /* 0x000fe200078e000a */
[----:B------:R-:W-:-:S05]  /*20070*/  LOP3.LUT R10, R28, 0x40, RZ, 0x3c, !PT ;  /* 0x000000401c0a7812 */ /* 0x000fca00078e3cff */
[----:B------:R-:W0:-:S12]  /*20080*/  LDSM.16.MT88.4 R12, [R10+UR9+0xc000] ;  /* 0x00c000090a0c783b */ /* 0x000e180008004200 */
[----:B------:R1:W-:Y:S04]  /*20090*/  STL [R1+0x2234], R20 ;  /* 0x0022341401007387 */ /* 0x0003e80000100800 */
[----:B------:R3:W-:Y:S04]  /*200a0*/  STL [R1+0x2230], R21 ;  /* 0x0022301501007387 */ /* 0x0007e80000100800 */
[----:B------:R4:W-:Y:S04]  /*200b0*/  STL [R1+0x222c], R22 ;  /* 0x00222c1601007387 */ /* 0x0009e80000100800 */
[----:B------:R5:W-:Y:S04]  /*200c0*/  STL [R1+0x2228], R23 ;  /* 0x0022281701007387 */ /* 0x000be80000100800 */
[----:B-1----:R-:W2:Y:S04]  /*200d0*/  LDL.LU R20, [R1+0x20] ;  /* 0x0000200001147983 */ /* 0x002ea80000300800 */
[----:B---3--:R-:W3:Y:S04]  /*200e0*/  LDL.LU R21, [R1+0x24] ;  /* 0x0000240001157983 */ /* 0x008ee80000300800 */
[----:B----4-:R-:W3:Y:S04]  /*200f0*/  LDL.LU R22, [R1+0x28] ;  /* 0x0000280001167983 */ /* 0x010ee80000300800 */
[----:B-----5:R-:W3:Y:S04]  /*20100*/  LDL.LU R23, [R1+0x2c] ;  /* 0x00002c0001177983 */ /* 0x020ee80000300800 */
[----:B------:R-:W2:Y:S04]  /*20110*/  LDL.LU R5, [R1+0x238] ;  /* 0x0002380001057983 */ /* 0x000ea80000300800 */
[----:B------:R-:W2:Y:S01]  /*20120*/  LDL.LU R6, [R1+0x280] ;  /* 0x0002800001067983 */ /* 0x000ea20000300800 */
[----:B------:R-:W-:Y:S01]  /*20130*/  IMAD.MOV.U32 R7, RZ, RZ, R11 ;  /* 0x000000ffff077224 */ /* 0x000fe200078e000b */
[----:B0-----:R-:W-:Y:S01]  /*20140*/  MOV R26, R14 ;  /* 0x0000000e001a7202 */ /* 0x001fe20000000f00 */
[----:B------:R-:W-:Y:S01]  /*20150*/  IMAD.MOV.U32 R11, RZ, RZ, R12 ;  /* 0x000000ffff0b7224 */ /* 0x000fe200078e000c */
[----:B------:R-:W-:Y:S04]  /*20160*/  STL [R1+0x1f4], R13 ;  /* 0x0001f40d01007387 */ /* 0x000fe80000100800 */
[----:B------:R-:W-:Y:S04]  /*20170*/  STL [R1+0x1fc], R15 ;  /* 0x0001fc0f01007387 */ /* 0x000fe80000100800 */
[----:B------:R-:W0:Y:S04]  /*20180*/  LDSM.16.MT88.4 R12, [R10+UR9+0xe000] ;  /* 0x00e000090a0c783b */ /* 0x000e280008004200 */
[----:B0-----:R-:W-:Y:S01]  /*20190*/  STL [R1+0x244], R13 ;  /* 0x0002440d01007387 */ /* 0x001fe20000100800 */
[----:B------:R-:W-:-:S03]  /*201a0*/  IMAD.MOV.U32 R24, RZ, RZ, R14 ;  /* 0x000000ffff187224 */ /* 0x000fc600078e000e */
[----:B------:R0:W-:Y:S04]  /*201b0*/  STL [R1+0x24c], R15 ;  /* 0x00024c0f01007387 */ /* 0x0001e80000100800 */
[----:B0-----:R-:W4:Y:S01]  /*201c0*/  LDL.LU.64 R14, [R1+0x22f0] ;  /* 0x0022f000010e7983 */ /* 0x001f220000300a00 */
[----:B------:R-:W-:-:S03]  /*201d0*/  IMAD.MOV.U32 R25, RZ, RZ, R12 ;  /* 0x000000ffff197224 */ /* 0x000fc600078e000c */
[----:B------:R-:W5:Y:S04]  /*201e0*/  LDL.LU.64 R12, [R1+0x22e8] ;  /* 0x0022e800010c7983 */ /* 0x000f680000300a00 */
[----:B------:R-:W-:Y:S04]  /*201f0*/  STL [R1+0x22c8], R26 ;  /* 0x0022c81a01007387 */ /* 0x000fe80000100800 */
[----:B------:R-:W-:Y:S01]  /*20200*/  STL.64 [R1+0x22c0], R24 ;  /* 0x0022c01801007387 */ /* 0x000fe20000100a00 */
[----:B--2---:R-:W-:-:S15]  /*20210*/  HMMA.16816.F32 R16, R4, R8, R16 ;  /* 0x000000080410723c */ /* 0x004fde0000001810 */
[----:B------:R-:W-:-:S04]  /*20220*/  NOP ;  /* 0x0000000000007918 */ /* 0x000fc80000000000 */
[----:B------:R-:W-:Y:S04]  /*20230*/  STL.64 [R1+0x100], R16 ;  /* 0x0001001001007387 */ /* 0x000fe80000100a00 */
[----:B------:R-:W-:Y:S04]  /*20240*/  STL.64 [R1+0x108], R18 ;  /* 0x0001081201007387 */ /* 0x000fe80000100a00 */
[----:B------:R-:W0:Y:S01]  /*20250*/  LDSM.16.MT88.4 R16, [R10+UR9+0xc080] ;  /* 0x00c080090a10783b */ /* 0x000e220008004200 */
[----:B----4-:R-:W-:-:S03]  /*20260*/  IMAD.MOV.U32 R4, RZ, RZ, R15 ;  /* 0x000000ffff047224 */ /* 0x010fc600078e000f */
[----:B0-----:R-:W-:Y:S01]  /*20270*/  STL [R1+0x1d4], R17 ;  /* 0x0001d41101007387 */ /* 0x001fe20000100800 */
[----:B------:R-:W-:Y:S02]  /*20280*/  IMAD.MOV.U32 R5, RZ, RZ, R14 ;  /* 0x000000ffff057224 */ /* 0x000fe400078e000e */
[----:B------:R-:W-:Y:S01]  /*20290*/  IMAD.MOV.U32 R15, RZ, RZ, R16 ;  /* 0x000000ffff0f7224 */ /* 0x000fe200078e0010 */
[----:B------:R-:W-:Y:S01]  /*202a0*/  STL [R1+0x1dc], R19 ;  /* 0x0001dc1301007387 */ /* 0x000fe20000100800 */
[----:B------:R-:W-:-:S03]  /*202b0*/  IMAD.MOV.U32 R14, RZ, RZ, R18 ;  /* 0x000000ffff0e7224 */ /* 0x000fc600078e0012 */
[----:B------:R-:W0:Y:S01]  /*202c0*/  LDSM.16.MT88.4 R16, [R10+UR9+0xe080] ;  /* 0x00e080090a10783b */ /* 0x000e220008004200 */
[----:B-----5:R-:W-:-:S03]  /*202d0*/  IMAD.MOV.U32 R7, RZ, RZ, R12 ;  /* 0x000000ffff077224 */ /* 0x020fc600078e000c */
[----:B0-----:R-:W-:Y:S01]  /*202e0*/  STL [R1+0x1e4], R17 ;  /* 0x0001e41101007387 */ /* 0x001fe20000100800 */
[----:B------:R-:W-:-:S03]  /*202f0*/  MOV R12, R18 ;  /* 0x00000012000c7202 */ /* 0x000fc60000000f00 */
[----:B------:R0:W-:Y:S04]  /*20300*/  STL [R1+0x1ec], R19 ;  /* 0x0001ec1301007387 */ /* 0x0001e80000100800 */
[----:B0-----:R-:W2:Y:S01]  /*20310*/  LDL.LU.64 R18, [R1+0x22e0] ;  /* 0x0022e00001127983 */ /* 0x001ea20000300a00 */
[----:B------:R-:W-:-:S07]  /*20320*/  MOV R6, R13 ;  /* 0x0000000d00067202 */ /* 0x000fce0000000f00 */
[----:B---3--:R-:W-:Y:S01]  /*20330*/  HMMA.16816.F32 R4, R4, R8, R20 ;  /* 0x000000080404723c */ /* 0x008fe20000001814 */
[----:B------:R-:W-:Y:S02]  /*20340*/  IMAD.MOV.U32 R13, RZ, RZ, R16 ;  /* 0x000000ffff0d7224 */ /* 0x000fe400078e0010 */
[----:B------:R-:W3:Y:S04]  /*20350*/  LDL.LU.64 R16, [R1+0x22d8] ;  /* 0x0022d80001107983 */ /* 0x000ee80000300a00 */
[----:B------:R-:W-:Y:S04]  /*20360*/  STL.64 [R1+0x22a8], R14 ;  /* 0x0022a80e01007387 */ /* 0x000fe80000100a00 */
[----:B------:R-:W-:Y:S04]  /*20370*/  STL.64 [R1+0x22a0], R12 ;  /* 0x0022a00c01007387 */ /* 0x000fe80000100a00 */
[----:B------:R-:W0:Y:S04]  /*20380*/  LDSM.16.MT88.4 R12, [R10+UR9+0xc100] ;  /* 0x00c100090a0c783b */ /* 0x000e280008004200 */
[----:B------:R-:W-:Y:S01]  /*20390*/  IMAD.MOV.U32 R20, RZ, RZ, R7 ;  /* 0x000000ffff147224 */ /* 0x000fe200078e0007 */
[----:B------:R2:W-:Y:S04]  /*203a0*/  STL.64 [R1+0xf0], R4 ;  /* 0x0000f00401007387 */ /* 0x0005e80000100a00 */
[----:B------:R-:W-:Y:S04]  /*203b0*/  STL [R1+0xf8], R6 ;  /* 0x0000f80601007387 */ /* 0x000fe80000100800 */
[----:B------:R0:W-:Y:S01]  /*203c0*/  STL [R1+0x2248], R20 ;  /* 0x0022481401007387 */ /* 0x0001e20000100800 */
[----:B--2---:R-:W-:-:S03]  /*203d0*/  IMAD.MOV.U32 R4, RZ, RZ, R18 ;  /* 0x000000ffff047224 */ /* 0x004fc600078e0012 */
[----:B------:R-:W3:Y:S01]  /*203e0*/  LDL.LU R18, [R1+0x22d4] ;  /* 0x0022d40001127983 */ /* 0x000ee20000300800 */
[----:B------:R-:W-:-:S03]  /*203f0*/  IMAD.MOV.U32 R5, RZ, RZ, R19 ;  /* 0x000000ffff057224 */ /* 0x000fc600078e0013 */
[----:B------:R-:W3:Y:S01]  /*20400*/  LDL.LU R19, [R1+0x22d0] ;  /* 0x0022d00001137983 */ /* 0x000ee20000300800 */
[----:B0-----:R-:W-:-:S03]  /*20410*/  IMAD.MOV.U32 R20, RZ, RZ, R14 ;  /* 0x000000ffff147224 */ /* 0x001fc600078e000e */
[----:B------:R-:W-:Y:S04]  /*20420*/  STL.64 [R1+0x1b0], R12 ;  /* 0x0001b00c01007387 */ /* 0x000fe80000100a00 */
[----:B------:R-:W-:Y:S04]  /*20430*/  STL [R1+0x1bc], R15 ;  /* 0x0001bc0f01007387 */ /* 0x000fe80000100800 */
[----:B------:R-:W0:Y:S01]  /*20440*/  LDSM.16.MT88.4 R12, [R10+UR9+0xe100] ;  /* 0x00e100090a0c783b */ /* 0x000e220008004200 */
[----:B------:R-:W-:Y:S01]  /*20450*/  IMAD.MOV.U32 R6, RZ, RZ, R3 ;  /* 0x000000ffff067224 */ /* 0x000fe200078e0003 */
[----:B------:R-:W-:-:S02]  /*20460*/  MOV R7, R2 ;  /* 0x0000000200077202 */ /* 0x000fc40000000f00 */
[----:B0-----:R0:W-:Y:S01]  /*20470*/  STL [R1+0x1c4], R13 ;  /* 0x0001c40d01007387 */ /* 0x0011e20000100800 */
[----:B------:R-:W-:-:S03]  /*20480*/  IMAD.MOV.U32 R3, RZ, RZ, R12 ;  /* 0x000000ffff037224 */ /* 0x000fc600078e000c */
[----:B------:R1:W-:Y:S01]  /*20490*/  STL [R1+0x1cc], R15 ;  /* 0x0001cc0f01007387 */ /* 0x0003e20000100800 */
[----:B------:R-:W-:Y:S01]  /*204a0*/  IMAD.MOV.U32 R2, RZ, RZ, R14 ;  /* 0x000000ffff027224 */ /* 0x000fe200078e000e */
[----:B---3--:R-:W-:-:S15]  /*204b0*/  HMMA.16816.F32 R4, R4, R8, R16 ;  /* 0x000000080404723c */ /* 0x008fde0000001810 */
[----:B------:R-:W-:-:S04]  /*204c0*/  NOP ;  /* 0x0000000000007918 */ /* 0x000fc80000000000 */
[----:B------:R2:W-:Y:S04]  /*204d0*/  STL [R1+0xec], R7 ;  /* 0x0000ec0701007387 */ /* 0x0005e80000100800 */
[----:B------:R-:W3:Y:S04]  /*204e0*/  LDL.LU R12, [R1+0x50] ;  /* 0x00005000010c7983 */ /* 0x000ee80000300800 */
[----:B0-----:R-:W3:Y:S04]  /*204f0*/  LDL.LU R13, [R1+0x54] ;  /* 0x00005400010d7983 */ /* 0x001ee80000300800 */
[----:B------:R-:W4:Y:S04]  /*20500*/  LDL.LU R14, [R1+0x58] ;  /* 0x00005800010e7983 */ /* 0x000f280000300800 */
[----:B-1----:R-:W4:Y:S01]  /*20510*/  LDL.LU R15, [R1+0x5c] ;  /* 0x00005c00010f7983 */ /* 0x002f220000300800 */
[----:B--2---:R-:W-:-:S03]  /*20520*/  IMAD.MOV.U32 R7, RZ, RZ, R27 ;  /* 0x000000ffff077224 */ /* 0x004fc600078e001b */
[----:B------:R-:W0:Y:S01]  /*20530*/  LDSM.16.MT88.4 R24, [R10+UR9+0xc180] ;  /* 0x00c180090a18783b */ /* 0x000e220008004200 */
[----:B------:R-:W-:Y:S01]  /*20540*/  IMAD.MOV.U32 R21, RZ, RZ, R4 ;  /* 0x000000ffff157224 */ /* 0x000fe200078e0004 */
[----:B------:R-:W-:Y:S01]  /*20550*/  MOV R22, R5 ;  /* 0x0000000500167202 */ /* 0x000fe20000000f00 */
[----:B------:R-:W-:Y:S02]  /*20560*/  IMAD.MOV.U32 R23, RZ, RZ, R6 ;  /* 0x000000ffff177224 */ /* 0x000fe400078e0006 */
[----:B------:R-:W-:Y:S02]  /*20570*/  IMAD.MOV.U32 R6, RZ, RZ, R29 ;  /* 0x000000ffff067224 */ /* 0x000fe400078e001d */
[----:B0-----:R-:W-:Y:S01]  /*20580*/  IMAD.MOV.U32 R16, RZ, RZ, R24 ;  /* 0x000000ffff107224 */ /* 0x001fe200078e0018 */
[----:B------:R-:W-:Y:S01]  /*20590*/  MOV R17, R26 ;  /* 0x0000001a00117202 */ /* 0x000fe20000000f00 */
[----:B----4-:R-:W-:Y:S04]  /*205a0*/  STL.64 [R1+0x22b8], R14 ;  /* 0x0022b80e01007387 */ /* 0x010fe80000100a00 */
[----:B---3--:R0:W-:Y:S04]  /*205b0*/  STL.64 [R1+0x22b0], R12 ;  /* 0x0022b00c01007387 */ /* 0x0081e80000100a00 */
[----:B0-----:R-:W2:Y:S04]  /*205c0*/  LDL.LU R12, [R1+0x40] ;  /* 0x00004000010c7983 */ /* 0x001ea80000300800 */
[----:B------:R-:W2:Y:S04]  /*205d0*/  LDL.LU R13, [R1+0x44] ;  /* 0x00004400010d7983 */ /* 0x000ea80000300800 */
[----:B------:R-:W2:Y:S04]  /*205e0*/  LDL.LU R14, [R1+0x48] ;  /* 0x00004800010e7983 */ /* 0x000ea80000300800 */
[----:B------:R-:W2:Y:S04]  /*205f0*/  LDL.LU R15, [R1+0x4c] ;  /* 0x00004c00010f7983 */ /* 0x000ea80000300800 */
[----:B------:R-:W-:Y:S04]  /*20600*/  STL [R1+0x224c], R21 ;  /* 0x00224c1501007387 */ /* 0x000fe80000100800 */
[----:B------:R-:W-:Y:S04]  /*20610*/  STL.64 [R1+0x2288], R22 ;  /* 0x0022881601007387 */ /* 0x000fe80000100a00 */
[----:B------:R-:W2:Y:S04]  /*20620*/  LDL.LU R4, [R1+0x200] ;  /* 0x0002000001047983 */ /* 0x000ea80000300800 */
[----:B------:R-:W2:Y:S04]  /*20630*/  LDL.LU R5, [R1+0x208] ;  /* 0x0002080001057983 */ /* 0x000ea80000300800 */
[----:B------:R-:W3:Y:S04]  /*20640*/  LDL.LU R29, [R1+0x22cc] ;  /* 0x0022cc00011d7983 */ /* 0x000ee80000300800 */
[----:B------:R-:W-:Y:S04]  /*20650*/  STL [R1+0x194], R25 ;  /* 0x0001941901007387 */ /* 0x000fe80000100800 */
[----:B------:R-:W-:Y:S04]  /*20660*/  STL [R1+0x19c], R27 ;  /* 0x00019c1b01007387 */ /* 0x000fe80000100800 */
[----:B------:R-:W0:Y:S04]  /*20670*/  LDSM.16.MT88.4 R24, [R10+UR9+0xe180] ;  /* 0x00e180090a18783b */ /* 0x000e280008004200 */
[----:B0-----:R0:W-:Y:S01]  /*20680*/  STL [R1+0x1a4], R25 ;  /* 0x0001a41901007387 */ /* 0x0011e20000100800 */
[----:B------:R-:W-:-:S03]  /*20690*/  IMAD.MOV.U32 R0, RZ, RZ, R26 ;  /* 0x000000ffff007224 */ /* 0x000fc600078e001a */
[----:B------:R-:W-:Y:S04]  /*206a0*/  STL [R1+0x1ac], R27 ;  /* 0x0001ac1b01007387 */ /* 0x000fe80000100800 */
[----:B------:R-:W4:Y:S01]  /*206b0*/  LDL.LU R26, [R1+0x22c8] ;  /* 0x0022c800011a7983 */ /* 0x000f220000300800 */
[----:B------:R-:W-:-:S03]  /*206c0*/  IMAD.MOV.U32 R10, RZ, RZ, R24 ;  /* 0x000000ffff0a7224 */ /* 0x000fc600078e0018 */
[----:B0-----:R-:W5:Y:S01]  /*206d0*/  LDL.LU.64 R24, [R1+0x22c0] ;  /* 0x0022c00001187983 */ /* 0x001f620000300a00 */
[----:B--2---:R-:W-:Y:S01]  /*206e0*/  HMMA.16816.F32 R12, R4, R8, R12 ;  /* 0x00000008040c723c */ /* 0x004fe2000000180c */
[----:B------:R-:W-:Y:S01]  /*206f0*/  IMAD.MOV.U32 R4, RZ, RZ, R11 ;  /* 0x000000ffff047224 */ /* 0x000fe200078e000b */
[----:B------:R-:W-:-:S15]  /*20700*/  LOP3.LUT R11, R28, 0x60, RZ, 0x3c, !PT ;  /* 0x000000601c0b7812 */ /* 0x000fde00078e3cff */
[----:B------:R-:W-:Y:S02]  /*20710*/  NOP ;  /* 0x0000000000007918 */ /* 0x000fe40000000000 */
[----:B------:R-:W-:Y:S04]  /*20720*/  STL.64 [R1+0xd0], R12 ;  /* 0x0000d00c01007387 */ /* 0x000fe80000100a00 */
[----:B------:R-:W-:Y:S04]  /*20730*/  STL.64 [R1+0xd8], R14 ;  /* 0x0000d80e01007387 */ /* 0x000fe80000100a00 */
[----:B------:R-:W0:Y:S01]  /*20740*/  LDSM.16.MT88.4 R12, [R11+UR9+0xc000] ;  /* 0x00c000090b0c783b */ /* 0x000e220008004200 */
[----:B----4-:R-:W-:-:S03]  /*20750*/  IMAD.MOV.U32 R5, RZ, RZ, R26 ;  /* 0x000000ffff057224 */ /* 0x010fc600078e001a */
[----:B0-----:R-:W-:Y:S01]  /*20760*/  STL [R1+0x174], R13 ;  /* 0x0001740d01007387 */ /* 0x001fe20000100800 */
[----:B------:R-:W-:Y:S02]  /*20770*/  IMAD.MOV.U32 R27, RZ, RZ, R12 ;  /* 0x000000ffff1b7224 */ /* 0x000fe400078e000c */
[----:B------:R-:W-:Y:S01]  /*20780*/  IMAD.MOV.U32 R26, RZ, RZ, R14 ;  /* 0x000000ffff1a7224 */ /* 0x000fe200078e000e */
[----:B------:R-:W-:Y:S04]  /*20790*/  STL [R1+0x17c], R15 ;  /* 0x00017c0f01007387 */ /* 0x000fe80000100800 */
[----:B------:R-:W0:Y:S01]  /*207a0*/  LDSM.16.MT88.4 R12, [R11+UR9+0xe000] ;  /* 0x00e000090b0c783b */ /* 0x000e220008004200 */
[----:B-----5:R-:W-:Y:S01]  /*207b0*/  IMAD.MOV.U32 R7, RZ, RZ, R24 ;  /* 0x000000ffff077224 */ /* 0x020fe200078e0018 */
[----:B------:R-:W-:-:S02]  /*207c0*/  MOV R6, R25 ;  /* 0x0000001900067202 */ /* 0x000fc40000000f00 */
[----:B0-----:R-:W-:Y:S01]  /*207d0*/  STL [R1+0x184], R13 ;  /* 0x0001840d01007387 */ /* 0x001fe20000100800 */
[----:B------:R-:W-:Y:S01]  /*207e0*/  MOV R24, R14 ;  /* 0x0000000e00187202 */ /* 0x000fe20000000f00 */
[----:B------:R-:W-:Y:S02]  /*207f0*/  IMAD.MOV.U32 R25, RZ, RZ, R12 ;  /* 0x000000ffff197224 */ /* 0x000fe400078e000c */
[----:B------:R0:W-:Y:S04]  /*20800*/  STL [R1+0x18c], R15 ;  /* 0x00018c0f01007387 */ /* 0x0001e80000100800 */
[----:B0-----:R-:W2:Y:S04]  /*20810*/  LDL.LU.64 R14, [R1+0x22b8] ;  /* 0x0022b800010e7983 */ /* 0x001ea80000300a00 */
[----:B------:R-:W2:Y:S04]  /*20820*/  LDL.LU.64 R12, [R1+0x22b0] ;  /* 0x0022b000010c7983 */ /* 0x000ea80000300a00 */
[----:B------:R-:W-:Y:S04]  /*20830*/  STL.64 [R1+0x2280], R26 ;  /* 0x0022801a01007387 */ /* 0x000fe80000100a00 */
[----:B------:R0:W-:Y:S04]  /*20840*/  STL.64 [R1+0x2278], R24 ;  /* 0x0022781801007387 */ /* 0x0001e80000100a00 */
[----:B0-----:R-:W4:Y:S04]  /*20850*/  LDL.LU R24, [R1+0x10] ;  /* 0x0000100001187983 */ /* 0x001f280000300800 */
[----:B------:R-:W4:Y:S04]  /*20860*/  LDL.LU R25, [R1+0x14] ;  /* 0x0000140001197983 */ /* 0x000f280000300800 */
[----:B------:R-:W4:Y:S01]  /*20870*/  LDL.LU R26, [R1+0x18] ;  /* 0x00001800011a7983 */ /* 0x000f220000300800 */
[----:B--2---:R-:W-:Y:S03]  /*20880*/  HMMA.16816.F32 R4, R4, R8, R12 ;  /* 0x000000080404723c */ /* 0x004fe6000000180c */
[----:B------:R-:W2:Y:S04]  /*20890*/  LDL.LU.64 R14, [R1+0x22a8] ;  /* 0x0022a800010e7983 */ /* 0x000ea80000300a00 */
[----:B------:R-:W5:-:S12]  /*208a0*/  LDL.LU.64 R12, [R1+0x22a0] ;  /* 0x0022a000010c7983 */ /* 0x000f580000300a00 */
[----:B------:R2:W-:Y:S04]  /*208b0*/  STL.64 [R1+0x80], R4 ;  /* 0x0000800401007387 */ /* 0x0005e80000100a00 */
[----:B------:R5:W-:Y:S01]  /*208c0*/  STL.64 [R1+0x88], R6 ;  /* 0x0000880601007387 */ /* 0x000be20000100a00 */
[----:B---3--:R-:W-:Y:S02]  /*208d0*/  IMAD.MOV.U32 R27, RZ, RZ, R29 ;  /* 0x000000ffff1b7224 */ /* 0x008fe400078e001d */
[----:B--2---:R-:W-:Y:S02]  /*208e0*/  IMAD.MOV.U32 R4, RZ, RZ, R15 ;  /* 0x000000ffff047224 */ /* 0x004fe400078e000f */
[----:B------:R-:W-:Y:S02]  /*208f0*/  IMAD.MOV.U32 R5, RZ, RZ, R14 ;  /* 0x000000ffff057224 */ /* 0x000fe400078e000e */
[----:B-----5:R-:W-:Y:S01]  /*20900*/  IMAD.MOV.U32 R6, RZ, RZ, R13 ;  /* 0x000000ffff067224 */ /* 0x020fe200078e000d */
[----:B------:R-:W-:-:S02]  /*20910*/  MOV R7, R12 ;  /* 0x0000000c00077202 */ /* 0x000fc40000000f00 */
[----:B------:R-:W0:Y:S04]  /*20920*/  LDSM.16.MT88.4 R12, [R11+UR9+0xc080] ;  /* 0x00c080090b0c783b */ /* 0x000e280008004200 */
[----:B0-----:R-:W-:Y:S04]  /*20930*/  STL.64 [R1+0x130], R12 ;  /* 0x0001300c01007387 */ /* 0x001fe80000100a00 */
[----:B------:R-:W-:Y:S04]  /*20940*/  STL.64 [R1+0x138], R14 ;  /* 0x0001380e01007387 */ /* 0x000fe80000100a00 */
[----:B------:R-:W0:Y:S04]  /*20950*/  LDSM.16.MT88.4 R12, [R11+UR9+0xe080] ;  /* 0x00e080090b0c783b */ /* 0x000e280008004200 */
[----:B0-----:R-:W-:Y:S01]  /*20960*/  STL.64 [R1+0x160], R12 ;  /* 0x0001600c01007387 */ /* 0x001fe20000100a00 */
[----:B------:R-:W-:-:S03]  /*20970*/  IMAD.MOV.U32 R29, RZ, RZ, R14 ;  /* 0x000000ffff1d7224 */ /* 0x000fc600078e000e */
[----:B------:R0:W-:Y:S04]  /*20980*/  STL [R1+0x16c], R15 ;  /* 0x00016c0f01007387 */ /* 0x0001e80000100800 */
[----:B0-----:R-:W2:Y:S04]  /*20990*/  LDL.LU.64 R14, [R1+0x2298] ;  /* 0x00229800010e7983 */ /* 0x001ea80000300a00 */
[----:B------:R-:W2:Y:S02]  /*209a0*/  LDL.LU.64 R12, [R1+0x2290] ;  /* 0x00229000010c7983 */ /* 0x000ea40000300a00 */
[----:B--2---:R-:W-:Y:S01]  /*209b0*/  HMMA.16816.F32 R4, R4, R8, R12 ;  /* 0x000000080404723c */ /* 0x004fe2000000180c */
[----:B------:R-:W-:-:S02]  /*209c0*/  IMAD.MOV.U32 R13, RZ, RZ, R20 ;  /* 0x000000ffff0d7224 */ /* 0x000fc400078e0014 */
[----:B------:R-:W0:-:S15]  /*209d0*/  LDSM.16.MT88.4 R20, [R11+UR9+0xc100] ;  /* 0x00c100090b14783b */ /* 0x000e1e0008004200 */
[----:B------:R-:W-:Y:S01]  /*209e0*/  NOP ;  /* 0x0000000000007918 */ /* 0x000fe20000000000 */
[----:B------:R-:W-:Y:S04]  /*209f0*/  STL [R1+0x2200], R7 ;  /* 0x0022000701007387 */ /* 0x000fe80000100800 */
[----:B------:R-:W4:Y:S04]  /*20a00*/  LDL.LU R12, [R1+0x1b0] ;  /* 0x0001b000010c7983 */ /* 0x000f280000300800 */
[----:B0-----:R-:W-:Y:S04]  /*20a10*/  STL.64 [R1+0x120], R20 ;  /* 0x0001201401007387 */ /* 0x001fe80000100a00 */
[----:B------:R-:W-:Y:S04]  /*20a20*/  STL.64 [R1+0x128], R22 ;  /* 0x0001281601007387 */ /* 0x000fe80000100a00 */
[----:B------:R-:W0:Y:S01]  /*20a30*/  LDSM.16.MT88.4 R20, [R11+UR9+0xe100] ;  /* 0x00e100090b14783b */ /* 0x000e220008004200 */
[----:B------:R-:W-:-:S03]  /*20a40*/  IMAD.MOV.U32 R15, RZ, RZ, R2 ;  /* 0x000000ffff0f7224 */ /* 0x000fc600078e0002 */
[----:B0-----:R-:W-:Y:S01]  /*20a50*/  STL [R1+0x154], R21 ;  /* 0x0001541501007387 */ /* 0x001fe20000100800 */
[----:B------:R-:W-:-:S03]  /*20a60*/  IMAD.MOV.U32 R2, RZ, RZ, R22 ;  /* 0x000000ffff027224 */ /* 0x000fc600078e0016 */
[----:B------:R0:W-:Y:S04]  /*20a70*/  STL [R1+0x15c], R23 ;  /* 0x00015c1701007387 */ /* 0x0001e80000100800 */
[----:B0-----:R-:W2:Y:S01]  /*20a80*/  LDL.LU.64 R22, [R1+0x2288] ;  /* 0x0022880001167983 */ /* 0x001ea20000300a00 */
[----:B------:R-:W-:Y:S01]  /*20a90*/  IMAD.MOV.U32 R14, RZ, RZ, R3 ;  /* 0x000000ffff0e7224 */ /* 0x000fe200078e0003 */
[----:B------:R-:W-:Y:S01]  /*20aa0*/  MOV R3, R20 ;  /* 0x0000001400037202 */ /* 0x000fe20000000f00 */
[----:B------:R-:W-:Y:S02]  /*20ab0*/  IMAD.MOV.U32 R19, RZ, RZ, R0 ;  /* 0x000000ffff137224 */ /* 0x000fe400078e0000 */
[----:B------:R-:W-:-:S03]  /*20ac0*/  IMAD.MOV.U32 R18, RZ, RZ, R10 ;  /* 0x000000ffff127224 */ /* 0x000fc600078e000a */
[----:B----4-:R-:W-:Y:S01]  /*20ad0*/  HMMA.16816.F32 R24, R12, R8, R24 ;  /* 0x000000080c18723c */ /* 0x010fe20000001818 */
[----:B------:R-:W3:-:S15]  /*20ae0*/  LDL.LU R12, [R1] ;  /* 0x00000000010c7983 */ /* 0x000ede0000300800 */
[----:B------:R-:W-:-:S03]  /*20af0*/  NOP ;  /* 0x0000000000007918 */ /* 0x000fc60000000000 */
[----:B------:R-:W-:Y:S04]  /*20b00*/  STL.64 [R1+0x10], R24 ;  /* 0x0000101801007387 */ /* 0x000fe80000100a00 */
[----:B------:R-:W-:Y:S04]  /*20b10*/  STL.64 [R1+0x18], R26 ;  /* 0x0000181a01007387 */ /* 0x000fe80000100a00 */
[----:B------:R-:W0:Y:S04]  /*20b20*/  LDSM.16.MT88.4 R24, [R11+UR9+0xc180] ;  /* 0x00c180090b18783b */ /* 0x000e280008004200 */
[----:B------:R-:W3:Y:S04]  /*20b30*/  LDL.LU R13, [R1+0x4] ;  /* 0x00000400010d7983 */ /* 0x000ee80000300800 */
[----:B------:R-:W3:Y:S04]  /*20b40*/  LDL.LU R14, [R1+0x8] ;  /* 0x00000800010e7983 */ /* 0x000ee80000300800 */
[----:B------:R-:W3:Y:S01]  /*20b50*/  LDL.LU R15, [R1+0xc] ;  /* 0x00000c00010f7983 */ /* 0x000ee20000300800 */
[----:B0-----:R-:W-:-:S03]  /*20b60*/  IMAD.MOV.U32 R21, RZ, RZ, R24 ;  /* 0x000000ffff157224 */ /* 0x001fc600078e0018 */
[----:B------:R-:W-:Y:S01]  /*20b70*/  STL [R1+0x114], R25 ;  /* 0x0001141901007387 */ /* 0x000fe20000100800 */
[----:B------:R-:W-:-:S03]  /*20b80*/  MOV R20, R26 ;  /* 0x0000001a00147202 */ /* 0x000fc60000000f00 */
[----:B------:R0:W-:Y:S04]  /*20b90*/  STL [R1+0x11c], R27 ;  /* 0x00011c1b01007387 */ /* 0x0001e80000100800 */
[----:B0-----:R-:W4:Y:S04]  /*20ba0*/  LDL.LU.64 R26, [R1+0x2280] ;  /* 0x00228000011a7983 */ /* 0x001f280000300a00 */
[----:B------:R-:W5:Y:S04]  /*20bb0*/  LDL.LU.64 R24, [R1+0x2278] ;  /* 0x0022780001187983 */ /* 0x000f680000300a00 */
[----:B--2---:R-:W-:Y:S04]  /*20bc0*/  STL.64 [R1+0x2258], R22 ;  /* 0x0022581601007387 */ /* 0x004fe80000100a00 */
[----:B------:R-:W-:Y:S04]  /*20bd0*/  STL.64 [R1+0x2250], R20 ;  /* 0x0022501401007387 */ /* 0x000fe80000100a00 */
[----:B------:R-:W0:Y:S02]  /*20be0*/  LDSM.16.MT88.4 R20, [R11+UR9+0xe180] ;  /* 0x00e180090b14783b */ /* 0x000e240008004200 */
[----:B0-----:R-:W-:-:S02]  /*20bf0*/  IMAD.MOV.U32 R0, RZ, RZ, R23 ;  /* 0x000000ffff007224 */ /* 0x001fc400078e0017 */
        /* <DEDUP_REMOVED lines=9> */
[----:B---3--:R-:W-:Y:S03]  /*20c90*/  HMMA.16816.F32 R16, R16, R8, R12 ;  /* 0x000000081010723c */ /* 0x008fe6000000180c */
[----:B--2---:R-:W-:Y:S04]  /*20ca0*/  STL.64 [R1+0x2270], R22 ;  /* 0x0022701601007387 */ /* 0x004fe80000100a00 */
[----:B------:R0:W-:Y:S04]  /*20cb0*/  STL.64 [R1+0x2268], R20 ;  /* 0x0022681401007387 */ /* 0x0001e80000100a00 */
[----:B0-----:R-:W2:Y:S04]  /*20cc0*/  LDL.LU R20, [R1+0xc0] ;  /* 0x0000c00001147983 */ /* 0x001ea80000300800 */
        /* <DEDUP_REMOVED lines=8> */
[----:B------:R-:W3:Y:S01]  /*20d50*/  LDL.LU R19, [R1+0x3c] ;  /* 0x00003c0001137983 */ /* 0x000ee20000300800 */
[----:B----4-:R-:W-:Y:S01]  /*20d60*/  IMAD.MOV.U32 R12, RZ, RZ, R27 ;  /* 0x000000ffff0c7224 */ /* 0x010fe200078e001b */
[----:B------:R-:W-:Y:S01]  /*20d70*/  MOV R13, R26 ;  /* 0x0000001a000d7202 */ /* 0x000fe20000000f00 */
[----:B-----5:R-:W-:-:S02]  /*20d80*/  IMAD.MOV.U32 R14, RZ, RZ, R25 ;  /* 0x000000ffff0e7224 */ /* 0x020fc400078e0019 */
[----:B------:R-:W-:Y:S02]  /*20d90*/  IMAD.MOV.U32 R15, RZ, RZ, R24 ;  /* 0x000000ffff0f7224 */ /* 0x000fe400078e0018 */
[----:B------:R-:W4:Y:S04]  /*20da0*/  LDL.LU R24, [R1+0xa0] ;  /* 0x0000a00001187983 */ /* 0x000f280000300800 */
[----:B------:R-:W4:Y:S04]  /*20db0*/  LDL.LU R25, [R1+0xa4] ;  /* 0x0000a40001197983 */ /* 0x000f280000300800 */
[----:B------:R-:W4:Y:S04]  /*20dc0*/  LDL.LU R26, [R1+0xa8] ;  /* 0x0000a800011a7983 */ /* 0x000f280000300800 */
[----:B------:R-:W4:Y:S01]  /*20dd0*/  LDL.LU R27, [R1+0xac] ;  /* 0x0000ac00011b7983 */ /* 0x000f220000300800 */
[----:B---3--:R-:W-:-:S15]  /*20de0*/  HMMA.16816.F32 R12, R12, R8, R16 ;  /* 0x000000080c0c723c */ /* 0x008fde0000001810 */
[----:B------:R-:W-:-:S04]  /*20df0*/  NOP ;  /* 0x0000000000007918 */ /* 0x000fc80000000000 */
[----:B------:R-:W-:Y:S01]  /*20e00*/  STL [R1+0x24], R13 ;  /* 0x0000240d01007387 */ /* 0x000fe20000100800 */
[----:B------:R-:W-:-:S03]  /*20e10*/  IMAD.MOV.U32 R7, RZ, RZ, R12 ;  /* 0x000000ffff077224 */ /* 0x000fc600078e000c */
[----:B------:R-:W-:Y:S04]  /*20e20*/  STL.64 [R1+0x28], R14 ;  /* 0x0000280e01007387 */ /* 0x000fe80000100a00 */
[----:B------:R-:W3:Y:S04]  /*20e30*/  LDL.LU R16, [R1+0x70] ;  /* 0x0000700001107983 */ /* 0x000ee80000300800 */
[----:B------:R-:W3:Y:S04]  /*20e40*/  LDL.LU R17, [R1+0x74] ;  /* 0x0000740001117983 */ /* 0x000ee80000300800 */
[----:B------:R-:W3:Y:S04]  /*20e50*/  LDL.LU R18, [R1+0x78] ;  /* 0x0000780001127983 */ /* 0x000ee80000300800 */
[----:B------:R-:W3:Y:S04]  /*20e60*/  LDL.LU R19, [R1+0x7c] ;  /* 0x00007c0001137983 */ /* 0x000ee80000300800 */
[----:B------:R-:W-:Y:S04]  /*20e70*/  STL.64 [R1+0x2220], R6 ;  /* 0x0022200601007387 */ /* 0x000fe80000100a00 */
[----:B------:R0:W-:Y:S04]  /*20e80*/  STL.64 [R1+0x2218], R4 ;  /* 0x0022180401007387 */ /* 0x0001e80000100a00 */
[----:B0-----:R-:W5:Y:S04]  /*20e90*/  LDL.LU R4, [R1+0x90] ;  /* 0x0000900001047983 */ /* 0x001f680000300800 */
[----:B------:R-:W5:Y:S04]  /*20ea0*/  LDL.LU R5, [R1+0x94] ;  /* 0x0000940001057983 */ /* 0x000f680000300800 */
[----:B------:R-:W5:Y:S04]  /*20eb0*/  LDL.LU R6, [R1+0x98] ;  /* 0x0000980001067983 */ /* 0x000f680000300800 */
[----:B------:R-:W5:Y:S04]  /*20ec0*/  LDL.LU R7, [R1+0x9c] ;  /* 0x00009c0001077983 */ /* 0x000f680000300800 */
[----:B------:R-:W2:Y:S04]  /*20ed0*/  LDL.LU R12, [R1+0x130] ;  /* 0x00013000010c7983 */ /* 0x000ea80000300800 */
[----:B------:R-:W2:Y:S04]  /*20ee0*/  LDL.LU R13, [R1+0x138] ;  /* 0x00013800010d7983 */ /* 0x000ea80000300800 */
[----:B------:R-:W2:Y:S01]  /*20ef0*/  LDL.LU R14, [R1+0x160] ;  /* 0x00016000010e7983 */ /* 0x000ea20000300800 */
[----:B------:R-:W-:-:S07]  /*20f00*/  IMAD.MOV.U32 R15, RZ, RZ, R29 ;  /* 0x000000ffff0f7224 */ /* 0x000fce00078e001d */
[----:B--2---:R-:W-:Y:S01]  /*20f10*/  HMMA.16816.F32 R12, R12, R8, R20 ;  /* 0x000000080c0c723c */ /* 0x004fe20000001814 */
[----:B------:R-:W2:Y:S04]  /*20f20*/  LDL.LU.64 R22, [R1+0x2270] ;  /* 0x0022700001167983 */ /* 0x000ea80000300a00 */
[----:B------:R-:W2:-:S14]  /*20f30*/  LDL.LU.64 R20, [R1+0x2268] ;  /* 0x0022680001147983 */ /* 0x000e9c0000300a00 */
[----:B------:R0:W-:Y:S04]  /*20f40*/  STL.64 [R1+0x60], R12 ;  /* 0x0000600c01007387 */ /* 0x0001e80000100a00 */
[----:B0-----:R-:W2:Y:S04]  /*20f50*/  LDL.LU R12, [R1+0x120] ;  /* 0x00012000010c7983 */ /* 0x001ea80000300800 */
[----:B------:R-:W2:Y:S01]  /*20f60*/  LDL.LU R13, [R1+0x128] ;  /* 0x00012800010d7983 */ /* 0x000ea20000300800 */
[----:B------:R-:W-:Y:S01]  /*20f70*/  MOV R28, R14 ;  /* 0x0000000e001c7202 */ /* 0x000fe20000000f00 */
[----:B------:R-:W-:-:S02]  /*20f80*/  IMAD.MOV.U32 R29, RZ, RZ, R15 ;  /* 0x000000ffff1d7224 */ /* 0x000fc400078e000f */
[----:B------:R-:W-:Y:S02]  /*20f90*/  IMAD.MOV.U32 R14, RZ, RZ, R3 ;  /* 0x000000ffff0e7224 */ /* 0x000fe400078e0003 */
[----:B------:R-:W-:Y:S01]  /*20fa0*/  IMAD.MOV.U32 R15, RZ, RZ, R2 ;  /* 0x000000ffff0f7224 */ /* 0x000fe200078e0002 */
[----:B------:R-:W3:Y:S04]  /*20fb0*/  LDL.LU R3, [R1+0x2264] ;  /* 0x0022640001037983 */ /* 0x000ee80000300800 */
[----:B------:R-:W3:Y:S02]  /*20fc0*/  LDL.LU R2, [R1+0x2260] ;  /* 0x0022600001027983 */ /* 0x000ee40000300800 */
[----:B--2---:R-:W-:Y:S02]  /*20fd0*/  HMMA.16816.F32 R12, R12, R8, R20 ;  /* 0x000000080c0c723c */ /* 0x004fe40000001814 */
[----:B------:R-:W2:Y:S04]  /*20fe0*/  LDL.LU.64 R22, [R1+0x2258] ;  /* 0x0022580001167983 */ /* 0x000ea80000300a00 */
[----:B------:R-:W2:-:S13]  /*20ff0*/  LDL.LU.64 R20, [R1+0x2250] ;  /* 0x0022500001147983 */ /* 0x000e9a0000300a00 */
[----:B------:R-:W-:Y:S04]  /*21000*/  STL.64 [R1+0x50], R12 ;  /* 0x0000500c01007387 */ /* 0x000fe80000100a00 */
[----:B------:R0:W-:Y:S02]  /*21010*/  STL.64 [R1+0x58], R14 ;  /* 0x0000580e01007387 */ /* 0x0001e40000100a00 */
[----:B0-----:R-:W-:Y:S02]  /*21020*/  IMAD.MOV.U32 R14, RZ, RZ, R11 ;  /* 0x000000ffff0e7224 */ /* 0x001fe400078e000b */
[----:B------:R-:W-:Y:S02]  /*21030*/  IMAD.MOV.U32 R15, RZ, RZ, R10 ;  /* 0x000000ffff0f7224 */ /* 0x000fe400078e000a */
[----:B--2---:R-:W-:Y:S01]  /*21040*/  IMAD.MOV.U32 R12, RZ, RZ, R21 ;  /* 0x000000ffff0c7224 */ /* 0x004fe200078e0015 */
[----:B------:R-:W-:Y:S01]  /*21050*/  MOV R13, R20 ;  /* 0x00000014000d7202 */ /* 0x000fe20000000f00 */
[----:B------:R-:W2:Y:S04]  /*21060*/  LDL.LU R21, [R1+0x224c] ;  /* 0x00224c0001157983 */ /* 0x000ea80000300800 */
[----:B------:R-:W2:Y:S02]  /*21070*/  LDL.LU R20, [R1+0x2248] ;  /* 0x0022480001147983 */ /* 0x000ea40000300800 */
[----:B----4-:R-:W-:Y:S02]  /*21080*/  HMMA.16816.F32 R8, R12, R8, R24 ;  /* 0x000000080c08723c */ /* 0x010fe40000001818 */
[----:B------:R-:W4:Y:S04]  /*21090*/  LDL.LU.64 R26, [R1+0x2240] ;  /* 0x00224000011a7983 */ /* 0x000f280000300a00 */
[----:B------:R-:W4:-:S13]  /*210a0*/  LDL.LU.64 R24, [R1+0x2238] ;  /* 0x0022380001187983 */ /* 0x000f1a0000300a00 */
[----:B------:R0:W-:Y:S01]  /*210b0*/  STL [R1+0x30], R8 ;  /* 0x0000300801007387 */ /* 0x0001e20000100800 */
[----:B------:R-:W-:-:S03]  /*210c0*/  IMAD.MOV.U32 R0, RZ, RZ, R9 ;  /* 0x000000ffff007224 */ /* 0x000fc600078e0009 */
[----:B------:R1:W-:Y:S04]  /*210d0*/  STL.64 [R1+0x38], R10 ;  /* 0x0000380a01007387 */ /* 0x0003e80000100a00 */
[----:B0-----:R-:W5:Y:S04]  /*210e0*/  LDL.LU R8, [R1+0x2f4] ;  /* 0x0002f40001087983 */ /* 0x001f680000300800 */
[----:B------:R-:W5:Y:S04]  /*210f0*/  LDL.LU R9, [R1+0x2fc] ;  /* 0x0002fc0001097983 */ /* 0x000f680000300800 */
[----:B-1----:R-:W5:Y:S04]  /*21100*/  LDL.LU R10, [R1+0x304] ;  /* 0x00030400010a7983 */ /* 0x002f680000300800 */
[----:B------:R-:W5:Y:S01]  /*21110*/  LDL.LU R11, [R1+0x30c] ;  /* 0x00030c00010b7983 */ /* 0x000f620000300800 */
[----:B---3--:R-:W-:-:S02]  /*21120*/  F2FP.F16.E4M3.UNPACK_B R2, R2.H1 ;  /* 0x00000002ff02723e */ /* 0x008fc400030006ff */
[----:B------:R-:W-:Y:S01]  /*21130*/  F2FP.F16.E4M3.UNPACK_B R3, R3.H1 ;  /* 0x00000003ff03723e */ /* 0x000fe200030006ff */
[----:B------:R-:W3:Y:S06]  /*21140*/  LDL.LU R12, [R1+0x2d4] ;  /* 0x0002d400010c7983 */ /* 0x000eec0000300800 */
[----:B-----5:R-:W-:-:S15]  /*21150*/  HMMA.16816.F32 R4, R8, R2, R4 ;  /* 0x000000020804723c */ /* 0x020fde0000001804 */
[----:B------:R-:W-:-:S04]  /*21160*/  NOP ;  /* 0x0000000000007918 */ /* 0x000fc80000000000 */
[----:B------:R-:W-:Y:S04]  /*21170*/  STL.64 [R1+0x40], R4 ;  /* 0x0000400401007387 */ /* 0x000fe80000100a00 */
[----:B------:R2:W-:Y:S04]  /*21180*/  STL.64 [R1+0x48], R6 ;  /* 0x0000480601007387 */ /* 0x0005e80000100a00 */
[----:B------:R-:W3:Y:S04]  /*21190*/  LDL.LU R13, [R1+0x2dc] ;  /* 0x0002dc00010d7983 */ /* 0x000ee80000300800 */
[----:B------:R-:W3:Y:S04]  /*211a0*/  LDL.LU R14, [R1+0x2e4] ;  /* 0x0002e400010e7983 */ /* 0x000ee80000300800 */
[----:B------:R-:W3:Y:S02]  /*211b0*/  LDL.LU R15, [R1+0x2ec] ;  /* 0x0002ec00010f7983 */ /* 0x000ee40000300800 */
[----:B---3--:R-:W-:-:S15]  /*211c0*/  HMMA.16816.F32 R12, R12, R2, R16 ;  /* 0x000000020c0c723c */ /* 0x008fde0000001810 */
[----:B------:R-:W-:-:S04]  /*211d0*/  NOP ;  /* 0x0000000000007918 */ /* 0x000fc80000000000 */
[----:B------:R-:W-:Y:S04]  /*211e0*/  STL.64 [R1+0x21c8], R14 ;  /* 0x0021c80e01007387 */ /* 0x000fe80000100a00 */
[----:B------:R-:W-:Y:S04]  /*211f0*/  STL.64 [R1+0x21c0], R12 ;  /* 0x0021c00c01007387 */ /* 0x000fe80000100a00 */
[----:B------:R-:W4:Y:S04]  /*21200*/  LDL.LU R8, [R1+0x2b4] ;  /* 0x0002b40001087983 */ /* 0x000f280000300800 */
[----:B------:R-:W4:Y:S04]  /*21210*/  LDL.LU R9, [R1+0x2bc] ;  /* 0x0002bc0001097983 */ /* 0x000f280000300800 */
[----:B------:R-:W4:Y:S04]  /*21220*/  LDL.LU R10, [R1+0x2c4] ;  /* 0x0002c400010a7983 */ /* 0x000f280000300800 */
[----:B------:R-:W4:Y:S01]  /*21230*/  LDL.LU R11, [R1+0x2cc] ;  /* 0x0002cc00010b7983 */ /* 0x000f220000300800 */
[----:B--2---:R-:W-:Y:S01]  /*21240*/  IMAD.MOV.U32 R7, RZ, RZ, R20 ;  /* 0x000000ffff077224 */ /* 0x004fe200078e0014 */
[----:B------:R-:W-:Y:S01]  /*21250*/  MOV R16, R21 ;  /* 0x0000001500107202 */ /* 0x000fe20000000f00 */
[----:B------:R-:W-:-:S02]  /*21260*/  IMAD.MOV.U32 R17, RZ, RZ, R22 ;  /* 0x000000ffff117224 */ /* 0x000fc400078e0016 */
[----:B------:R-:W-:Y:S01]  /*21270*/  IMAD.MOV.U32 R18, RZ, RZ, R23 ;  /* 0x000000ffff127224 */ /* 0x000fe200078e0017 */
[----:B----4-:R-:W-:-:S15]  /*21280*/  HMMA.16816.F32 R8, R8, R2, R24 ;  /* 0x000000020808723c */ /* 0x010fde0000001818 */
[----:B------:R-:W-:-:S04]  /*21290*/  NOP ;  /* 0x0000000000007918 */ /* 0x000fc80000000000 */
[----:B------:R0:W-:Y:S04]  /*212a0*/  STL [R1+0x21b8], R8 ;  /* 0x0021b80801007387 */ /* 0x0001e80000100800 */
[----:B------:R1:W-:Y:S04]  /*212b0*/  STL [R1+0x21b4], R9 ;  /* 0x0021b40901007387 */ /* 0x0003e80000100800 */
[----:B------:R2:W-:Y:S04]  /*212c0*/  STL [R1+0x21b0], R10 ;  /* 0x0021b00a01007387 */ /* 0x0005e80000100800 */
[----:B------:R3:W-:Y:S04]  /*212d0*/  STL [R1+0x21ac], R11 ;  /* 0x0021ac0b01007387 */ /* 0x0007e80000100800 */
[----:B0-----:R-:W4:Y:S04]  /*212e0*/  LDL.LU R8, [R1+0x100] ;  /* 0x0001000001087983 */ /* 0x001f280000300800 */
[----:B-1----:R-:W4:Y:S04]  /*212f0*/  LDL.LU R9, [R1+0x104] ;  /* 0x0001040001097983 */ /* 0x002f280000300800 */
[----:B--2---:R-:W4:Y:S04]  /*21300*/  LDL.LU R10, [R1+0x108] ;  /* 0x00010800010a7983 */ /* 0x004f280000300800 */
[----:B---3--:R-:W4:Y:S04]  /*21310*/  LDL.LU R11, [R1+0x10c] ;  /* 0x00010c00010b7983 */ /* 0x008f280000300800 */
[----:B------:R-:W2:Y:S04]  /*21320*/  LDL.LU R24, [R1+0x294] ;  /* 0x0002940001187983 */ /* 0x000ea80000300800 */
[----:B------:R-:W2:Y:S04]  /*21330*/  LDL.LU R25, [R1+0x29c] ;  /* 0x00029c0001197983 */ /* 0x000ea80000300800 */
[----:B------:R-:W2:Y:S04]  /*21340*/  LDL.LU R26, [R1+0x2a4] ;  /* 0x0002a400011a7983 */ /* 0x000ea80000300800 */
[----:B------:R-:W2:Y:S04]  /*21350*/  LDL.LU R27, [R1+0x2ac] ;  /* 0x0002ac00011b7983 */ /* 0x000ea80000300800 */
[----:B------:R-:W3:Y:S04]  /*21360*/  LDL.LU R4, [R1+0xf0] ;  /* 0x0000f00001047983 */ /* 0x000ee80000300800 */
[----:B------:R-:W3:Y:S04]  /*21370*/  LDL.LU R5, [R1+0xf4] ;  /* 0x0000f40001057983 */ /* 0x000ee80000300800 */
[----:B------:R-:W3:Y:S04]  /*21380*/  LDL.LU R6, [R1+0xf8] ;  /* 0x0000f80001067983 */ /* 0x000ee80000300800 */
[----:B------:R-:W2:Y:S04]  /*21390*/  LDL.LU R20, [R1+0x2234] ;  /* 0x0022340001147983 */ /* 0x000ea80000300800 */
[----:B------:R-:W2:Y:S04]  /*213a0*/  LDL.LU R21, [R1+0x2230] ;  /* 0x0022300001157983 */ /* 0x000ea80000300800 */
[----:B------:R-:W2:Y:S04]  /*213b0*/  LDL.LU R22, [R1+0x222c] ;  /* 0x00222c0001167983 */ /* 0x000ea80000300800 */
[----:B------:R-:W2:Y:S04]  /*213c0*/  LDL.LU R23, [R1+0x2228] ;  /* 0x0022280001177983 */ /* 0x000ea80000300800 */
[----:B------:R-:W5:Y:S04]  /*213d0*/  LDL.LU R19, [R1+0xec] ;  /* 0x0000ec0001137983 */ /* 0x000f680000300800 */
[----:B------:R-:W3:Y:S04]  /*213e0*/  LDL.LU R12, [R1+0x80] ;  /* 0x00008000010c7983 */ /* 0x000ee80000300800 */
[----:B------:R-:W3:Y:S04]  /*213f0*/  LDL.LU R13, [R1+0x84] ;  /* 0x00008400010d7983 */ /* 0x000ee80000300800 */
[----:B------:R-:W3:Y:S04]  /*21400*/  LDL.LU R14, [R1+0x88] ;  /* 0x00008800010e7983 */ /* 0x000ee80000300800 */
[----:B------:R-:W3:Y:S01]  /*21410*/  LDL.LU R15, [R1+0x8c] ;  /* 0x00008c00010f7983 */ /* 0x000ee20000300800 */
[----:B--2---:R-:W-:-:S15]  /*21420*/  HMMA.16816.F32 R24, R24, R2, R20 ;  /* 0x000000021818723c */ /* 0x004fde0000001814 */
[----:B------:R-:W-:-:S04]  /*21430*/  NOP ;  /* 0x0000000000007918 */ /* 0x000fc80000000000 */
[----:B------:R0:W-:Y:S04]  /*21440*/  STL [R1+0x21e0], R24 ;  /* 0x0021e01801007387 */ /* 0x0001e80000100800 */
[----:B------:R1:W-:Y:S04]  /*21450*/  STL [R1+0x21a8], R25 ;  /* 0x0021a81901007387 */ /* 0x0003e80000100800 */
[----:B------:R2:W-:Y:S04]  /*21460*/  STL [R1+0x21a4], R26 ;  /* 0x0021a41a01007387 */ /* 0x0005e80000100800 */
[----:B------:R2:W-:Y:S04]  /*21470*/  STL [R1+0x21a0], R27 ;  /* 0x0021a01b01007387 */ /* 0x0005e80000100800 */
[----:B0-----:R-:W3:Y:S04]  /*21480*/  LDL.LU R24, [R1+0xd0] ;  /* 0x0000d00001187983 */ /* 0x001ee80000300800 */
[----:B-1----:R-:W3:Y:S04]  /*21490*/  LDL.LU R25, [R1+0xd4] ;  /* 0x0000d40001197983 */ /* 0x002ee80000300800 */
[----:B--2---:R-:W2:Y:S04]  /*214a0*/  LDL.LU R26, [R1+0xd8] ;  /* 0x0000d800011a7983 */ /* 0x004ea80000300800 */
[----:B------:R-:W2:Y:S04]  /*214b0*/  LDL.LU R27, [R1+0xdc] ;  /* 0x0000dc00011b7983 */ /* 0x000ea80000300800 */
        /* <DEDUP_REMOVED lines=30> */
[----:B0-----:R-:W2:Y:S04]  /*216a0*/  LDL.LU R20, [R1+0x204] ;  /* 0x0002040001147983 */ /* 0x001ea80000300800 */
[----:B------:R-:W2:Y:S04]  /*216b0*/  LDL.LU R21, [R1+0x20c] ;  /* 0x00020c0001157983 */ /* 0x000ea80000300800 */
[----:B-1----:R-:W2:Y:S04]  /*216c0*/  LDL.LU R22, [R1+0x254] ;  /* 0x0002540001167983 */ /* 0x002ea80000300800 */
[----:B------:R-:W2:Y:S02]  /*216d0*/  LDL.LU R23, [R1+0x25c] ;  /* 0x00025c0001177983 */ /* 0x000ea40000300800 */
[----:B--2---:R-:W-:Y:S02]  /*216e0*/  HMMA.16816.F32 R24, R20, R2, R24 ;  /* 0x000000021418723c */ /* 0x004fe40000001818 */
[----:B------:R-:W2:-:S15]  /*216f0*/  LDL.LU R20, [R1+0x1f4] ;  /* 0x0001f40001147983 */ /* 0x000e9e0000300800 */
[----:B------:R-:W-:Y:S02]  /*21700*/  NOP ;  /* 0x0000000000007918 */ /* 0x000fe40000000000 */
[----:B------:R-:W-:Y:S04]  /*21710*/  STL.64 [R1+0xd0], R24 ;  /* 0x0000d01801007387 */ /* 0x000fe80000100a00 */
[----:B------:R-:W-:Y:S04]  /*21720*/  STL.64 [R1+0xd8], R26 ;  /* 0x0000d81a01007387 */ /* 0x000fe80000100a00 */
[----:B------:R-:W2:Y:S04]  /*21730*/  LDL.LU R21, [R1+0x1fc] ;  /* 0x0001fc0001157983 */ /* 0x000ea80000300800 */
[----:B------:R-:W2:Y:S04]  /*21740*/  LDL.LU R22, [R1+0x244] ;  /* 0x0002440001167983 */ /* 0x000ea80000300800 */
[----:B------:R-:W2:Y:S02]  /*21750*/  LDL.LU R23, [R1+0x24c] ;  /* 0x00024c0001177983 */ /* 0x000ea40000300800 */
[----:B--2---:R-:W-:Y:S02]  /*21760*/  HMMA.16816.F32 R12, R20, R2, R12 ;  /* 0x00000002140c723c */ /* 0x004fe4000000180c */
[----:B------:R-:W2:-:S15]  /*21770*/  LDL.LU R20, [R1+0x1d4] ;  /* 0x0001d40001147983 */ /* 0x000e9e0000300800 */
[----:B------:R-:W-:Y:S02]  /*21780*/  NOP ;  /* 0x0000000000007918 */ /* 0x000fe40000000000 */
[----:B------:R3:W-:Y:S04]  /*21790*/  STL.64 [R1+0x230], R12 ;  /* 0x0002300c01007387 */ /* 0x0007e80000100a00 */
[----:B------:R0:W-:Y:S04]  /*217a0*/  STL.64 [R1+0x238], R14 ;  /* 0x0002380e01007387 */ /* 0x0001e80000100a00 */
[----:B------:R-:W2:Y:S01]  /*217b0*/  LDL.LU R21, [R1+0x1dc] ;  /* 0x0001dc0001157983 */ /* 0x000ea20000300800 */
[----:B---3--:R-:W-:-:S03]  /*217c0*/  IMAD.MOV.U32 R12, RZ, RZ, R7 ;  /* 0x000000ffff0c7224 */ /* 0x008fc600078e0007 */
[----:B------:R-:W2:Y:S04]  /*217d0*/  LDL.LU R7, [R1+0x2200] ;  /* 0x0022000001077983 */ /* 0x000ea80000300800 */
[----:B------:R-:W3:Y:S04]  /*217e0*/  LDL.LU R13, [R1+0x24] ;  /* 0x00002400010d7983 */ /* 0x000ee80000300800 */
[----:B0-----:R-:W3:Y:S04]  /*217f0*/  LDL.LU R14, [R1+0x28] ;  /* 0x00002800010e7983 */ /* 0x001ee80000300800 */
[----:B------:R-:W3:Y:S04]  /*21800*/  LDL.LU R15, [R1+0x2c] ;  /* 0x00002c00010f7983 */ /* 0x000ee80000300800 */
[----:B------:R-:W2:Y:S04]  /*21810*/  LDL.LU R22, [R1+0x1e4] ;  /* 0x0001e40001167983 */ /* 0x000ea80000300800 */
[----:B------:R-:W2:Y:S02]  /*21820*/  LDL.LU R23, [R1+0x1ec] ;  /* 0x0001ec0001177983 */ /* 0x000ea40000300800 */
[----:B--2---:R-:W-:Y:S02]  /*21830*/  HMMA.16816.F32 R20, R20, R2, R4 ;  /* 0x000000021414723c */ /* 0x004fe40000001804 */
[----:B------:R-:W4:-:S15]  /*21840*/  LDL.LU R4, [R1+0x1b4] ;  /* 0x0001b40001047983 */ /* 0x000f1e0000300800 */
[----:B------:R-:W-:Y:S02]  /*21850*/  NOP ;  /* 0x0000000000007918 */ /* 0x000fe40000000000 */
[----:B------:R-:W-:Y:S04]  /*21860*/  STL.64 [R1+0x1f0], R20 ;  /* 0x0001f01401007387 */ /* 0x000fe80000100a00 */
[----:B------:R-:W-:Y:S04]  /*21870*/  STL.64 [R1+0x1f8], R22 ;  /* 0x0001f81601007387 */ /* 0x000fe80000100a00 */
[----:B------:R-:W4:Y:S04]  /*21880*/  LDL.LU R5, [R1+0x1bc] ;  /* 0x0001bc0001057983 */ /* 0x000f280000300800 */
[----:B------:R-:W4:Y:S04]  /*21890*/  LDL.LU R6, [R1+0x1c4] ;  /* 0x0001c40001067983 */ /* 0x000f280000300800 */
[----:B------:R-:W4:Y:S02]  /*218a0*/  LDL.LU R7, [R1+0x1cc] ;  /* 0x0001cc0001077983 */ /* 0x000f240000300800 */
[----:B----4-:R-:W-:Y:S02]  /*218b0*/  HMMA.16816.F32 R8, R4, R2, R8 ;  /* 0x000000020408723c */ /* 0x010fe40000001808 */
[----:B------:R-:W5:-:S15]  /*218c0*/  LDL.LU R4, [R1+0x194] ;  /* 0x0001940001047983 */ /* 0x000f5e0000300800 */
[----:B------:R-:W-:Y:S02]  /*218d0*/  NOP ;  /* 0x0000000000007918 */ /* 0x000fe40000000000 */
[----:B------:R-:W-:Y:S04]  /*218e0*/  STL.64 [R1+0x1e0], R8 ;  /* 0x0001e00801007387 */ /* 0x000fe80000100a00 */
[----:B------:R0:W-:Y:S04]  /*218f0*/  STL.64 [R1+0x1e8], R10 ;  /* 0x0001e80a01007387 */ /* 0x0001e80000100a00 */
[----:B------:R-:W5:Y:S04]  /*21900*/  LDL.LU R5, [R1+0x19c] ;  /* 0x00019c0001057983 */ /* 0x000f680000300800 */
[----:B------:R-:W5:Y:S04]  /*21910*/  LDL.LU R6, [R1+0x1a4] ;  /* 0x0001a40001067983 */ /* 0x000f680000300800 */
[----:B------:R-:W5:Y:S01]  /*21920*/  LDL.LU R7, [R1+0x1ac] ;  /* 0x0001ac0001077983 */ /* 0x000f620000300800 */
[----:B0-----:R-:W-:Y:S01]  /*21930*/  IMAD.MOV.U32 R10, RZ, RZ, R28 ;  /* 0x000000ffff0a7224 */ /* 0x001fe200078e001c */
[----:B------:R-:W-:-:S02]  /*21940*/  MOV R11, R29 ;  /* 0x0000001d000b7202 */ /* 0x000fc40000000f00 */
[----:B------:R-:W2:Y:S04]  /*21950*/  LDL.LU R8, [R1+0x60] ;  /* 0x0000600001087983 */ /* 0x000ea80000300800 */
[----:B------:R-:W2:Y:S04]  /*21960*/  LDL.LU R9, [R1+0x64] ;  /* 0x0000640001097983 */ /* 0x000ea80000300800 */
[----:B------:R-:W4:Y:S04]  /*21970*/  LDL.LU R28, [R1+0x21fc] ;  /* 0x0021fc00011c7983 */ /* 0x000f280000300800 */
[----:B------:R-:W2:Y:S01]  /*21980*/  LDL.LU R29, [R1+0x21f8] ;  /* 0x0021f800011d7983 */ /* 0x000ea20000300800 */
[----:B-----5:R-:W-:Y:S03]  /*21990*/  HMMA.16816.F32 R20, R4, R2, R16 ;  /* 0x000000020414723c */ /* 0x020fe60000001810 */
[----:B----4-:R-:W-:Y:S04]  /*219a0*/  LDSM.16.MT88.4 R16, [R28+UR9+0x12000] ;  /* 0x012000091c10783b */ /* 0x010fe80008004200 */
[----:B--2---:R-:W0:-:S12]  /*219b0*/  LDSM.16.M88.4 R24, [R29+UR9+0x40080] ;  /* 0x040080091d18783b */ /* 0x004e180008000200 */
[----:B------:R-:W-:Y:S04]  /*219c0*/  STL [R1+0x213c], R20 ;  /* 0x00213c1401007387 */ /* 0x000fe80000100800 */
[----:B------:R-:W-:Y:S04]  /*219d0*/  STL [R1+0x2138], R21 ;  /* 0x0021381501007387 */ /* 0x000fe80000100800 */
[----:B------:R-:W-:Y:S04]  /*219e0*/  STL [R1+0x2134], R22 ;  /* 0x0021341601007387 */ /* 0x000fe80000100800 */
[----:B------:R-:W-:Y:S04]  /*219f0*/  STL [R1+0x2130], R23 ;  /* 0x0021301701007387 */ /* 0x000fe80000100800 */
[----:B------:R-:W3:Y:S04]  /*21a00*/  LDL.LU R4, [R1+0x174] ;  /* 0x0001740001047983 */ /* 0x000ee80000300800 */
[----:B------:R-:W3:Y:S04]  /*21a10*/  LDL.LU R5, [R1+0x17c] ;  /* 0x00017c0001057983 */ /* 0x000ee80000300800 */
[----:B------:R-:W3:Y:S04]  /*21a20*/  LDL.LU R6, [R1+0x184] ;  /* 0x0001840001067983 */ /* 0x000ee80000300800 */
[----:B------:R-:W3:Y:S04]  /*21a30*/  LDL.LU R7, [R1+0x18c] ;  /* 0x00018c0001077983 */ /* 0x000ee80000300800 */
[----:B------:R-:W1:Y:S04]  /*21a40*/  LDSM.16.MT88.4 R20, [R28+UR9+0x10000] ;  /* 0x010000091c14783b */ /* 0x000e680008004200 */
[----:B0-----:R-:W-:Y:S04]  /*21a50*/  STL.64 [R1+0x320], R24 ;  /* 0x0003201801007387 */ /* 0x001fe80000100a00 */
[----:B------:R-:W-:Y:S04]  /*21a60*/  STL.64 [R1+0x328], R26 ;  /* 0x0003281a01007387 */ /* 0x000fe80000100a00 */
[----:B-1----:R0:W-:Y:S04]  /*21a70*/  STL.64 [R1+0x2c0], R20 ;  /* 0x0002c01401007387 */ /* 0x0021e80000100a00 */
[----:B------:R1:W-:Y:S04]  /*21a80*/  STL.64 [R1+0x2c8], R22 ;  /* 0x0002c81601007387 */ /* 0x0003e80000100a00 */
[----:B------:R-:W-:Y:S04]  /*21a90*/  STL [R1+0x2d4], R17 ;  /* 0x0002d41101007387 */ /* 0x000fe80000100800 */
[----:B------:R-:W-:Y:S04]  /*21aa0*/  STL [R1+0x2dc], R19 ;  /* 0x0002dc1301007387 */ /* 0x000fe80000100800 */
[----:B0-----:R-:W2:Y:S01]  /*21ab0*/  LDL.LU R20, [R1+0x50] ;  /* 0x0000500001147983 */ /* 0x001ea20000300800 */
[----:B---3--:R-:W-:-:S15]  /*21ac0*/  HMMA.16816.F32 R4, R4, R2, R12 ;  /* 0x000000020404723c */ /* 0x008fde000000180c */
[----:B------:R-:W-:-:S04]  /*21ad0*/  NOP ;  /* 0x0000000000007918 */ /* 0x000fc80000000000 */
[----:B------:R0:W-:Y:S04]  /*21ae0*/  STL.64 [R1+0x1d0], R4 ;  /* 0x0001d00401007387 */ /* 0x0001e80000100a00 */
[----:B------:R3:W-:Y:S04]  /*21af0*/  STL.64 [R1+0x1d8], R6 ;  /* 0x0001d80601007387 */ /* 0x0007e80000100a00 */
[----:B------:R-:W2:Y:S04]  /*21b00*/  LDL.LU R21, [R1+0x54] ;  /* 0x0000540001157983 */ /* 0x000ea80000300800 */
[----:B-1----:R-:W2:Y:S04]  /*21b10*/  LDL.LU R22, [R1+0x58] ;  /* 0x0000580001167983 */ /* 0x002ea80000300800 */
[----:B------:R-:W2:Y:S04]  /*21b20*/  LDL.LU R23, [R1+0x5c] ;  /* 0x00005c0001177983 */ /* 0x000ea80000300800 */
[----:B0-----:R-:W4:Y:S04]  /*21b30*/  LDL.LU R4, [R1+0x134] ;  /* 0x0001340001047983 */ /* 0x001f280000300800 */
[----:B------:R-:W4:Y:S04]  /*21b40*/  LDL.LU R5, [R1+0x13c] ;  /* 0x00013c0001057983 */ /* 0x000f280000300800 */
[----:B---3--:R-:W4:Y:S04]  /*21b50*/  LDL.LU R6, [R1+0x164] ;  /* 0x0001640001067983 */ /* 0x008f280000300800 */
[----:B------:R-:W4:Y:S01]  /*21b60*/  LDL.LU R7, [R1+0x16c] ;  /* 0x00016c0001077983 */ /* 0x000f220000300800 */
[----:B------:R-:W-:-:S02]  /*21b70*/  IMAD.MOV.U32 R24, RZ, RZ, R16 ;  /* 0x000000ffff187224 */ /* 0x000fc400078e0010 */
[----:B------:R-:W-:Y:S02]  /*21b80*/  IMAD.MOV.U32 R29, RZ, RZ, R18 ;  /* 0x000000ffff1d7224 */ /* 0x000fe400078e0012 */
[----:B------:R-:W0:Y:S04]  /*21b90*/  LDSM.16.MT88.4 R16, [R28+UR9+0x10080] ;  /* 0x010080091c10783b */ /* 0x000e280008004200 */
[----:B0-----:R-:W-:Y:S01]  /*21ba0*/  STL [R1+0x2a4], R17 ;  /* 0x0002a41101007387 */ /* 0x001fe20000100800 */
[----:B------:R-:W-:Y:S02]  /*21bb0*/  IMAD.MOV.U32 R15, RZ, RZ, R16 ;  /* 0x000000ffff0f7224 */ /* 0x000fe400078e0010 */
[----:B------:R-:W-:Y:S01]  /*21bc0*/  IMAD.MOV.U32 R14, RZ, RZ, R18 ;  /* 0x000000ffff0e7224 */ /* 0x000fe200078e0012 */
[----:B------:R-:W-:Y:S04]  /*21bd0*/  STL [R1+0x2ac], R19 ;  /* 0x0002ac1301007387 */ /* 0x000fe80000100800 */
[----:B------:R-:W0:Y:S02]  /*21be0*/  LDSM.16.MT88.4 R16, [R28+UR9+0x12080] ;  /* 0x012080091c10783b */ /* 0x000e240008004200 */
[----:B0-----:R-:W-:Y:S01]  /*21bf0*/  MOV R13, R16 ;  /* 0x00000010000d7202 */ /* 0x001fe20000000f00 */
[----:B------:R-:W-:Y:S01]  /*21c00*/  IMAD.MOV.U32 R12, RZ, RZ, R18 ;  /* 0x000000ffff0c7224 */ /* 0x000fe200078e0012 */
[----:B------:R-:W-:Y:S04]  /*21c10*/  STL [R1+0x2b4], R17 ;  /* 0x0002b41101007387 */ /* 0x000fe80000100800 */
[----:B------:R-:W-:Y:S04]  /*21c20*/  STL [R1+0x2bc], R19 ;  /* 0x0002bc1301007387 */ /* 0x000fe80000100800 */
[----:B------:R0:W-:Y:S04]  /*21c30*/  STL.64 [R1+0x21d8], R14 ;  /* 0x0021d80e01007387 */ /* 0x0001e80000100a00 */
[----:B------:R-:W-:Y:S01]  /*21c40*/  STL.64 [R1+0x21d0], R12 ;  /* 0x0021d00c01007387 */ /* 0x000fe20000100a00 */
[----:B----4-:R-:W-:Y:S03]  /*21c50*/  HMMA.16816.F32 R8, R4, R2, R8 ;  /* 0x000000020408723c */ /* 0x010fe60000001808 */
[----:B------:R-:W2:-:S15]  /*21c60*/  LDL.LU R4, [R1+0x124] ;  /* 0x0001240001047983 */ /* 0x000e9e0000300800 */
[----:B------:R-:W-:Y:S01]  /*21c70*/  NOP ;  /* 0x0000000000007918 */ /* 0x000fe20000000000 */
[----:B------:R-:W-:Y:S04]  /*21c80*/  STL.64 [R1+0xc0], R8 ;  /* 0x0000c00801007387 */ /* 0x000fe80000100a00 */
[----:B------:R-:W-:Y:S04]  /*21c90*/  STL.64 [R1+0xc8], R10 ;  /* 0x0000c80a01007387 */ /* 0x000fe80000100a00 */
[----:B------:R-:W2:Y:S04]  /*21ca0*/  LDL.LU R5, [R1+0x12c] ;  /* 0x00012c0001057983 */ /* 0x000ea80000300800 */
[----:B0-----:R-:W3:Y:S04]  /*21cb0*/  LDL R14, [R1+0x320] ;  /* 0x00032000010e7983 */ /* 0x001ee80000100800 */
[----:B------:R-:W3:Y:S04]  /*21cc0*/  LDL R15, [R1+0x324] ;  /* 0x00032400010f7983 */ /* 0x000ee80000100800 */
[----:B---3--:R-:W-:Y:S04]  /*21cd0*/  STL.64 [R1+0x21e8], R14 ;  /* 0x0021e80e01007387 */ /* 0x008fe80000100a00 */
[----:B------:R-:W2:Y:S04]  /*21ce0*/  LDL.LU R6, [R1+0x154] ;  /* 0x0001540001067983 */ /* 0x000ea80000300800 */
[----:B------:R-:W2:Y:S04]  /*21cf0*/  LDL.LU R7, [R1+0x15c] ;  /* 0x00015c0001077983 */ /* 0x000ea80000300800 */
[----:B------:R-:W0:Y:S04]  /*21d00*/  LDSM.16.MT88.4 R12, [R28+UR9+0x10100] ;  /* 0x010100091c0c783b */ /* 0x000e280008004200 */
[----:B0-----:R-:W-:Y:S01]  /*21d10*/  STL [R1+0x284], R13 ;  /* 0x0002840d01007387 */ /* 0x001fe20000100800 */
[----:B------:R-:W-:-:S02]  /*21d20*/  IMAD.MOV.U32 R8, RZ, RZ, R12 ;  /* 0x000000ffff087224 */ /* 0x000fc400078e000c */
[----:B------:R-:W-:Y:S01]  /*21d30*/  IMAD.MOV.U32 R9, RZ, RZ, R14 ;  /* 0x000000ffff097224 */ /* 0x000fe200078e000e */
[----:B------:R-:W-:Y:S04]  /*21d40*/  STL [R1+0x28c], R15 ;  /* 0x00028c0f01007387 */ /* 0x000fe80000100800 */
[----:B------:R-:W0:Y:S04]  /*21d50*/  LDSM.16.MT88.4 R12, [R28+UR9+0x12100] ;  /* 0x012100091c0c783b */ /* 0x000e280008004200 */
[----:B------:R-:W3:Y:S04]  /*21d60*/  LDL.LU R16, [R1+0x40] ;  /* 0x0000400001107983 */ /* 0x000ee80000300800 */
[----:B------:R-:W3:Y:S04]  /*21d70*/  LDL.LU R17, [R1+0x44] ;  /* 0x0000440001117983 */ /* 0x000ee80000300800 */
[----:B------:R-:W3:Y:S04]  /*21d80*/  LDL.LU R18, [R1+0x48] ;  /* 0x0000480001127983 */ /* 0x000ee80000300800 */
[----:B------:R-:W3:Y:S04]  /*21d90*/  LDL.LU R19, [R1+0x4c] ;  /* 0x00004c0001137983 */ /* 0x000ee80000300800 */
[----:B0-----:R-:W-:Y:S04]  /*21da0*/  STL [R1+0x294], R13 ;  /* 0x0002940d01007387 */ /* 0x001fe80000100800 */
[----:B------:R-:W-:Y:S01]  /*21db0*/  STL [R1+0x29c], R15 ;  /* 0x00029c0f01007387 */ /* 0x000fe20000100800 */
[----:B--2---:R-:W-:-:S15]  /*21dc0*/  HMMA.16816.F32 R4, R4, R2, R20 ;  /* 0x000000020404723c */ /* 0x004fde0000001814 */
[----:B------:R-:W-:-:S04]  /*21dd0*/  NOP ;  /* 0x0000000000007918 */ /* 0x000fc80000000000 */
[----:B------:R-:W-:Y:S02]  /*21de0*/  IMAD.MOV.U32 R22, RZ, RZ, R6 ;  /* 0x000000ffff167224 */ /* 0x000fe400078e0006 */
[----:B------:R-:W-:Y:S02]  /*21df0*/  IMAD.MOV.U32 R23, RZ, RZ, R7 ;  /* 0x000000ffff177224 */ /* 0x000fe400078e0007 */
[----:B------:R-:W-:Y:S02]  /*21e00*/  IMAD.MOV.U32 R20, RZ, RZ, R4 ;  /* 0x000000ffff147224 */ /* 0x000fe400078e0004 */
[----:B------:R-:W-:Y:S01]  /*21e10*/  IMAD.MOV.U32 R21, RZ, RZ, R5 ;  /* 0x000000ffff157224 */ /* 0x000fe200078e0005 */
[----:B------:R-:W-:Y:S04]  /*21e20*/  STL.64 [R1+0x2148], R22 ;  /* 0x0021481601007387 */ /* 0x000fe80000100a00 */
[----:B------:R0:W-:Y:S04]  /*21e30*/  STL.64 [R1+0x2140], R20 ;  /* 0x0021401401007387 */ /* 0x0001e80000100a00 */
[----:B0-----:R-:W2:Y:S01]  /*21e40*/  LDL.LU R20, [R1+0x30] ;  /* 0x0000300001147983 */ /* 0x001ea20000300800 */
[----:B------:R-:W-:-:S03]  /*21e50*/  MOV R21, R0 ;  /* 0x0000000000157202 */ /* 0x000fc60000000f00 */
[----:B------:R-:W4:Y:S01]  /*21e60*/  LDL.LU R0, [R1+0x21f4] ;  /* 0x0021f40001007983 */ /* 0x000f220000300800 */
[----:B------:R-:W-:Y:S01]  /*21e70*/  IMAD.MOV.U32 R10, RZ, RZ, R12 ;  /* 0x000000ffff0a7224 */ /* 0x000fe200078e000c */
[----:B------:R-:W-:Y:S02]  /*21e80*/  MOV R11, R14 ;  /* 0x0000000e000b7202 */ /* 0x000fe40000000f00 */
[----:B------:R-:W0:Y:S04]  /*21e90*/  LDSM.16.MT88.4 R12, [R28+UR9+0x10180] ;  /* 0x010180091c0c783b */ /* 0x000e280008004200 */
[----:B------:R-:W2:Y:S04]  /*21ea0*/  LDL.LU R22, [R1+0x38] ;  /* 0x0000380001167983 */ /* 0x000ea80000300800 */
[----:B------:R-:W2:Y:S04]  /*21eb0*/  LDL.LU R23, [R1+0x3c] ;  /* 0x00003c0001177983 */ /* 0x000ea80000300800 */
[----:B------:R-:W2:Y:S04]  /*21ec0*/  LDL.LU R4, [R1+0x114] ;  /* 0x0001140001047983 */ /* 0x000ea80000300800 */
[----:B------:R-:W2:Y:S04]  /*21ed0*/  LDL.LU R5, [R1+0x11c] ;  /* 0x00011c0001057983 */ /* 0x000ea80000300800 */
[----:B------:R-:W2:Y:S01]  /*21ee0*/  LDL.LU R6, [R1+0x144] ;  /* 0x0001440001067983 */ /* 0x000ea20000300800 */
[----:B0-----:R-:W-:-:S02]  /*21ef0*/  IMAD.MOV.U32 R25, RZ, RZ, R12 ;  /* 0x000000ffff197224 */ /* 0x001fc400078e000c */
[----:B------:R-:W-:Y:S02]  /*21f00*/  IMAD.MOV.U32 R26, RZ, RZ, R14 ;  /* 0x000000ffff1a7224 */ /* 0x000fe400078e000e */
[----:B----4-:R-:W-:Y:S02]  /*21f10*/  IMAD.MOV.U32 R7, RZ, RZ, R0 ;  /* 0x000000ffff077224 */ /* 0x010fe400078e0000 */
[----:B------:R-:W4:Y:S04]  /*21f20*/  LDL.LU R0, [R1+0x21f0] ;  /* 0x0021f00001007983 */ /* 0x000f280000300800 */
[----:B------:R-:W-:Y:S04]  /*21f30*/  STL [R1+0x264], R13 ;  /* 0x0002640d01007387 */ /* 0x000fe80000100800 */
[----:B------:R-:W-:Y:S04]  /*21f40*/  STL [R1+0x26c], R15 ;  /* 0x00026c0f01007387 */ /* 0x000fe80000100800 */
[----:B------:R-:W0:Y:S04]  /*21f50*/  LDSM.16.MT88.4 R12, [R28+UR9+0x12180] ;  /* 0x012180091c0c783b */ /* 0x000e280008004200 */
[----:B0-----:R-:W-:Y:S04]  /*21f60*/  STL [R1+0x274], R13 ;  /* 0x0002740d01007387 */ /* 0x001fe80000100800 */
[----:B------:R0:W-:Y:S04]  /*21f70*/  STL.64 [R1+0x278], R14 ;  /* 0x0002780e01007387 */ /* 0x0001e80000100a00 */
[----:B0-----:R-:W5:Y:S01]  /*21f80*/  LDL.LU.64 R14, [R1+0x21e8] ;  /* 0x0021e800010e7983 */ /* 0x001f620000300a00 */
[----:B--2---:R-:W-:Y:S01]  /*21f90*/  HMMA.16816.F32 R4, R4, R2, R20 ;  /* 0x000000020404723c */ /* 0x004fe20000001814 */
[----:B------:R-:W-:-:S15]  /*21fa0*/  IMAD.MOV.U32 R27, RZ, RZ, R12 ;  /* 0x000000ffff1b7224 */ /* 0x000fde00078e000c */
[----:B------:R-:W-:-:S03]  /*21fb0*/  NOP ;  /* 0x0000000000007918 */ /* 0x000fc60000000000 */
[----:B------:R0:W-:Y:S04]  /*21fc0*/  STL.64 [R1+0x80], R4 ;  /* 0x0000800401007387 */ /* 0x0001e80000100a00 */
[----:B------:R1:W-:Y:S04]  /*21fd0*/  STL.64 [R1+0x88], R6 ;  /* 0x0000880601007387 */ /* 0x0003e80000100a00 */
[----:B0-----:R-:W3:Y:S04]  /*21fe0*/  LDL.LU R4, [R1+0x2c0] ;  /* 0x0002c00001047983 */ /* 0x001ee80000300800 */
[----:B------:R-:W3:Y:S01]  /*21ff0*/  LDL.LU R5, [R1+0x2c8] ;  /* 0x0002c80001057983 */ /* 0x000ee20000300800 */
[----:B-1----:R-:W-:Y:S01]  /*22000*/  MOV R6, R24 ;  /* 0x0000001800067202 */ /* 0x002fe20000000f00 */
[----:B------:R-:W-:-:S02]  /*22010*/  IMAD.MOV.U32 R7, RZ, RZ, R29 ;  /* 0x000000ffff077224 */ /* 0x000fc400078e001d */
[----:B------:R-:W2:Y:S01]  /*22020*/  LDL.LU R24, [R1+0x21e0] ;  /* 0x0021e00001187983 */ /* 0x000ea20000300800 */
[----:B-----5:R-:W-:Y:S02]  /*22030*/  F2FP.F16.E4M3.UNPACK_B R2, R14 ;  /* 0x0000000eff02723e */ /* 0x020fe400020006ff */
[----:B------:R-:W-:Y:S02]  /*22040*/  F2FP.F16.E4M3.UNPACK_B R3, R15 ;  /* 0x0000000fff03723e */ /* 0x000fe400020006ff */
[----:B----4-:R-:W0:Y:S04]  /*22050*/  LDSM.16.MT88.4 R12, [R0+UR9+0x10000] ;  /* 0x01000009000c783b */ /* 0x010e280008004200 */
[----:B0-----:R-:W-:Y:S01]  /*22060*/  STL [R1+0x224], R13 ;  /* 0x0002240d01007387 */ /* 0x001fe20000100800 */
[----:B------:R-:W-:-:S02]  /*22070*/  IMAD.MOV.U32 R29, RZ, RZ, R12 ;  /* 0x000000ffff1d7224 */ /* 0x000fc400078e000c */
[----:B------:R-:W-:Y:S01]  /*22080*/  IMAD.MOV.U32 R23, RZ, RZ, R14 ;  /* 0x000000ffff177224 */ /* 0x000fe200078e000e */
[----:B------:R-:W-:Y:S04]  /*22090*/  STL [R1+0x22c], R15 ;  /* 0x00022c0f01007387 */ /* 0x000fe80000100800 */
[----:B------:R-:W0:Y:S04]  /*220a0*/  LDSM.16.MT88.4 R12, [R0+UR9+0x12000] ;  /* 0x01200009000c783b */ /* 0x000e280008004200 */
[----:B0-----:R-:W-:Y:S01]  /*220b0*/  STL [R1+0x254], R13 ;  /* 0x0002540d01007387 */ /* 0x001fe20000100800 */
[----:B------:R-:W-:Y:S01]  /*220c0*/  MOV R21, R14 ;  /* 0x0000000e00157202 */ /* 0x000fe20000000f00 */
[----:B------:R-:W-:-:S02]  /*220d0*/  IMAD.MOV.U32 R22, RZ, RZ, R12 ;  /* 0x000000ffff167224 */ /* 0x000fc400078e000c */
[----:B------:R0:W-:Y:S04]  /*220e0*/  STL [R1+0x25c], R15 ;  /* 0x00025c0f01007387 */ /* 0x0001e80000100800 */
[----:B0-----:R-:W4:Y:S04]  /*220f0*/  LDL.LU.64 R14, [R1+0x21d8] ;  /* 0x0021d800010e7983 */ /* 0x001f280000300a00 */
[----:B------:R-:W5:Y:S01]  /*22100*/  LDL.LU.64 R12, [R1+0x21d0] ;  /* 0x0021d000010c7983 */ /* 0x000f620000300a00 */
[----:B---3--:R-:W-:-:S15]  /*22110*/  HMMA.16816.F32 R16, R4, R2, R16 ;  /* 0x000000020410723c */ /* 0x008fde0000001810 */
[----:B------:R-:W-:-:S04]  /*22120*/  NOP ;  /* 0x0000000000007918 */ /* 0x000fc80000000000 */
[----:B------:R-:W-:Y:S04]  /*22130*/  STL.64 [R1+0xa0], R16 ;  /* 0x0000a01001007387 */ /* 0x000fe80000100a00 */
[----:B------:R-:W-:Y:S01]  /*22140*/  STL.64 [R1+0xa8], R18 ;  /* 0x0000a81201007387 */ /* 0x000fe20000100a00 */
[----:B----4-:R-:W-:Y:S02]  /*22150*/  IMAD.MOV.U32 R4, RZ, RZ, R15 ;  /* 0x000000ffff047224 */ /* 0x010fe400078e000f */
[----:B------:R-:W-:Y:S02]  /*22160*/  IMAD.MOV.U32 R5, RZ, RZ, R14 ;  /* 0x000000ffff057224 */ /* 0x000fe400078e000e */
[----:B-----5:R-:W-:Y:S02]  /*22170*/  IMAD.MOV.U32 R6, RZ, RZ, R13 ;  /* 0x000000ffff067224 */ /* 0x020fe400078e000d */
[----:B------:R-:W-:-:S02]  /*22180*/  IMAD.MOV.U32 R7, RZ, RZ, R12 ;  /* 0x000000ffff077224 */ /* 0x000fc400078e000c */
[----:B------:R-:W0:Y:S04]  /*22190*/  LDSM.16.MT88.4 R12, [R0+UR9+0x10080] ;  /* 0x01008009000c783b */ /* 0x000e280008004200 */
[----:B0-----:R-:W-:Y:S01]  /*221a0*/  STL [R1+0x214], R13 ;  /* 0x0002140d01007387 */ /* 0x001fe20000100800 */
[----:B------:R-:W-:Y:S01]  /*221b0*/  MOV R16, R12 ;  /* 0x0000000c00107202 */ /* 0x000fe20000000f00 */
[----:B------:R-:W-:Y:S02]  /*221c0*/  IMAD.MOV.U32 R17, RZ, RZ, R14 ;  /* 0x000000ffff117224 */ /* 0x000fe400078e000e */
[----:B------:R-:W-:Y:S04]  /*221d0*/  STL [R1+0x21c], R15 ;  /* 0x00021c0f01007387 */ /* 0x000fe80000100800 */
[----:B------:R-:W0:Y:S04]  /*221e0*/  LDSM.16.MT88.4 R12, [R0+UR9+0x12080] ;  /* 0x01208009000c783b */ /* 0x000e280008004200 */
[----:B0-----:R-:W-:Y:S01]  /*221f0*/  STL [R1+0x244], R13 ;  /* 0x0002440d01007387 */ /* 0x001fe20000100800 */
[----:B------:R-:W-:-:S02]  /*22200*/  IMAD.MOV.U32 R19, RZ, RZ, R14 ;  /* 0x000000ffff137224 */ /* 0x000fc400078e000e */
[----:B------:R-:W-:Y:S01]  /*22210*/  IMAD.MOV.U32 R18, RZ, RZ, R12 ;  /* 0x000000ffff127224 */ /* 0x000fe200078e000c */
[----:B------:R0:W-:Y:S04]  /*22220*/  STL [R1+0x24c], R15 ;  /* 0x00024c0f01007387 */ /* 0x0001e80000100800 */
[----:B0-----:R-:W3:Y:S04]  /*22230*/  LDL.LU.64 R14, [R1+0x21c8] ;  /* 0x0021c800010e7983 */ /* 0x001ee80000300a00 */
[----:B------:R-:W3:Y:S04]  /*22240*/  LDL.LU.64 R12, [R1+0x21c0] ;  /* 0x0021c000010c7983 */ /* 0x000ee80000300a00 */
[----:B------:R-:W-:Y:S04]  /*22250*/  STL.64 [R1+0x2198], R18 ;  /* 0x0021981201007387 */ /* 0x000fe80000100a00 */
[----:B------:R-:W-:Y:S04]  /*22260*/  STL.64 [R1+0x2190], R16 ;  /* 0x0021901001007387 */ /* 0x000fe80000100a00 */
[----:B------:R-:W-:Y:S01]  /*22270*/  LDSM.16.MT88.4 R16, [R0+UR9+0x12100] ;  /* 0x012100090010783b */ /* 0x000fe20008004200 */
[----:B---3--:R-:W-:Y:S01]  /*22280*/  HMMA.16816.F32 R12, R4, R2, R12 ;  /* 0x00000002040c723c */ /* 0x008fe2000000180c */
[----:B------:R-:W-:Y:S01]  /*22290*/  IMAD.MOV.U32 R4, RZ, RZ, R8 ;  /* 0x000000ffff047224 */ /* 0x000fe200078e0008 */
[----:B------:R-:W-:Y:S01]  /*222a0*/  MOV R5, R9 ;  /* 0x0000000900057202 */ /* 0x000fe20000000f00 */
[----:B------:R-:W-:-:S02]  /*222b0*/  IMAD.MOV.U32 R6, RZ, RZ, R10 ;  /* 0x000000ffff067224 */ /* 0x000fc400078e000a */
[----:B------:R-:W-:-:S14]  /*222c0*/  IMAD.MOV.U32 R7, RZ, RZ, R11 ;  /* 0x000000ffff077224 */ /* 0x000fdc00078e000b */
[----:B------:R-:W-:Y:S04]  /*222d0*/  STL.64 [R1+0x20e8], R14 ;  /* 0x0020e80e01007387 */ /* 0x000fe80000100a00 */
[----:B------:R-:W-:Y:S04]  /*222e0*/  STL.64 [R1+0x20e0], R12 ;  /* 0x0020e00c01007387 */ /* 0x000fe80000100a00 */
[----:B------:R-:W3:Y:S04]  /*222f0*/  LDL.LU R8, [R1+0x21b8] ;  /* 0x0021b80001087983 */ /* 0x000ee80000300800 */
[----:B------:R-:W3:Y:S04]  /*22300*/  LDL.LU R9, [R1+0x21b4] ;  /* 0x0021b40001097983 */ /* 0x000ee80000300800 */
[----:B------:R-:W3:Y:S04]  /*22310*/  LDL.LU R10, [R1+0x21b0] ;  /* 0x0021b000010a7983 */ /* 0x000ee80000300800 */
[----:B------:R-:W3:Y:S04]  /*22320*/  LDL.LU R11, [R1+0x21ac] ;  /* 0x0021ac00010b7983 */ /* 0x000ee80000300800 */
[----:B------:R-:W0:Y:S04]  /*22330*/  LDSM.16.MT88.4 R12, [R0+UR9+0x10100] ;  /* 0x01010009000c783b */ /* 0x000e280008004200 */
[----:B0-----:R0:W-:Y:S04]  /*22340*/  STL [R1+0x1c4], R13 ;  /* 0x0001c40d01007387 */ /* 0x0011e80000100800 */
[----:B------:R-:W-:Y:S04]  /*22350*/  STL [R1+0x1cc], R15 ;  /* 0x0001cc0f01007387 */ /* 0x000fe80000100800 */
[----:B------:R-:W-:Y:S04]  /*22360*/  STL [R1+0x204], R17 ;  /* 0x0002041101007387 */ /* 0x000fe80000100800 */
[----:B------:R-:W-:Y:S01]  /*22370*/  STL [R1+0x20c], R19 ;  /* 0x00020c1301007387 */ /* 0x000fe20000100800 */
[----:B---3--:R-:W-:Y:S01]  /*22380*/  HMMA.16816.F32 R8, R4, R2, R8 ;  /* 0x000000020408723c */ /* 0x008fe20000001808 */
[----:B------:R-:W-:-:S02]  /*22390*/  IMAD.MOV.U32 R4, RZ, RZ, R25 ;  /* 0x000000ffff047224 */ /* 0x000fc400078e0019 */
[----:B------:R-:W-:Y:S02]  /*223a0*/  IMAD.MOV.U32 R5, RZ, RZ, R26 ;  /* 0x000000ffff057224 */ /* 0x000fe400078e001a */
[----:B------:R-:W-:-:S14]  /*223b0*/  IMAD.MOV.U32 R6, RZ, RZ, R27 ;  /* 0x000000ffff067224 */ /* 0x000fdc00078e001b */
        /* <DEDUP_REMOVED lines=9> */
[----:B------:R-:W-:Y:S01]  /*22450*/  MOV R12, R18 ;  /* 0x00000012000c7202 */ /* 0x000fe20000000f00 */
[----:B0-----:R-:W-:Y:S01]  /*22460*/  IMAD.MOV.U32 R13, RZ, RZ, R16 ;  /* 0x000000ffff0d7224 */ /* 0x001fe200078e0010 */
[----:B------:R-:W0:Y:S04]  /*22470*/  LDSM.16.MT88.4 R8, [R0+UR9+0x10180] ;  /* 0x010180090008783b */ /* 0x000e280008004200 */
[----:B------:R-:W1:Y:S04]  /*22480*/  LDSM.16.MT88.4 R16, [R0+UR9+0x12180] ;  /* 0x012180090010783b */ /* 0x000e680008004200 */
[----:B0-----:R-:W-:Y:S04]  /*22490*/  STL.64 [R1+0x180], R8 ;  /* 0x0001800801007387 */ /* 0x001fe80000100a00 */
[----:B------:R-:W-:Y:S04]  /*224a0*/  STL.64 [R1+0x188], R10 ;  /* 0x0001880a01007387 */ /* 0x000fe80000100a00 */
[----:B-1----:R-:W-:Y:S04]  /*224b0*/  STL [R1+0x1b4], R17 ;  /* 0x0001b41101007387 */ /* 0x002fe80000100800 */
[----:B------:R-:W-:Y:S04]  /*224c0*/  STL [R1+0x1bc], R19 ;  /* 0x0001bc1301007387 */ /* 0x000fe80000100800 */
[----:B------:R-:W-:Y:S01]  /*224d0*/  STL [R1+0x20a8], R0 ;  /* 0x0020a80001007387 */ /* 0x000fe20000100800 */
[----:B--2---:R-:W-:-:S15]  /*224e0*/  HMMA.16816.F32 R4, R4, R2, R24 ;  /* 0x000000020404723c */ /* 0x004fde0000001818 */
[----:B------:R-:W-:-:S04]  /*224f0*/  NOP ;  /* 0x0000000000007918 */ /* 0x000fc80000000000 */
[----:B------:R-:W-:Y:S04]  /*22500*/  STL [R1+0x20d8], R7 ;  /* 0x0020d80701007387 */ /* 0x000fe80000100800 */
[----:B------:R-:W-:Y:S04]  /*22510*/  STL [R1+0x2178], R6 ;  /* 0x0021780601007387 */ /* 0x000fe80000100800 */
[----:B------:R0:W-:Y:S04]  /*22520*/  STL.64 [R1+0x2170], R4 ;  /* 0x0021700401007387 */ /* 0x0001e80000100a00 */
[----:B0-----:R-:W2:Y:S04]  /*22530*/  LDL.LU R4, [R1+0x70] ;  /* 0x0000700001047983 */ /* 0x001ea80000300800 */
[----:B------:R-:W2:Y:S04]  /*22540*/  LDL.LU R5, [R1+0x74] ;  /* 0x0000740001057983 */ /* 0x000ea80000300800 */
[----:B------:R-:W3:Y:S04]  /*22550*/  LDL.LU R6, [R1+0x78] ;  /* 0x0000780001067983 */ /* 0x000ee80000300800 */
[----:B------:R-:W3:Y:S01]  /*22560*/  LDL.LU R7, [R1+0x7c] ;  /* 0x00007c0001077983 */ /* 0x000ee20000300800 */
[----:B------:R-:W-:Y:S01]  /*22570*/  LOP3.LUT R15, R28, 0x40, RZ, 0x3c, !PT ;  /* 0x000000401c0f7812 */ /* 0x000fe200078e3cff */
[----:B------:R-:W-:Y:S01]  /*22580*/  IMAD.MOV.U32 R11, RZ, RZ, R16 ;  /* 0x000000ffff0b7224 */ /* 0x000fe200078e0010 */
[----:B------:R-:W-:-:S03]  /*22590*/  MOV R10, R18 ;  /* 0x00000012000a7202 */ /* 0x000fc60000000f00 */
[----:B------:R-:W0:Y:S04]  /*225a0*/  LDSM.16.MT88.4 R16, [R15+UR9+0x10000] ;  /* 0x010000090f10783b */ /* 0x000e280008004200 */
[----:B---3--:R-:W-:Y:S04]  /*225b0*/  STL.64 [R1+0x2188], R6 ;  /* 0x0021880601007387 */ /* 0x008fe80000100a00 */
[----:B--2---:R1:W-:Y:S04]  /*225c0*/  STL.64 [R1+0x2180], R4 ;  /* 0x0021800401007387 */ /* 0x0043e80000100a00 */
[----:B-1----:R-:W2:Y:S04]  /*225d0*/  LDL.LU R4, [R1] ;  /* 0x0000000001047983 */ /* 0x002ea80000300800 */
[----:B------:R-:W2:Y:S04]  /*225e0*/  LDL.LU R5, [R1+0x4] ;  /* 0x0000040001057983 */ /* 0x000ea80000300800 */
[----:B------:R-:W2:Y:S04]  /*225f0*/  LDL.LU R6, [R1+0x8] ;  /* 0x0000080001067983 */ /* 0x000ea80000300800 */
[----:B------:R-:W2:Y:S01]  /*22600*/  LDL.LU R7, [R1+0xc] ;  /* 0x00000c0001077983 */ /* 0x000ea20000300800 */
[----:B0-----:R-:W-:Y:S01]  /*22610*/  MOV R9, R16 ;  /* 0x0000001000097202 */ /* 0x001fe20000000f00 */
[----:B------:R-:W-:-:S02]  /*22620*/  IMAD.MOV.U32 R8, RZ, RZ, R18 ;  /* 0x000000ffff087224 */ /* 0x000fc400078e0012 */
[----:B------:R-:W-:Y:S04]  /*22630*/  STL [R1+0x114], R17 ;  /* 0x0001141101007387 */ /* 0x000fe80000100800 */
[----:B------:R-:W-:Y:S04]  /*22640*/  STL [R1+0x11c], R19 ;  /* 0x00011c1301007387 */ /* 0x000fe80000100800 */
[----:B------:R-:W0:Y:S01]  /*22650*/  LDSM.16.MT88.4 R16, [R15+UR9+0x12000] ;  /* 0x012000090f10783b */ /* 0x000e220008004200 */
[----:B------:R-:W-:Y:S02]  /*22660*/  IMAD.MOV.U32 R24, RZ, RZ, R29 ;  /* 0x000000ffff187224 */ /* 0x000fe400078e001d */
[----:B------:R-:W-:-:S02]  /*22670*/  IMAD.MOV.U32 R25, RZ, RZ, R23 ;  /* 0x000000ffff197224 */ /* 0x000fc400078e0017 */
[----:B------:R-:W-:Y:S02]  /*22680*/  IMAD.MOV.U32 R26, RZ, RZ, R22 ;  /* 0x000000ffff1a7224 */ /* 0x000fe400078e0016 */
[----:B------:R-:W-:Y:S01]  /*22690*/  IMAD.MOV.U32 R27, RZ, RZ, R21 ;  /* 0x000000ffff1b7224 */ /* 0x000fe200078e0015 */
[----:B0-----:R-:W-:Y:S01]  /*226a0*/  STL [R1+0x174], R17 ;  /* 0x0001741101007387 */ /* 0x001fe20000100800 */
[----:B------:R-:W-:Y:S02]  /*226b0*/  IMAD.MOV.U32 R0, RZ, RZ, R18 ;  /* 0x000000ffff007224 */ /* 0x000fe400078e0012 */
[----:B------:R-:W-:Y:S01]  /*226c0*/  IMAD.MOV.U32 R29, RZ, RZ, R16 ;  /* 0x000000ffff1d7224 */ /* 0x000fe200078e0010 */
[----:B------:R0:W-:Y:S04]  /*226d0*/  STL [R1+0x17c], R19 ;  /* 0x00017c1301007387 */ /* 0x0001e80000100800 */
[----:B0-----:R-:W3:Y:S04]  /*226e0*/  LDL.LU.64 R18, [R1+0x2198] ;  /* 0x0021980001127983 */ /* 0x001ee80000300a00 */
[----:B------:R-:W3:Y:S01]  /*226f0*/  LDL.LU.64 R16, [R1+0x2190] ;  /* 0x0021900001107983 */ /* 0x000ee20000300a00 */
[----:B--2---:R-:W-:Y:S03]  /*22700*/  HMMA.16816.F32 R24, R24, R2, R4 ;  /* 0x000000021818723c */ /* 0x004fe60000001804 */
[----:B------:R-:W0:-:S15]  /*22710*/  LDSM.16.MT88.4 R4, [R15+UR9+0x10080] ;  /* 0x010080090f04783b */ /* 0x000e1e0008004200 */
[----:B------:R-:W-:Y:S01]  /*22720*/  NOP ;  /* 0x0000000000007918 */ /* 0x000fe20000000000 */
[----:B------:R1:W-:Y:S04]  /*22730*/  STL [R1+0x20d4], R24 ;  /* 0x0020d41801007387 */ /* 0x0003e80000100800 */
[----:B------:R2:W-:Y:S04]  /*22740*/  STL [R1+0x20d0], R25 ;  /* 0x0020d01901007387 */ /* 0x0005e80000100800 */
[----:B------:R4:W-:Y:S04]  /*22750*/  STL [R1+0x20cc], R26 ;  /* 0x0020cc1a01007387 */ /* 0x0009e80000100800 */
[----:B------:R5:W-:Y:S04]  /*22760*/  STL [R1+0x20c8], R27 ;  /* 0x0020c81b01007387 */ /* 0x000be80000100800 */
[----:B-1----:R-:W3:Y:S04]  /*22770*/  LDL.LU R24, [R1+0x90] ;  /* 0x0000900001187983 */ /* 0x002ee80000300800 */
[----:B--2---:R-:W2:Y:S04]  /*22780*/  LDL.LU R25, [R1+0x94] ;  /* 0x0000940001197983 */ /* 0x004ea80000300800 */
[----:B----4-:R-:W2:Y:S01]  /*22790*/  LDL.LU R26, [R1+0x98] ;  /* 0x00009800011a7983 */ /* 0x010ea20000300800 */
[----:B0-----:R-:W-:-:S03]  /*227a0*/  IMAD.MOV.U32 R23, RZ, RZ, R6 ;  /* 0x000000ffff177224 */ /* 0x001fc600078e0006 */
[----:B-----5:R-:W2:Y:S04]  /*227b0*/  LDL.LU R27, [R1+0x9c] ;  /* 0x00009c00011b7983 */ /* 0x020ea80000300800 */
[----:B------:R-:W-:Y:S04]  /*227c0*/  STL.64 [R1+0x100], R4 ;  /* 0x0001000401007387 */ /* 0x000fe80000100a00 */
[----:B------:R-:W-:Y:S04]  /*227d0*/  STL [R1+0x10c], R7 ;  /* 0x00010c0701007387 */ /* 0x000fe80000100800 */
[----:B------:R-:W0:Y:S04]  /*227e0*/  LDSM.16.MT88.4 R4, [R15+UR9+0x12080] ;  /* 0x012080090f04783b */ /* 0x000e280008004200 */
[----:B0-----:R-:W-:Y:S01]  /*227f0*/  STL [R1+0x164], R5 ;  /* 0x0001640501007387 */ /* 0x001fe20000100800 */
[----:B------:R-:W-:Y:S01]  /*22800*/  IMAD.MOV.U32 R21, RZ, RZ, R6 ;  /* 0x000000ffff157224 */ /* 0x000fe200078e0006 */
[----:B------:R-:W-:-:S02]  /*22810*/  MOV R22, R4 ;  /* 0x0000000400167202 */ /* 0x000fc40000000f00 */
[----:B------:R0:W-:Y:S04]  /*22820*/  STL [R1+0x16c], R7 ;  /* 0x00016c0701007387 */ /* 0x0001e80000100800 */
[----:B0-----:R-:W3:Y:S04]  /*22830*/  LDL.LU.64 R6, [R1+0x2188] ;  /* 0x0021880001067983 */ /* 0x001ee80000300a00 */
[----:B------:R-:W3:Y:S02]  /*22840*/  LDL.LU.64 R4, [R1+0x2180] ;  /* 0x0021800001047983 */ /* 0x000ee40000300a00 */
[----:B---3--:R-:W-:-:S15]  /*22850*/  HMMA.16816.F32 R4, R16, R2, R4 ;  /* 0x000000021004723c */ /* 0x008fde0000001804 */
[----:B------:R-:W-:-:S04]  /*22860*/  NOP ;  /* 0x0000000000007918 */ /* 0x000fc80000000000 */
[----:B------:R-:W-:Y:S04]  /*22870*/  STL.64 [R1+0x40], R4 ;  /* 0x0000400401007387 */ /* 0x000fe80000100a00 */
[----:B------:R-:W-:Y:S04]  /*22880*/  STL.64 [R1+0x48], R6 ;  /* 0x0000480601007387 */ /* 0x000fe80000100a00 */
[----:B------:R-:W0:Y:S01]  /*22890*/  LDSM.16.MT88.4 R4, [R15+UR9+0x10100] ;  /* 0x010100090f04783b */ /* 0x000e220008004200 */
[----:B------:R-:W-:Y:S02]  /*228a0*/  IMAD.MOV.U32 R17, RZ, RZ, R14 ;  /* 0x000000ffff117224 */ /* 0x000fe400078e000e */
[----:B------:R-:W-:Y:S01]  /*228b0*/  IMAD.MOV.U32 R16, RZ, RZ, R20 ;  /* 0x000000ffff107224 */ /* 0x000fe200078e0014 */
[----:B0-----:R0:W-:Y:S01]  /*228c0*/  STL [R1+0xf4], R5 ;  /* 0x0000f40501007387 */ /* 0x0011e20000100800 */
[----:B------:R-:W-:-:S02]  /*228d0*/  IMAD.MOV.U32 R14, RZ, RZ, R6 ;  /* 0x000000ffff0e7224 */ /* 0x000fc400078e0006 */
[----:B------:R-:W-:Y:S01]  /*228e0*/  IMAD.MOV.U32 R20, RZ, RZ, R4 ;  /* 0x000000ffff147224 */ /* 0x000fe200078e0004 */
[----:B------:R1:W-:Y:S04]  /*228f0*/  STL [R1+0xfc], R7 ;  /* 0x0000fc0701007387 */ /* 0x0003e80000100800 */
[----:B------:R-:W3:Y:S04]  /*22900*/  LDL.LU R6, [R1+0x2178] ;  /* 0x0021780001067983 */ /* 0x000ee80000300800 */
[----:B0-----:R-:W4:Y:S04]  /*22910*/  LDL.LU.64 R4, [R1+0x2170] ;  /* 0x0021700001047983 */ /* 0x001f280000300a00 */
[----:B------:R-:W-:Y:S04]  /*22920*/  STL [R1+0x2150], R20 ;  /* 0x0021501401007387 */ /* 0x000fe80000100800 */
[----:B------:R-:W-:Y:S04]  /*22930*/  STL.64 [R1+0x2158], R22 ;  /* 0x0021581601007387 */ /* 0x000fe80000100a00 */
[----:B------:R-:W-:Y:S04]  /*22940*/  STL [R1+0x2154], R21 ;  /* 0x0021541501007387 */ /* 0x000fe80000100800 */
[----:B------:R-:W0:Y:S01]  /*22950*/  LDSM.16.MT88.4 R20, [R15+UR9+0x12100] ;  /* 0x012100090f14783b */ /* 0x000e220008004200 */
[----:B------:R-:W-:Y:S01]  /*22960*/  IMAD.MOV.U32 R18, RZ, RZ, R13 ;  /* 0x000000ffff127224 */ /* 0x000fe200078e000d */
[----:B------:R-:W-:-:S07]  /*22970*/  MOV R19, R12 ;  /* 0x0000000c00137202 */ /* 0x000fce0000000f00 */
[----:B--2---:R-:W-:-:S15]  /*22980*/  HMMA.16816.F32 R16, R16, R2, R24 ;  /* 0x000000021010723c */ /* 0x004fde0000001818 */
[----:B------:R-:W-:-:S04]  /*22990*/  NOP ;  /* 0x0000000000007918 */ /* 0x000fc80000000000 */
[----:B------:R-:W-:Y:S01]  /*229a0*/  IMAD.MOV.U32 R24, RZ, RZ, R19 ;  /* 0x000000ffff187224 */ /* 0x000fe200078e0013 */
[----:B-1----:R-:W-:Y:S01]  /*229b0*/  MOV R7, R16 ;  /* 0x0000001000077202 */ /* 0x002fe20000000f00 */
[----:B0-----:R-:W-:Y:S04]  /*229c0*/  STL [R1+0x154], R21 ;  /* 0x0001541501007387 */ /* 0x001fe80000100800 */
[----:B------:R-:W-:Y:S04]  /*229d0*/  STL [R1+0x15c], R23 ;  /* 0x00015c1701007387 */ /* 0x000fe80000100800 */
[----:B------:R-:W-:Y:S04]  /*229e0*/  STL [R1+0x34], R17 ;  /* 0x0000341101007387 */ /* 0x000fe80000100800 */
[----:B------:R-:W-:Y:S04]  /*229f0*/  STL [R1+0x38], R18 ;  /* 0x0000381201007387 */ /* 0x000fe80000100800 */
[----:B------:R0:W-:Y:S01]  /*22a00*/  STL [R1+0x2110], R24 ;  /* 0x0021101801007387 */ /* 0x0001e20000100800 */
[----:B------:R-:W-:-:S03]  /*22a10*/  IMAD.MOV.U32 R13, RZ, RZ, R20 ;  /* 0x000000ffff0d7224 */ /* 0x000fc600078e0014 */
[----:B0-----:R-:W2:Y:S04]  /*22a20*/  LDL.LU R24, [R1+0xd0] ;  /* 0x0000d00001187983 */ /* 0x001ea80000300800 */
[----:B------:R-:W2:Y:S04]  /*22a30*/  LDL.LU R25, [R1+0xd4] ;  /* 0x0000d40001197983 */ /* 0x000ea80000300800 */
[----:B------:R-:W2:Y:S04]  /*22a40*/  LDL.LU R26, [R1+0xd8] ;  /* 0x0000d800011a7983 */ /* 0x000ea80000300800 */
[----:B------:R-:W2:Y:S01]  /*22a50*/  LDL.LU R27, [R1+0xdc] ;  /* 0x0000dc00011b7983 */ /* 0x000ea20000300800 */
[----:B------:R-:W-:-:S03]  /*22a60*/  IMAD.MOV.U32 R12, RZ, RZ, R22 ;  /* 0x000000ffff0c7224 */ /* 0x000fc600078e0016 */
[----:B---3--:R-:W-:Y:S04]  /*22a70*/  STL.64 [R1+0x2108], R6 ;  /* 0x0021080601007387 */ /* 0x008fe80000100a00 */
[----:B----4-:R-:W-:Y:S04]  /*22a80*/  STL.64 [R1+0x2100], R4 ;  /* 0x0021000401007387 */ /* 0x010fe80000100a00 */
[----:B------:R-:W2:Y:S04]  /*22a90*/  LDL.LU R16, [R1+0x180] ;  /* 0x0001800001107983 */ /* 0x000ea80000300800 */
[----:B------:R-:W2:Y:S04]  /*22aa0*/  LDL.LU R17, [R1+0x188] ;  /* 0x0001880001117983 */ /* 0x000ea80000300800 */
[----:B------:R-:W3:Y:S04]  /*22ab0*/  LDL.LU R20, [R1+0x230] ;  /* 0x0002300001147983 */ /* 0x000ee80000300800 */
[----:B------:R-:W3:Y:S04]  /*22ac0*/  LDL.LU R21, [R1+0x234] ;  /* 0x0002340001157983 */ /* 0x000ee80000300800 */
[----:B------:R-:W4:Y:S04]  /*22ad0*/  LDL.LU R22, [R1+0x238] ;  /* 0x0002380001167983 */ /* 0x000f280000300800 */
[----:B------:R-:W4:Y:S01]  /*22ae0*/  LDL.LU R23, [R1+0x23c] ;  /* 0x00023c0001177983 */ /* 0x000f220000300800 */
[----:B------:R-:W-:-:S02]  /*22af0*/  IMAD.MOV.U32 R18, RZ, RZ, R11 ;  /* 0x000000ffff127224 */ /* 0x000fc400078e000b */
[----:B------:R-:W-:Y:S01]  /*22b00*/  IMAD.MOV.U32 R19, RZ, RZ, R10 ;  /* 0x000000ffff137224 */ /* 0x000fe200078e000a */
[----:B----4-:R-:W-:Y:S04]  /*22b10*/  STL.64 [R1+0x2168], R22 ;  /* 0x0021681601007387 */ /* 0x010fe80000100a00 */
[----:B---3--:R-:W-:Y:S04]  /*22b20*/  STL.64 [R1+0x2160], R20 ;  /* 0x0021601401007387 */ /* 0x008fe80000100a00 */
[----:B------:R-:W0:Y:S04]  /*22b30*/  LDSM.16.MT88.4 R20, [R15+UR9+0x10180] ;  /* 0x010180090f14783b */ /* 0x000e280008004200 */
[----:B0-----:R-:W-:Y:S01]  /*22b40*/  STL [R1+0xe4], R21 ;  /* 0x0000e41501007387 */ /* 0x001fe20000100800 */
[----:B------:R-:W-:Y:S01]  /*22b50*/  IMAD.MOV.U32 R7, RZ, RZ, R20 ;  /* 0x000000ffff077224 */ /* 0x000fe200078e0014 */
[----:B------:R-:W-:-:S02]  /*22b60*/  MOV R6, R22 ;  /* 0x0000001600067202 */ /* 0x000fc40000000f00 */
[----:B------:R-:W-:Y:S04]  /*22b70*/  STL [R1+0xec], R23 ;  /* 0x0000ec1701007387 */ /* 0x000fe80000100800 */
[----:B------:R0:W1:Y:S02]  /*22b80*/  LDSM.16.MT88.4 R20, [R15+UR9+0x12180] ;  /* 0x012180090f14783b */ /* 0x0000640008004200 */
[----:B0-----:R-:W-:Y:S01]  /*22b90*/  LOP3.LUT R15, R28, 0x60, RZ, 0x3c, !PT ;  /* 0x000000601c0f7812 */ /* 0x001fe200078e3cff */
[----:B--2---:R-:W-:Y:S01]  /*22ba0*/  HMMA.16816.F32 R16, R16, R2, R24 ;  /* 0x000000021010723c */ /* 0x004fe20000001818 */
[----:B-1----:R-:W-:Y:S01]  /*22bb0*/  STL [R1+0x144], R21 ;  /* 0x0001441501007387 */ /* 0x002fe20000100800 */
[----:B------:R-:W-:Y:S02]  /*22bc0*/  IMAD.MOV.U32 R5, RZ, RZ, R20 ;  /* 0x000000ffff057224 */ /* 0x000fe400078e0014 */
[----:B------:R-:W-:Y:S01]  /*22bd0*/  IMAD.MOV.U32 R4, RZ, RZ, R22 ;  /* 0x000000ffff047224 */ /* 0x000fe200078e0016 */
[----:B------:R-:W-:Y:S04]  /*22be0*/  STL [R1+0x14c], R23 ;  /* 0x00014c1701007387 */ /* 0x000fe80000100800 */
[----:B------:R-:W0:Y:S10]  /*22bf0*/  LDSM.16.MT88.4 R20, [R15+UR9+0x10000] ;  /* 0x010000090f14783b */ /* 0x000e340008004200 */
[----:B------:R-:W-:Y:S01]  /*22c00*/  MOV R27, R18 ;  /* 0x00000012001b7202 */ /* 0x000fe20000000f00 */
[----:B------:R-:W-:-:S02]  /*22c10*/  IMAD.MOV.U32 R26, RZ, RZ, R17 ;  /* 0x000000ffff1a7224 */ /* 0x000fc400078e0011 */
[----:B------:R-:W-:Y:S01]  /*22c20*/  IMAD.MOV.U32 R25, RZ, RZ, R16 ;  /* 0x000000ffff197224 */ /* 0x000fe200078e0010 */
[----:B------:R-:W-:Y:S04]  /*22c30*/  STL [R1+0x2c], R19 ;  /* 0x00002c1301007387 */ /* 0x000fe80000100800 */
[----:B------:R-:W-:Y:S04]  /*22c40*/  STL [R1+0x211c], R27 ;  /* 0x00211c1b01007387 */ /* 0x000fe80000100800 */
[----:B------:R-:W-:Y:S04]  /*22c50*/  STL [R1+0x2118], R26 ;  /* 0x0021181a01007387 */ /* 0x000fe80000100800 */
[----:B------:R1:W-:Y:S01]  /*22c60*/  STL [R1+0x2114], R25 ;  /* 0x0021141901007387 */ /* 0x0003e20000100800 */
[----:B------:R-:W-:-:S03]  /*22c70*/  IMAD.MOV.U32 R17, RZ, RZ, R8 ;  /* 0x000000ffff117224 */ /* 0x000fc600078e0008 */
[----:B------:R-:W2:Y:S01]  /*22c80*/  LDL.LU R24, [R1+0x1f0] ;  /* 0x0001f00001187983 */ /* 0x000ea20000300800 */
[----:B------:R-:W-:-:S03]  /*22c90*/  IMAD.MOV.U32 R16, RZ, RZ, R9 ;  /* 0x000000ffff107224 */ /* 0x000fc600078e0009 */
[----:B-1----:R-:W2:Y:S04]  /*22ca0*/  LDL.LU R25, [R1+0x1f4] ;  /* 0x0001f40001197983 */ /* 0x002ea80000300800 */
[----:B------:R-:W2:Y:S04]  /*22cb0*/  LDL.LU R26, [R1+0x1f8] ;  /* 0x0001f800011a7983 */ /* 0x000ea80000300800 */
[----:B------:R-:W2:Y:S04]  /*22cc0*/  LDL.LU R27, [R1+0x1fc] ;  /* 0x0001fc00011b7983 */ /* 0x000ea80000300800 */
[----:B------:R-:W3:Y:S04]  /*22cd0*/  LDL.LU R8, [R1+0x1e0] ;  /* 0x0001e00001087983 */ /* 0x000ee80000300800 */
[----:B------:R-:W3:Y:S04]  /*22ce0*/  LDL.LU R9, [R1+0x1e4] ;  /* 0x0001e40001097983 */ /* 0x000ee80000300800 */
[----:B------:R-:W3:Y:S04]  /*22cf0*/  LDL.LU R10, [R1+0x1e8] ;  /* 0x0001e800010a7983 */ /* 0x000ee80000300800 */
[----:B------:R-:W3:Y:S04]  /*22d00*/  LDL.LU R11, [R1+0x1ec] ;  /* 0x0001ec00010b7983 */ /* 0x000ee80000300800 */
[----:B0-----:R-:W-:Y:S04]  /*22d10*/  STL.64 [R1+0xd0], R20 ;  /* 0x0000d01401007387 */ /* 0x001fe80000100a00 */
[----:B------:R-:W-:Y:S04]  /*22d20*/  STL.64 [R1+0xd8], R22 ;  /* 0x0000d81601007387 */ /* 0x000fe80000100a00 */
[----:B------:R-:W0:Y:S01]  /*22d30*/  LDSM.16.MT88.4 R20, [R15+UR9+0x12000] ;  /* 0x012000090f14783b */ /* 0x000e220008004200 */
[----:B------:R-:W-:-:S02]  /*22d40*/  IMAD.MOV.U32 R18, RZ, RZ, R29 ;  /* 0x000000ffff127224 */ /* 0x000fc400078e001d */
[----:B------:R-:W-:Y:S01]  /*22d50*/  IMAD.MOV.U32 R19, RZ, RZ, R0 ;  /* 0x000000ffff137224 */ /* 0x000fe200078e0000 */
[----:B0-----:R-:W-:Y:S01]  /*22d60*/  STL [R1+0x130], R20 ;  /* 0x0001301401007387 */ /* 0x001fe20000100800 */
[----:B------:R-:W-:Y:S01]  /*22d70*/  IMAD.MOV.U32 R29, RZ, RZ, R23 ;  /* 0x000000ffff1d7224 */ /* 0x000fe200078e0017 */
[----:B------:R-:W-:Y:S02]  /*22d80*/  MOV R0, R21 ;  /* 0x0000001500007202 */ /* 0x000fe40000000f00 */
[----:B------:R0:W-:Y:S04]  /*22d90*/  STL [R1+0x138], R22 ;  /* 0x0001381601007387 */ /* 0x0001e80000100800 */
[----:B0-----:R-:W4:Y:S04]  /*22da0*/  LDL.LU.64 R22, [R1+0x2168] ;  /* 0x0021680001167983 */ /* 0x001f280000300a00 */
[----:B------:R-:W4:Y:S04]  /*22db0*/  LDL.LU.64 R20, [R1+0x2160] ;  /* 0x0021600001147983 */ /* 0x000f280000300a00 */
[----:B------:R-:W-:Y:S04]  /*22dc0*/  STL [R1+0x20b0], R29 ;  /* 0x0020b01d01007387 */ /* 0x000fe80000100800 */
[----:B------:R-:W-:Y:S01]  /*22dd0*/  STL [R1+0x20ac], R0 ;  /* 0x0020ac0001007387 */ /* 0x000fe20000100800 */
[----:B----4-:R-:W-:Y:S03]  /*22de0*/  HMMA.16816.F32 R16, R16, R2, R20 ;  /* 0x000000021010723c */ /* 0x010fe60000001814 */
[----:B------:R-:W4:Y:S04]  /*22df0*/  LDL.LU.64 R22, [R1+0x2158] ;  /* 0x0021580001167983 */ /* 0x000f280000300a00 */
[----:B------:R-:W5:-:S12]  /*22e00*/  LDL.LU R21, [R1+0x2154] ;  /* 0x0021540001157983 */ /* 0x000f580000300800 */
[----:B------:R0:W-:Y:S04]  /*22e10*/  STL.64 [R1+0x10], R16 ;  /* 0x0000101001007387 */ /* 0x0001e80000100a00 */
[----:B------:R1:W-:Y:S04]  /*22e20*/  STL.64 [R1+0x18], R18 ;  /* 0x0000181201007387 */ /* 0x0003e80000100a00 */
[----:B0-----:R-:W2:Y:S01]  /*22e30*/  LDL.LU R16, [R1+0x100] ;  /* 0x0001000001107983 */ /* 0x001ea20000300800 */
[----:B----4-:R-:W-:Y:S02]  /*22e40*/  IMAD.MOV.U32 R17, RZ, RZ, R23 ;  /* 0x000000ffff117224 */ /* 0x010fe400078e0017 */
[----:B-1----:R-:W-:-:S02]  /*22e50*/  IMAD.MOV.U32 R18, RZ, RZ, R22 ;  /* 0x000000ffff127224 */ /* 0x002fc400078e0016 */
[----:B-----5:R-:W-:Y:S02]  /*22e60*/  IMAD.MOV.U32 R19, RZ, RZ, R21 ;  /* 0x000000ffff137224 */ /* 0x020fe400078e0015 */
[----:B------:R-:W0:Y:S04]  /*22e70*/  LDSM.16.MT88.4 R20, [R15+UR9+0x10080] ;  /* 0x010080090f14783b */ /* 0x000e280008004200 */
[----:B0-----:R-:W-:Y:S04]  /*22e80*/  STL.64 [R1+0x120], R20 ;  /* 0x0001201401007387 */ /* 0x001fe80000100a00 */
[----:B------:R-:W-:Y:S04]  /*22e90*/  STL.64 [R1+0x128], R22 ;  /* 0x0001281601007387 */ /* 0x000fe80000100a00 */
[----:B------:R-:W0:Y:S04]  /*22ea0*/  LDSM.16.MT88.4 R20, [R15+UR9+0x12080] ;  /* 0x012080090f14783b */ /* 0x000e280008004200 */
[----:B0-----:R-:W-:Y:S01]  /*22eb0*/  STL [R1+0x1a4], R21 ;  /* 0x0001a41501007387 */ /* 0x001fe20000100800 */
[----:B------:R-:W-:-:S03]  /*22ec0*/  MOV R29, R20 ;  /* 0x00000014001d7202 */ /* 0x000fc60000000f00 */
[----:B------:R-:W-:Y:S04]  /*22ed0*/  STL [R1+0x1ac], R23 ;  /* 0x0001ac1701007387 */ /* 0x000fe80000100800 */
[----:B------:R-:W4:Y:S01]  /*22ee0*/  LDL.LU R20, [R1+0x2150] ;  /* 0x0021500001147983 */ /* 0x000f220000300800 */
[----:B--2---:R-:W-:Y:S01]  /*22ef0*/  HMMA.16816.F32 R24, R16, R2, R24 ;  /* 0x000000021018723c */ /* 0x004fe20000001818 */
[----:B------:R-:W-:-:S15]  /*22f00*/  IMAD.MOV.U32 R0, RZ, RZ, R22 ;  /* 0x000000ffff007224 */ /* 0x000fde00078e0016 */
[----:B------:R-:W-:-:S03]  /*22f10*/  NOP ;  /* 0x0000000000007918 */ /* 0x000fc60000000000 */
[----:B------:R-:W-:Y:S04]  /*22f20*/  STL.64 [R1], R24 ;  /* 0x0000001801007387 */ /* 0x000fe80000100a00 */
[----:B------:R-:W-:Y:S01]  /*22f30*/  STL.64 [R1+0x8], R26 ;  /* 0x0000081a01007387 */ /* 0x000fe20000100a00 */
[----:B----4-:R-:W-:-:S03]  /*22f40*/  IMAD.MOV.U32 R16, RZ, RZ, R20 ;  /* 0x000000ffff107224 */ /* 0x010fc600078e0014 */
[----:B------:R-:W0:Y:S04]  /*22f50*/  LDSM.16.MT88.4 R20, [R15+UR9+0x10100] ;  /* 0x010100090f14783b */ /* 0x000e280008004200 */
[----:B0-----:R-:W-:Y:S01]  /*22f60*/  STL [R1+0x194], R21 ;  /* 0x0001941501007387 */ /* 0x001fe20000100800 */
[----:B------:R-:W-:Y:S02]  /*22f70*/  IMAD.MOV.U32 R27, RZ, RZ, R20 ;  /* 0x000000ffff1b7224 */ /* 0x000fe400078e0014 */
[----:B------:R-:W-:Y:S01]  /*22f80*/  IMAD.MOV.U32 R26, RZ, RZ, R22 ;  /* 0x000000ffff1a7224 */ /* 0x000fe200078e0016 */
[----:B------:R-:W-:Y:S04]  /*22f90*/  STL [R1+0x19c], R23 ;  /* 0x00019c1701007387 */ /* 0x000fe80000100800 */
[----:B------:R-:W0:Y:S04]  /*22fa0*/  LDSM.16.MT88.4 R20, [R15+UR9+0x12100] ;  /* 0x012100090f14783b */ /* 0x000e280008004200 */
[----:B0-----:R-:W-:Y:S01]  /*22fb0*/  STL [R1+0x1f4], R21 ;  /* 0x0001f41501007387 */ /* 0x001fe20000100800 */
[----:B------:R-:W-:-:S02]  /*22fc0*/  IMAD.MOV.U32 R24, RZ, RZ, R22 ;  /* 0x000000ffff187224 */ /* 0x000fc400078e0016 */
[----:B------:R-:W-:Y:S01]  /*22fd0*/  IMAD.MOV.U32 R25, RZ, RZ, R20 ;  /* 0x000000ffff197224 */ /* 0x000fe200078e0014 */
[----:B------:R0:W-:Y:S04]  /*22fe0*/  STL [R1+0x1fc], R23 ;  /* 0x0001fc1701007387 */ /* 0x0001e80000100800 */
[----:B0-----:R-:W2:Y:S04]  /*22ff0*/  LDL.LU.64 R22, [R1+0x2148] ;  /* 0x0021480001167983 */ /* 0x001ea80000300a00 */
[----:B------:R-:W4:Y:S01]  /*23000*/  LDL.LU.64 R20, [R1+0x2140] ;  /* 0x0021400001147983 */ /* 0x000f220000300a00 */
[----:B------:R-:W-:Y:S01]  /*23010*/  IMAD.MOV.U32 R17, RZ, RZ, R14 ;  /* 0x000000ffff117224 */ /* 0x000fe200078e000e */
[----:B------:R-:W-:Y:S01]  /*23020*/  MOV R19, R12 ;  /* 0x0000000c00137202 */ /* 0x000fe20000000f00 */
[----:B------:R-:W-:-:S07]  /*23030*/  IMAD.MOV.U32 R18, RZ, RZ, R13 ;  /* 0x000000ffff127224 */ /* 0x000fce00078e000d */
[----:B---3--:R-:W-:Y:S01]  /*23040*/  HMMA.16816.F32 R8, R16, R2, R8 ;  /* 0x000000021008723c */ /* 0x008fe20000001808 */
[----:B------:R-:W-:Y:S01]  /*23050*/  MOV R16, R7 ;  /* 0x0000000700107202 */ /* 0x000fe20000000f00 */
[----:B------:R-:W-:Y:S02]  /*23060*/  IMAD.MOV.U32 R17, RZ, RZ, R6 ;  /* 0x000000ffff117224 */ /* 0x000fe400078e0006 */
[----:B------:R-:W-:Y:S02]  /*23070*/  IMAD.MOV.U32 R18, RZ, RZ, R5 ;  /* 0x000000ffff127224 */ /* 0x000fe400078e0005 */
[----:B------:R-:W-:Y:S02]  /*23080*/  IMAD.MOV.U32 R19, RZ, RZ, R4 ;  /* 0x000000ffff137224 */ /* 0x000fe400078e0004 */
[----:B------:R-:W0:Y:S04]  /*23090*/  LDSM.16.MT88.4 R4, [R15+UR9+0x10180] ;  /* 0x010180090f04783b */ /* 0x000e280008004200 */
[----:B------:R-:W-:Y:S04]  /*230a0*/  STL.64 [R1+0x2128], R26 ;  /* 0x0021281a01007387 */ /* 0x000fe80000100a00 */
[----:B------:R1:W-:Y:S04]  /*230b0*/  STL.64 [R1+0x2120], R24 ;  /* 0x0021201801007387 */ /* 0x0003e80000100a00 */
[----:B------:R0:W-:Y:S04]  /*230c0*/  STL.64 [R1+0x60], R8 ;  /* 0x0000600801007387 */ /* 0x0001e80000100a00 */
[----:B------:R-:W-:Y:S04]  /*230d0*/  STL.64 [R1+0x68], R10 ;  /* 0x0000680a01007387 */ /* 0x000fe80000100a00 */
[----:B-1----:R-:W3:Y:S04]  /*230e0*/  LDL.LU R24, [R1+0xc0] ;  /* 0x0000c00001187983 */ /* 0x002ee80000300800 */
[----:B------:R-:W3:Y:S04]  /*230f0*/  LDL.LU R25, [R1+0xc4] ;  /* 0x0000c40001197983 */ /* 0x000ee80000300800 */
[----:B------:R-:W3:Y:S04]  /*23100*/  LDL.LU R26, [R1+0xc8] ;  /* 0x0000c800011a7983 */ /* 0x000ee80000300800 */
[----:B------:R-:W3:Y:S04]  /*23110*/  LDL.LU R27, [R1+0xcc] ;  /* 0x0000cc00011b7983 */ /* 0x000ee80000300800 */
[----:B------:R-:W1:Y:S01]  /*23120*/  LDSM.16.MT88.4 R12, [R15+UR9+0x12180] ;  /* 0x012180090f0c783b */ /* 0x000e620008004200 */
[----:B0-----:R-:W-:-:S03]  /*23130*/  IMAD.MOV.U32 R8, RZ, RZ, R4 ;  /* 0x000000ffff087224 */ /* 0x001fc600078e0004 */
[----:B------:R0:W-:Y:S01]  /*23140*/  STL [R1+0x1e4], R5 ;  /* 0x0001e40501007387 */ /* 0x0001e20000100800 */
[----:B------:R-:W-:-:S03]  /*23150*/  MOV R9, R6 ;  /* 0x0000000600097202 */ /* 0x000fc60000000f00 */
[----:B------:R5:W-:Y:S01]  /*23160*/  STL [R1+0x1ec], R7 ;  /* 0x0001ec0701007387 */ /* 0x000be20000100800 */
[----:B--2---:R-:W-:Y:S02]  /*23170*/  IMAD.MOV.U32 R6, RZ, RZ, R22 ;  /* 0x000000ffff067224 */ /* 0x004fe400078e0016 */
[----:B----4-:R-:W-:Y:S02]  /*23180*/  IMAD.MOV.U32 R4, RZ, RZ, R20 ;  /* 0x000000ffff047224 */ /* 0x010fe400078e0014 */
[----:B------:R-:W2:Y:S01]  /*23190*/  LDL.LU R20, [R1+0x213c] ;  /* 0x00213c0001147983 */ /* 0x000ea20000300800 */
[----:B0-----:R-:W-:Y:S02]  /*231a0*/  IMAD.MOV.U32 R5, RZ, RZ, R21 ;  /* 0x000000ffff057224 */ /* 0x001fe400078e0015 */
[----:B-----5:R-:W-:Y:S01]  /*231b0*/  IMAD.MOV.U32 R7, RZ, RZ, R23 ;  /* 0x000000ffff077224 */ /* 0x020fe200078e0017 */
[----:B------:R-:W2:Y:S04]  /*231c0*/  LDL.LU R21, [R1+0x2138] ;  /* 0x0021380001157983 */ /* 0x000ea80000300800 */
[----:B------:R-:W2:Y:S04]  /*231d0*/  LDL.LU R22, [R1+0x2134] ;  /* 0x0021340001167983 */ /* 0x000ea80000300800 */
[----:B------:R-:W2:Y:S01]  /*231e0*/  LDL.LU R23, [R1+0x2130] ;  /* 0x0021300001177983 */ /* 0x000ea20000300800 */
[----:B-1----:R-:W-:-:S03]  /*231f0*/  MOV R10, R12 ;  /* 0x0000000c000a7202 */ /* 0x002fc60000000f00 */
[----:B------:R0:W-:Y:S01]  /*23200*/  STL [R1+0x234], R13 ;  /* 0x0002340d01007387 */ /* 0x0001e20000100800 */
[----:B------:R-:W-:-:S03]  /*23210*/  IMAD.MOV.U32 R11, RZ, RZ, R14 ;  /* 0x000000ffff0b7224 */ /* 0x000fc600078e000e */
[----:B------:R1:W-:Y:S04]  /*23220*/  STL [R1+0x23c], R15 ;  /* 0x00023c0f01007387 */ /* 0x0003e80000100800 */
[----:B------:R-:W4:Y:S04]  /*23230*/  LDL.LU R12, [R1+0x80] ;  /* 0x00008000010c7983 */ /* 0x000f280000300800 */
[----:B0-----:R-:W4:Y:S04]  /*23240*/  LDL.LU R13, [R1+0x84] ;  /* 0x00008400010d7983 */ /* 0x001f280000300800 */
[----:B------:R-:W4:Y:S04]  /*23250*/  LDL.LU R14, [R1+0x88] ;  /* 0x00008800010e7983 */ /* 0x000f280000300800 */
[----:B-1----:R-:W4:Y:S04]  /*23260*/  LDL.LU R15, [R1+0x8c] ;  /* 0x00008c00010f7983 */ /* 0x002f280000300800 */
[----:B------:R-:W-:Y:S01]  /*23270*/  STL [R1+0x20b4], R28 ;  /* 0x0020b41c01007387 */ /* 0x000fe20000100800 */
[----:B--2---:R-:W-:Y:S03]  /*23280*/  HMMA.16816.F32 R20, R16, R2, R20 ;  /* 0x000000021014723c */ /* 0x004fe60000001814 */
[----:B------:R-:W2:-:S15]  /*23290*/  LDL.LU R16, [R1+0x1d0] ;  /* 0x0001d00001107983 */ /* 0x000e9e0000300800 */
[----:B------:R-:W-:Y:S01]  /*232a0*/  NOP ;  /* 0x0000000000007918 */ /* 0x000fe20000000000 */
[----:B------:R0:W-:Y:S04]  /*232b0*/  STL.64 [R1+0x50], R20 ;  /* 0x0000501401007387 */ /* 0x0001e80000100a00 */
[----:B------:R1:W-:Y:S04]  /*232c0*/  STL.64 [R1+0x58], R22 ;  /* 0x0000581601007387 */ /* 0x0003e80000100a00 */
[----:B------:R-:W2:Y:S04]  /*232d0*/  LDL.LU R17, [R1+0x1d4] ;  /* 0x0001d40001117983 */ /* 0x000ea80000300800 */
[----:B------:R-:W2:Y:S04]  /*232e0*/  LDL.LU R18, [R1+0x1d8] ;  /* 0x0001d80001127983 */ /* 0x000ea80000300800 */
[----:B------:R-:W2:Y:S04]  /*232f0*/  LDL.LU R19, [R1+0x1dc] ;  /* 0x0001dc0001137983 */ /* 0x000ea80000300800 */
[----:B0-----:R-:W2:Y:S04]  /*23300*/  LDL.LU R20, [R1+0xd0] ;  /* 0x0000d00001147983 */ /* 0x001ea80000300800 */
[----:B------:R-:W2:Y:S04]  /*23310*/  LDL.LU R21, [R1+0xd8] ;  /* 0x0000d80001157983 */ /* 0x000ea80000300800 */
[----:B-1----:R-:W2:Y:S04]  /*23320*/  LDL.LU R22, [R1+0x130] ;  /* 0x0001300001167983 */ /* 0x002ea80000300800 */
        /* <DEDUP_REMOVED lines=10> */
[----:B------:R-:W3:Y:S01]  /*233d0*/  LDL.LU R17, [R1+0x128] ;  /* 0x0001280001117983 */ /* 0x000ee20000300800 */
[----:B------:R-:W-:-:S02]  /*233e0*/  IMAD.MOV.U32 R18, RZ, RZ, R29 ;  /* 0x000000ffff127224 */ /* 0x000fc400078e001d */
[----:B------:R-:W-:-:S07]  /*233f0*/  IMAD.MOV.U32 R19, RZ, RZ, R0 ;  /* 0x000000ffff137224 */ /* 0x000fce00078e0000 */
[----:B---3--:R-:W-:Y:S01]  /*23400*/  HMMA.16816.F32 R16, R16, R2, R24 ;  /* 0x000000021010723c */ /* 0x008fe20000001818 */
[----:B------:R-:W3:Y:S04]  /*23410*/  LDL.LU.64 R26, [R1+0x2128] ;  /* 0x00212800011a7983 */ /* 0x000ee80000300a00 */
[----:B------:R-:W5:-:S14]  /*23420*/  LDL.LU.64 R24, [R1+0x2120] ;  /* 0x0021200001187983 */ /* 0x000f5c0000300a00 */
[----:B------:R-:W-:Y:S01]  /*23430*/  IMAD.MOV.U32 R28, RZ, RZ, R17 ;  /* 0x000000ffff1c7224 */ /* 0x000fe200078e0011 */
[----:B------:R-:W-:Y:S01]  /*23440*/  MOV R29, R18 ;  /* 0x00000012001d7202 */ /* 0x000fe20000000f00 */
[----:B------:R3:W-:Y:S01]  /*23450*/  STL [R1+0x70], R16 ;  /* 0x0000701001007387 */ /* 0x0007e20000100800 */
[----:B------:R-:W-:Y:S02]  /*23460*/  IMAD.MOV.U32 R0, RZ, RZ, R19 ;  /* 0x000000ffff007224 */ /* 0x000fe400078e0013 */
[----:B---3--:R-:W-:Y:S02]  /*23470*/  IMAD.MOV.U32 R16, RZ, RZ, R27 ;  /* 0x000000ffff107224 */ /* 0x008fe400078e001b */
[----:B------:R-:W-:Y:S01]  /*23480*/  IMAD.MOV.U32 R17, RZ, RZ, R26 ;  /* 0x000000ffff117224 */ /* 0x000fe200078e001a */
[----:B------:R-:W3:Y:S01]  /*23490*/  LDL.LU R27, [R1+0x211c] ;  /* 0x00211c00011b7983 */ /* 0x000ee20000300800 */
[----:B-----5:R-:W-:Y:S01]  /*234a0*/  IMAD.MOV.U32 R18, RZ, RZ, R25 ;  /* 0x000000ffff127224 */ /* 0x020fe200078e0019 */
[----:B------:R-:W-:-:S02]  /*234b0*/  MOV R19, R24 ;  /* 0x0000001800137202 */ /* 0x000fc40000000f00 */
[----:B------:R-:W5:Y:S04]  /*234c0*/  LDL.LU R26, [R1+0x2118] ;  /* 0x00211800011a7983 */ /* 0x000f680000300800 */
[----:B------:R-:W2:Y:S01]  /*234d0*/  LDL.LU R25, [R1+0x2114] ;  /* 0x0021140001197983 */ /* 0x000ea20000300800 */
[----:B------:R-:W-:Y:S03]  /*234e0*/  HMMA.16816.F32 R16, R16, R2, R4 ;  /* 0x000000021010723c */ /* 0x000fe60000001804 */
[----:B------:R-:W2:Y:S04]  /*234f0*/  LDL.LU R24, [R1+0x2110] ;  /* 0x0021100001187983 */ /* 0x000ea80000300800 */
[----:B------:R-:W2:Y:S04]  /*23500*/  LDL.LU.64 R6, [R1+0x2108] ;  /* 0x0021080001067983 */ /* 0x000ea80000300a00 */
[----:B------:R-:W2:Y:S08]  /*23510*/  LDL.LU.64 R4, [R1+0x2100] ;  /* 0x0021000001047983 */ /* 0x000eb00000300a00 */
[----:B------:R0:W-:Y:S04]  /*23520*/  STL.64 [R1+0xb0], R16 ;  /* 0x0000b01001007387 */ /* 0x0001e80000100a00 */
[----:B------:R1:W-:Y:S01]  /*23530*/  STL.64 [R1+0xb8], R18 ;  /* 0x0000b81201007387 */ /* 0x0003e20000100a00 */
[----:B0-----:R-:W-:-:S02]  /*23540*/  IMAD.MOV.U32 R16, RZ, RZ, R8 ;  /* 0x000000ffff107224 */ /* 0x001fc400078e0008 */
[----:B------:R-:W-:Y:S01]  /*23550*/  IMAD.MOV.U32 R17, RZ, RZ, R9 ;  /* 0x000000ffff117224 */ /* 0x000fe200078e0009 */
[----:B------:R-:W2:Y:S01]  /*23560*/  LDL.LU R8, [R1+0x20fc] ;  /* 0x0020fc0001087983 */ /* 0x000ea20000300800 */
[----:B-1----:R-:W-:Y:S02]  /*23570*/  IMAD.MOV.U32 R18, RZ, RZ, R10 ;  /* 0x000000ffff127224 */ /* 0x002fe400078e000a */
[----:B------:R-:W-:Y:S01]  /*23580*/  IMAD.MOV.U32 R19, RZ, RZ, R11 ;  /* 0x000000ffff137224 */ /* 0x000fe200078e000b */
[----:B------:R-:W2:Y:S04]  /*23590*/  LDL.LU R9, [R1+0x20f8] ;  /* 0x0020f80001097983 */ /* 0x000ea80000300800 */
[----:B------:R-:W2:Y:S02]  /*235a0*/  LDL.LU R10, [R1+0x20f4] ;  /* 0x0020f400010a7983 */ /* 0x000ea40000300800 */
[----:B----4-:R-:W-:Y:S02]  /*235b0*/  HMMA.16816.F32 R16, R16, R2, R12 ;  /* 0x000000021010723c */ /* 0x010fe4000000180c */
[----:B------:R-:W4:Y:S04]  /*235c0*/  LDL.LU R11, [R1+0x20f0] ;  /* 0x0020f000010b7983 */ /* 0x000f280000300800 */
[----:B------:R-:W2:Y:S04]  /*235d0*/  LDL.LU.64 R14, [R1+0x20e8] ;  /* 0x0020e800010e7983 */ /* 0x000ea80000300a00 */
[----:B------:R-:W2:Y:S04]  /*235e0*/  LDL.LU.64 R12, [R1+0x20e0] ;  /* 0x0020e000010c7983 */ /* 0x000ea80000300a00 */
[----:B------:R-:W2:Y:S04]  /*235f0*/  LDL.LU R2, [R1+0x320] ;  /* 0x0003200001027983 */ /* 0x000ea80000300800 */
[----:B------:R-:W3:Y:S04]  /*23600*/  LDL.LU R3, [R1+0x324] ;  /* 0x0003240001037983 */ /* 0x000ee80000300800 */
[----:B------:R0:W-:Y:S04]  /*23610*/  STL.64 [R1+0x80], R16 ;  /* 0x0000801001007387 */ /* 0x0001e80000100a00 */
[----:B------:R1:W-:Y:S04]  /*23620*/  STL.64 [R1+0x88], R18 ;  /* 0x0000881201007387 */ /* 0x0003e80000100a00 */
[----:B0-----:R-:W4:Y:S04]  /*23630*/  LDL.LU R16, [R1+0x2c4] ;  /* 0x0002c40001107983 */ /* 0x001f280000300800 */
[----:B------:R-:W4:Y:S04]  /*23640*/  LDL.LU R17, [R1+0x2cc] ;  /* 0x0002cc0001117983 */ /* 0x000f280000300800 */
[----:B-1----:R-:W4:Y:S04]  /*23650*/  LDL.LU R18, [R1+0x2d4] ;  /* 0x0002d40001127983 */ /* 0x002f280000300800 */
[----:B------:R-:W4:Y:S01]  /*23660*/  LDL.LU R19, [R1+0x2dc] ;  /* 0x0002dc0001137983 */ /* 0x000f220000300800 */
[----:B--2---:R-:W-:-:S02]  /*23670*/  F2FP.F16.E4M3.UNPACK_B R2, R2.H1 ;  /* 0x00000002ff02723e */ /* 0x004fc400030006ff */
[----:B---3--:R-:W-:-:S07]  /*23680*/  F2FP.F16.E4M3.UNPACK_B R3, R3.H1 ;  /* 0x00000003ff03723e */ /* 0x008fce00030006ff */
[----:B----4-:R-:W-:Y:S01]  /*23690*/  HMMA.16816.F32 R20, R16, R2, R20 ;  /* 0x000000021014723c */ /* 0x010fe20000001814 */
[----:B------:R-:W2:-:S15]  /*236a0*/  LDL.LU R16, [R1+0x2a4] ;  /* 0x0002a40001107983 */ /* 0x000e9e0000300800 */
[----:B------:R-:W-:-:S03]  /*236b0*/  NOP ;  /* 0x0000000000007918 */ /* 0x000fc60000000000 */
        /* <DEDUP_REMOVED lines=19> */
[----:B0-----:R-:W-:-:S03]  /*237f0*/  MOV R12, R7 ;  /* 0x00000007000c7202 */ /* 0x001fc60000000f00 */
[----:B------:R-:W2:Y:S01]  /*23800*/  LDL.LU R7, [R1+0x20d8] ;  /* 0x0020d80001077983 */ /* 0x000ea20000300800 */
[----:B-1----:R-:W-:-:S03]  /*23810*/  IMAD.MOV.U32 R15, RZ, RZ, R24 ;  /* 0x000000ffff0f7224 */ /* 0x002fc600078e0018 */
[----:B------:R-:W3:Y:S04]  /*23820*/  LDL.LU R13, [R1+0x34] ;  /* 0x00003400010d7983 */ /* 0x000ee80000300800 */
[----:B------:R-:W3:Y:S04]  /*23830*/  LDL.LU R14, [R1+0x38] ;  /* 0x00003800010e7983 */ /* 0x000ee80000300800 */
[----:B------:R-:W4:Y:S04]  /*23840*/  LDL.LU R24, [R1+0x20d4] ;  /* 0x0020d40001187983 */ /* 0x000f280000300800 */
[----:B------:R-:W2:Y:S04]  /*23850*/  LDL.LU R10, [R1+0x274] ;  /* 0x00027400010a7983 */ /* 0x000ea80000300800 */
[----:B------:R-:W2:Y:S01]  /*23860*/  LDL.LU R11, [R1+0x27c] ;  /* 0x00027c00010b7983 */ /* 0x000ea20000300800 */
[----:B------:R-:W-:-:S02]  /*23870*/  IMAD.MOV.U32 R20, RZ, RZ, R25 ;  /* 0x000000ffff147224 */ /* 0x000fc400078e0019 */
[----:B-----5:R-:W-:Y:S02]  /*23880*/  IMAD.MOV.U32 R21, RZ, RZ, R26 ;  /* 0x000000ffff157224 */ /* 0x020fe400078e001a */
[----:B------:R-:W-:Y:S01]  /*23890*/  IMAD.MOV.U32 R22, RZ, RZ, R27 ;  /* 0x000000ffff167224 */ /* 0x000fe200078e001b */
[----:B--2---:R-:W-:Y:S01]  /*238a0*/  HMMA.16816.F32 R8, R8, R2, R4 ;  /* 0x000000020808723c */ /* 0x004fe20000001804 */
[----:B------:R-:W4:-:S15]  /*238b0*/  LDL.LU R4, [R1+0x224] ;  /* 0x0002240001047983 */ /* 0x000f1e0000300800 */
[----:B------:R-:W-:-:S03]  /*238c0*/  NOP ;  /* 0x0000000000007918 */ /* 0x000fc60000000000 */
[----:B------:R-:W-:Y:S04]  /*238d0*/  STL.64 [R1+0x310], R8 ;  /* 0x0003100801007387 */ /* 0x000fe80000100a00 */
[----:B------:R-:W-:Y:S04]  /*238e0*/  STL.64 [R1+0x318], R10 ;  /* 0x0003180a01007387 */ /* 0x000fe80000100a00 */
[----:B------:R-:W4:Y:S04]  /*238f0*/  LDL.LU R5, [R1+0x22c] ;  /* 0x00022c0001057983 */ /* 0x000f280000300800 */
[----:B------:R-:W4:Y:S04]  /*23900*/  LDL.LU R6, [R1+0x254] ;  /* 0x0002540001067983 */ /* 0x000f280000300800 */
[----:B------:R-:W4:Y:S04]  /*23910*/  LDL.LU R7, [R1+0x25c] ;  /* 0x00025c0001077983 */ /* 0x000f280000300800 */
[----:B------:R-:W4:Y:S04]  /*23920*/  LDL.LU R25, [R1+0x20d0] ;  /* 0x0020d00001197983 */ /* 0x000f280000300800 */
[----:B------:R-:W4:Y:S04]  /*23930*/  LDL.LU R26, [R1+0x20cc] ;  /* 0x0020cc00011a7983 */ /* 0x000f280000300800 */
[----:B------:R-:W4:Y:S04]  /*23940*/  LDL.LU R27, [R1+0x20c8] ;  /* 0x0020c800011b7983 */ /* 0x000f280000300800 */
[----:B------:R-:W2:Y:S04]  /*23950*/  LDL.LU R23, [R1+0x2c] ;  /* 0x00002c0001177983 */ /* 0x000ea80000300800 */
[----:B------:R-:W5:Y:S04]  /*23960*/  LDL.LU R16, [R1+0x10] ;  /* 0x0000100001107983 */ /* 0x000f680000300800 */
[----:B------:R-:W5:Y:S04]  /*23970*/  LDL.LU R17, [R1+0x14] ;  /* 0x0000140001117983 */ /* 0x000f680000300800 */
[----:B------:R-:W5:Y:S04]  /*23980*/  LDL.LU R18, [R1+0x18] ;  /* 0x0000180001127983 */ /* 0x000f680000300800 */
[----:B------:R-:W5:Y:S01]  /*23990*/  LDL.LU R19, [R1+0x1c] ;  /* 0x00001c0001137983 */ /* 0x000f620000300800 */
[----:B----4-:R-:W-:-:S15]  /*239a0*/  HMMA.16816.F32 R24, R4, R2, R24 ;  /* 0x000000020418723c */ /* 0x010fde0000001818 */
[----:B------:R-:W-:-:S04]  /*239b0*/  NOP ;  /* 0x0000000000007918 */ /* 0x000fc80000000000 */
[----:B------:R-:W-:Y:S04]  /*239c0*/  STL.64 [R1+0x2070], R26 ;  /* 0x0020701a01007387 */ /* 0x000fe80000100a00 */
[----:B------:R0:W-:Y:S04]  /*239d0*/  STL.64 [R1+0x2068], R24 ;  /* 0x0020681801007387 */ /* 0x0001e80000100a00 */
[----:B0-----:R-:W4:Y:S04]  /*239e0*/  LDL.LU R24, [R1+0x40] ;  /* 0x0000400001187983 */ /* 0x001f280000300800 */
[----:B------:R-:W4:Y:S04]  /*239f0*/  LDL.LU R25, [R1+0x44] ;  /* 0x0000440001197983 */ /* 0x000f280000300800 */
[----:B------:R-:W4:Y:S04]  /*23a00*/  LDL.LU R26, [R1+0x48] ;  /* 0x00004800011a7983 */ /* 0x000f280000300800 */
[----:B------:R-:W4:Y:S04]  /*23a10*/  LDL.LU R27, [R1+0x4c] ;  /* 0x00004c00011b7983 */ /* 0x000f280000300800 */
[----:B------:R-:W4:Y:S04]  /*23a20*/  LDL.LU R4, [R1+0x214] ;  /* 0x0002140001047983 */ /* 0x000f280000300800 */
[----:B------:R-:W4:Y:S04]  /*23a30*/  LDL.LU R5, [R1+0x21c] ;  /* 0x00021c0001057983 */ /* 0x000f280000300800 */
[----:B------:R-:W4:Y:S04]  /*23a40*/  LDL.LU R6, [R1+0x244] ;  /* 0x0002440001067983 */ /* 0x000f280000300800 */
[----:B------:R-:W4:Y:S04]  /*23a50*/  LDL.LU R7, [R1+0x24c] ;  /* 0x00024c0001077983 */ /* 0x000f280000300800 */
[----:B------:R-:W2:Y:S04]  /*23a60*/  LDL.LU R8, [R1] ;  /* 0x0000000001087983 */ /* 0x000ea80000300800 */
[----:B------:R-:W2:Y:S04]  /*23a70*/  LDL.LU R9, [R1+0x4] ;  /* 0x0000040001097983 */ /* 0x000ea80000300800 */
[----:B------:R-:W2:Y:S04]  /*23a80*/  LDL.LU R10, [R1+0x8] ;  /* 0x00000800010a7983 */ /* 0x000ea80000300800 */
[----:B------:R-:W2:Y:S01]  /*23a90*/  LDL.LU R11, [R1+0xc] ;  /* 0x00000c00010b7983 */ /* 0x000ea20000300800 */
[----:B----4-:R-:W-:Y:S03]  /*23aa0*/  HMMA.16816.F32 R24, R4, R2, R24 ;  /* 0x000000020418723c */ /* 0x010fe60000001818 */
[----:B------:R-:W3:-:S15]  /*23ab0*/  LDL.LU R4, [R1+0x1c4] ;  /* 0x0001c40001047983 */ /* 0x000ede0000300800 */
[----:B------:R-:W-:Y:S01]  /*23ac0*/  NOP ;  /* 0x0000000000007918 */ /* 0x000fe20000000000 */
[----:B------:R0:W-:Y:S04]  /*23ad0*/  STL.64 [R1+0x40], R24 ;  /* 0x0000401801007387 */ /* 0x0001e80000100a00 */
[----:B------:R1:W-:Y:S04]  /*23ae0*/  STL.64 [R1+0x48], R26 ;  /* 0x0000481a01007387 */ /* 0x0003e80000100a00 */
[----:B------:R-:W3:Y:S04]  /*23af0*/  LDL.LU R5, [R1+0x1cc] ;  /* 0x0001cc0001057983 */ /* 0x000ee80000300800 */
[----:B------:R-:W3:Y:S04]  /*23b00*/  LDL.LU R6, [R1+0x204] ;  /* 0x0002040001067983 */ /* 0x000ee80000300800 */
[----:B------:R-:W3:Y:S04]  /*23b10*/  LDL.LU R7, [R1+0x20c] ;  /* 0x00020c0001077983 */ /* 0x000ee80000300800 */
[----:B0-----:R-:W4:Y:S01]  /*23b20*/  LDL.LU R24, [R1+0x60] ;  /* 0x0000600001187983 */ /* 0x001f220000300800 */
[----:B---3--:R-:W-:-:S15]  /*23b30*/  HMMA.16816.F32 R4, R4, R2, R12 ;  /* 0x000000020404723c */ /* 0x008fde000000180c */
[----:B------:R-:W-:-:S04]  /*23b40*/  NOP ;  /* 0x0000000000007918 */ /* 0x000fc80000000000 */
[----:B------:R0:W-:Y:S04]  /*23b50*/  STL.64 [R1+0xc0], R4 ;  /* 0x0000c00401007387 */ /* 0x0001e80000100a00 */
[----:B------:R3:W-:Y:S04]  /*23b60*/  STL.64 [R1+0xc8], R6 ;  /* 0x0000c80601007387 */ /* 0x0007e80000100a00 */
[----:B------:R-:W4:Y:S04]  /*23b70*/  LDL.LU R25, [R1+0x64] ;  /* 0x0000640001197983 */ /* 0x000f280000300800 */
[----:B-1----:R-:W4:Y:S04]  /*23b80*/  LDL.LU R26, [R1+0x68] ;  /* 0x00006800011a7983 */ /* 0x002f280000300800 */
[----:B------:R-:W4:Y:S04]  /*23b90*/  LDL.LU R27, [R1+0x6c] ;  /* 0x00006c00011b7983 */ /* 0x000f280000300800 */
[----:B0-----:R-:W2:Y:S04]  /*23ba0*/  LDL.LU R4, [R1+0x184] ;  /* 0x0001840001047983 */ /* 0x001ea80000300800 */
[----:B------:R-:W2:Y:S04]  /*23bb0*/  LDL.LU R5, [R1+0x18c] ;  /* 0x00018c0001057983 */ /* 0x000ea80000300800 */
[----:B------:R-:W2:Y:S04]  /*23bc0*/  LDL.LU R12, [R1+0x50] ;  /* 0x00005000010c7983 */ /* 0x000ea80000300800 */
[----:B------:R-:W2:Y:S04]  /*23bd0*/  LDL.LU R13, [R1+0x54] ;  /* 0x00005400010d7983 */ /* 0x000ea80000300800 */
[----:B------:R-:W2:Y:S04]  /*23be0*/  LDL.LU R14, [R1+0x58] ;  /* 0x00005800010e7983 */ /* 0x000ea80000300800 */
[----:B------:R-:W2:Y:S04]  /*23bf0*/  LDL.LU R15, [R1+0x5c] ;  /* 0x00005c00010f7983 */ /* 0x000ea80000300800 */
[----:B---3--:R-:W2:Y:S04]  /*23c00*/  LDL.LU R6, [R1+0x1b4] ;  /* 0x0001b40001067983 */ /* 0x008ea80000300800 */
        /* <DEDUP_REMOVED lines=10> */
[----:B-----5:R-:W-:-:S15]  /*23cb0*/  HMMA.16816.F32 R4, R4, R2, R16 ;  /* 0x000000020404723c */ /* 0x020fde0000001810 */
[----:B------:R-:W-:-:S04]  /*23cc0*/  NOP ;  /* 0x0000000000007918 */ /* 0x000fc80000000000 */
[----:B------:R-:W-:Y:S04]  /*23cd0*/  STL.64 [R1+0x2060], R6 ;  /* 0x0020600601007387 */ /* 0x000fe80000100a00 */
[----:B------:R0:W-:Y:S04]  /*23ce0*/  STL.64 [R1+0x2058], R4 ;  /* 0x0020580401007387 */ /* 0x0001e80000100a00 */
[----:B------:R-:W3:Y:S04]  /*23cf0*/  LDL.LU R16, [R1+0x104] ;  /* 0x0001040001107983 */ /* 0x000ee80000300800 */
[----:B------:R-:W3:Y:S04]  /*23d00*/  LDL.LU R17, [R1+0x10c] ;  /* 0x00010c0001117983 */ /* 0x000ee80000300800 */
[----:B------:R-:W3:Y:S04]  /*23d10*/  LDL.LU R18, [R1+0x164] ;  /* 0x0001640001127983 */ /* 0x000ee80000300800 */
[----:B------:R-:W3:Y:S01]  /*23d20*/  LDL.LU R19, [R1+0x16c] ;  /* 0x00016c0001137983 */ /* 0x000ee20000300800 */
[----:B0-----:R-:W-:Y:S01]  /*23d30*/  MOV R5, R28 ;  /* 0x0000001c00057202 */ /* 0x001fe20000000f00 */
[----:B------:R-:W-:-:S02]  /*23d40*/  IMAD.MOV.U32 R6, RZ, RZ, R29 ;  /* 0x000000ffff067224 */ /* 0x000fc400078e001d */
[----:B------:R-:W5:Y:S01]  /*23d50*/  LDL.LU R4, [R1+0x70] ;  /* 0x0000700001047983 */ /* 0x000f620000300800 */
[----:B------:R-:W-:-:S03]  /*23d60*/  IMAD.MOV.U32 R7, RZ, RZ, R0 ;  /* 0x000000ffff077224 */ /* 0x000fc600078e0000 */
[----:B------:R-:W2:Y:S04]  /*23d70*/  LDL.LU R28, [R1+0x20b4] ;  /* 0x0020b400011c7983 */ /* 0x000ea80000300800 */
[----:B------:R-:W2:Y:S04]  /*23d80*/  LDL.LU R29, [R1+0x20b0] ;  /* 0x0020b000011d7983 */ /* 0x000ea80000300800 */
[----:B------:R-:W2:Y:S01]  /*23d90*/  LDL.LU R0, [R1+0x20ac] ;  /* 0x0020ac0001007983 */ /* 0x000ea20000300800 */
[----:B---3--:R-:W-:-:S15]  /*23da0*/  HMMA.16816.F32 R16, R16, R2, R8 ;  /* 0x000000021010723c */ /* 0x008fde0000001808 */
[----:B------:R-:W-:-:S04]  /*23db0*/  NOP ;  /* 0x0000000000007918 */ /* 0x000fc80000000000 */
[----:B------:R-:W-:Y:S04]  /*23dc0*/  STL.64 [R1+0x2038], R18 ;  /* 0x0020381201007387 */ /* 0x000fe80000100a00 */
[----:B------:R4:W-:Y:S04]  /*23dd0*/  STL.64 [R1+0x2030], R16 ;  /* 0x0020301001007387 */ /* 0x0009e80000100a00 */
[----:B------:R-:W4:Y:S04]  /*23de0*/  LDL.LU R8, [R1+0xf4] ;  /* 0x0000f40001087983 */ /* 0x000f280000300800 */
[----:B------:R-:W4:Y:S04]  /*23df0*/  LDL.LU R9, [R1+0xfc] ;  /* 0x0000fc0001097983 */ /* 0x000f280000300800 */
[----:B------:R-:W4:Y:S04]  /*23e00*/  LDL.LU R10, [R1+0x154] ;  /* 0x00015400010a7983 */ /* 0x000f280000300800 */
[----:B------:R-:W4:Y:S02]  /*23e10*/  LDL.LU R11, [R1+0x15c] ;  /* 0x00015c00010b7983 */ /* 0x000f240000300800 */
[----:B----4-:R-:W-:Y:S02]  /*23e20*/  HMMA.16816.F32 R16, R8, R2, R24 ;  /* 0x000000020810723c */ /* 0x010fe40000001818 */
[----:B------:R-:W3:-:S15]  /*23e30*/  LDL.LU R8, [R1+0xe4] ;  /* 0x0000e40001087983 */ /* 0x000ede0000300800 */
[----:B------:R-:W-:Y:S02]  /*23e40*/  NOP ;  /* 0x0000000000007918 */ /* 0x000fe40000000000 */
[----:B------:R-:W-:Y:S04]  /*23e50*/  STL.64 [R1+0xa0], R16 ;  /* 0x0000a01001007387 */ /* 0x000fe80000100a00 */
[----:B------:R-:W-:Y:S04]  /*23e60*/  STL.64 [R1+0xa8], R18 ;  /* 0x0000a81201007387 */ /* 0x000fe80000100a00 */
[----:B------:R-:W3:Y:S04]  /*23e70*/  LDL.LU R9, [R1+0xec] ;  /* 0x0000ec0001097983 */ /* 0x000ee80000300800 */
[----:B------:R-:W3:Y:S04]  /*23e80*/  LDL.LU R10, [R1+0x144] ;  /* 0x00014400010a7983 */ /* 0x000ee80000300800 */
[----:B------:R-:W3:Y:S04]  /*23e90*/  LDL.LU R11, [R1+0x14c] ;  /* 0x00014c00010b7983 */ /* 0x000ee80000300800 */
[----:B--2---:R-:W-:Y:S01]  /*23ea0*/  LDSM.16.MT88.4 R16, [R28+UR9+0x14000] ;  /* 0x014000091c10783b */ /* 0x004fe20008004200 */
[----:B---3--:R-:W-:Y:S03]  /*23eb0*/  HMMA.16816.F32 R12, R8, R2, R12 ;  /* 0x00000002080c723c */ /* 0x008fe6000000180c */
[----:B------:R-:W2:Y:S01]  /*23ec0*/  LDL.LU R8, [R1+0xd4] ;  /* 0x0000d40001087983 */ /* 0x000ea20000300800 */
[----:B------:R-:W-:-:S15]  /*23ed0*/  IMAD.MOV.U32 R10, RZ, RZ, R0 ;  /* 0x000000ffff0a7224 */ /* 0x000fde00078e0000 */
[----:B------:R-:W-:Y:S04]  /*23ee0*/  STL.64 [R1+0x260], R12 ;  /* 0x0002600c01007387 */ /* 0x000fe80000100a00 */
[----:B------:R-:W-:Y:S04]  /*23ef0*/  STL.64 [R1+0x268], R14 ;  /* 0x0002680e01007387 */ /* 0x000fe80000100a00 */
[----:B------:R-:W2:Y:S04]  /*23f00*/  LDL.LU R9, [R1+0xdc] ;  /* 0x0000dc0001097983 */ /* 0x000ea80000300800 */
[----:B------:R-:W3:Y:S04]  /*23f10*/  LDL.LU R0, [R1+0x20a8] ;  /* 0x0020a80001007983 */ /* 0x000ee80000300800 */
[----:B------:R-:W0:Y:S01]  /*23f20*/  LDSM.16.MT88.4 R12, [R28+UR9+0x16000] ;  /* 0x016000091c0c783b */ /* 0x000e220008004200 */
[----:B------:R-:W-:-:S03]  /*23f30*/  IMAD.MOV.U32 R11, RZ, RZ, R29 ;  /* 0x000000ffff0b7224 */ /* 0x000fc600078e001d */
[----:B0-----:R0:W-:Y:S04]  /*23f40*/  STL.64 [R1+0x2d0], R12 ;  /* 0x0002d00c01007387 */ /* 0x0011e80000100a00 */
[----:B------:R-:W-:Y:S04]  /*23f50*/  STL.64 [R1+0x2c0], R16 ;  /* 0x0002c01001007387 */ /* 0x000fe80000100a00 */
[----:B------:R-:W-:Y:S01]  /*23f60*/  STL.64 [R1+0x2c8], R18 ;  /* 0x0002c81201007387 */ /* 0x000fe20000100a00 */
[----:B------:R-:W-:-:S03]  /*23f70*/  MOV R29, R14 ;  /* 0x0000000e001d7202 */ /* 0x000fc60000000f00 */
[----:B------:R1:W-:Y:S04]  /*23f80*/  STL [R1+0x2dc], R15 ;  /* 0x0002dc0f01007387 */ /* 0x0003e80000100800 */
[----:B---3--:R-:W3:Y:S01]  /*23f90*/  LDSM.16.MT88.4 R16, [R0+UR9+0x14000] ;  /* 0x014000090010783b */ /* 0x008ee20008004200 */
[----:B--2---:R-:W-:Y:S03]  /*23fa0*/  HMMA.16816.F32 R8, R8, R2, R20 ;  /* 0x000000020808723c */ /* 0x004fe60000001814 */
[----:B------:R-:W2:-:S15]  /*23fb0*/  LDSM.16.MT88.4 R20, [R0+UR9+0x16000] ;  /* 0x016000090014783b */ /* 0x000e9e0008004200 */
[----:B------:R-:W-:Y:S01]  /*23fc0*/  NOP ;  /* 0x0000000000007918 */ /* 0x000fe20000000000 */
[----:B------:R-:W-:Y:S04]  /*23fd0*/  STL [R1+0x2054], R11 ;  /* 0x0020540b01007387 */ /* 0x000fe80000100800 */
[----:B0-----:R-:W5:Y:S04]  /*23fe0*/  LDL.LU R12, [R1+0x124] ;  /* 0x00012400010c7983 */ /* 0x001f680000300800 */
[----:B------:R-:W5:Y:S04]  /*23ff0*/  LDL.LU R13, [R1+0x12c] ;  /* 0x00012c00010d7983 */ /* 0x000f680000300800 */
[----:B------:R-:W5:Y:S04]  /*24000*/  LDL.LU R14, [R1+0x1a4] ;  /* 0x0001a400010e7983 */ /* 0x000f680000300800 */
[----:B-1----:R-:W5:Y:S01]  /*24010*/  LDL.LU R15, [R1+0x1ac] ;  /* 0x0001ac00010f7983 */ /* 0x002f620000300800 */
[----:B---3--:R-:W-:-:S03]  /*24020*/  IMAD.MOV.U32 R24, RZ, RZ, R16 ;  /* 0x000000ffff187224 */ /* 0x008fc600078e0010 */
[----:B------:R-:W-:Y:S04]  /*24030*/  STL [R1+0x2a4], R17 ;  /* 0x0002a41101007387 */ /* 0x000fe80000100800 */
[----:B------:R-:W-:Y:S04]  /*24040*/  STL [R1+0x2ac], R19 ;  /* 0x0002ac1301007387 */ /* 0x000fe80000100800 */
[----:B------:R0:W-:Y:S04]  /*24050*/  STL [R1+0x2078], R24 ;  /* 0x0020781801007387 */ /* 0x0001e80000100800 */
[----:B--2---:R-:W-:Y:S04]  /*24060*/  STL [R1+0x2b4], R21 ;  /* 0x0002b41501007387 */ /* 0x004fe80000100800 */
[----:B------:R-:W-:Y:S04]  /*24070*/  STL [R1+0x2bc], R23 ;  /* 0x0002bc1701007387 */ /* 0x000fe80000100800 */
[----:B0-----:R-:W2:Y:S04]  /*24080*/  LDL.LU R24, [R1+0x90] ;  /* 0x0000900001187983 */ /* 0x001ea80000300800 */
[----:B------:R-:W2:Y:S04]  /*24090*/  LDL.LU R25, [R1+0x94] ;  /* 0x0000940001197983 */ /* 0x000ea80000300800 */
[----:B------:R-:W3:Y:S04]  /*240a0*/  LDL.LU R26, [R1+0x98] ;  /* 0x00009800011a7983 */ /* 0x000ee80000300800 */
[----:B------:R-:W3:Y:S04]  /*240b0*/  LDL.LU R27, [R1+0x9c] ;  /* 0x00009c00011b7983 */ /* 0x000ee80000300800 */
[----:B---3--:R0:W-:Y:S04]  /*240c0*/  STL.64 [R1+0x2088], R26 ;  /* 0x0020881a01007387 */ /* 0x0081e80000100a00 */
[----:B0-----:R-:W3:Y:S04]  /*240d0*/  LDL R26, [R1+0x328] ;  /* 0x00032800011a7983 */ /* 0x001ee80000100800 */
[----:B------:R-:W3:Y:S04]  /*240e0*/  LDL R27, [R1+0x32c] ;  /* 0x00032c00011b7983 */ /* 0x000ee80000100800 */
[----:B--2---:R0:W-:Y:S01]  /*240f0*/  STL.64 [R1+0x2080], R24 ;  /* 0x0020801801007387 */ /* 0x0041e20000100a00 */
[----:B-----5:R-:W-:Y:S03]  /*24100*/  HMMA.16816.F32 R12, R12, R2, R4 ;  /* 0x000000020c0c723c */ /* 0x020fe60000001804 */
[----:B---3--:R1:W-:Y:S04]  /*24110*/  STL.64 [R1+0x2090], R26 ;  /* 0x0020901a01007387 */ /* 0x0083e80000100a00 */
[----:B0-----:R-:W2:Y:S04]  /*24120*/  LDL.LU R24, [R1+0x80] ;  /* 0x0000800001187983 */ /* 0x001ea80000300800 */
[----:B------:R-:W2:Y:S04]  /*24130*/  LDL.LU R25, [R1+0x84] ;  /* 0x0000840001197983 */ /* 0x000ea80000300800 */
[----:B-1----:R-:W3:Y:S04]  /*24140*/  LDL.LU R26, [R1+0x88] ;  /* 0x00008800011a7983 */ /* 0x002ee80000300800 */
[----:B------:R-:W3:Y:S01]  /*24150*/  LDL.LU R27, [R1+0x8c] ;  /* 0x00008c00011b7983 */ /* 0x000ee20000300800 */
[----:B------:R-:W-:-:S02]  /*24160*/  IMAD.MOV.U32 R17, RZ, RZ, R20 ;  /* 0x000000ffff117224 */ /* 0x000fc400078e0014 */
[----:B------:R-:W-:Y:S01]  /*24170*/  IMAD.MOV.U32 R16, RZ, RZ, R22 ;  /* 0x000000ffff107224 */ /* 0x000fe200078e0016 */
[----:B------:R-:W-:Y:S01]  /*24180*/  LOP3.LUT R19, R28, 0x40, RZ, 0x3c, !PT ;  /* 0x000000401c137812 */ /* 0x000fe200078e3cff */
[----:B---3--:R-:W-:Y:S04]  /*24190*/  STL.64 [R1+0x20a0], R26 ;  /* 0x0020a01a01007387 */ /* 0x008fe80000100a00 */
[----:B--2---:R0:W-:Y:S04]  /*241a0*/  STL.64 [R1+0x2098], R24 ;  /* 0x0020981801007387 */ /* 0x0041e80000100a00 */
[----:B0-----:R-:W2:Y:S04]  /*241b0*/  LDL.LU R24, [R1+0xb0] ;  /* 0x0000b00001187983 */ /* 0x001ea80000300800 */
[----:B------:R-:W2:Y:S04]  /*241c0*/  LDL.LU R25, [R1+0xb4] ;  /* 0x0000b40001197983 */ /* 0x000ea80000300800 */
[----:B------:R-:W2:Y:S04]  /*241d0*/  LDL.LU R26, [R1+0xb8] ;  /* 0x0000b800011a7983 */ /* 0x000ea80000300800 */
[----:B------:R-:W2:Y:S04]  /*241e0*/  LDL.LU R27, [R1+0xbc] ;  /* 0x0000bc00011b7983 */ /* 0x000ea80000300800 */
[----:B------:R-:W-:Y:S04]  /*241f0*/  STL.64 [R1+0x2028], R14 ;  /* 0x0020280e01007387 */ /* 0x000fe80000100a00 */
[----:B------:R-:W-:Y:S04]  /*24200*/  STL.64 [R1+0x2020], R12 ;  /* 0x0020200c01007387 */ /* 0x000fe80000100a00 */
[----:B------:R-:W2:Y:S04]  /*24210*/  LDL.LU R20, [R1+0x194] ;  /* 0x0001940001147983 */ /* 0x000ea80000300800 */
[----:B------:R-:W2:Y:S04]  /*24220*/  LDL.LU R21, [R1+0x19c] ;  /* 0x00019c0001157983 */ /* 0x000ea80000300800 */
[----:B------:R-:W2:Y:S04]  /*24230*/  LDL.LU R22, [R1+0x1f4] ;  /* 0x0001f40001167983 */ /* 0x000ea80000300800 */
[----:B------:R-:W2:Y:S04]  /*24240*/  LDL.LU R23, [R1+0x1fc] ;  /* 0x0001fc0001177983 */ /* 0x000ea80000300800 */
[----:B------:R-:W0:Y:S04]  /*24250*/  LDSM.16.MT88.4 R12, [R19+UR9+0x14000] ;  /* 0x01400009130c783b */ /* 0x000e280008004200 */
[----:B0-----:R-:W-:Y:S01]  /*24260*/  STL [R1+0x284], R13 ;  /* 0x0002840d01007387 */ /* 0x001fe20000100800 */
[----:B------:R-:W-:Y:S01]  /*24270*/  IMAD.MOV.U32 R7, RZ, RZ, R12 ;  /* 0x000000ffff077224 */ /* 0x000fe200078e000c */
[----:B------:R-:W-:-:S02]  /*24280*/  MOV R6, R14 ;  /* 0x0000000e00067202 */ /* 0x000fc40000000f00 */
[----:B------:R-:W-:Y:S04]  /*24290*/  STL [R1+0x28c], R15 ;  /* 0x00028c0f01007387 */ /* 0x000fe80000100800 */
[----:B------:R-:W0:Y:S04]  /*242a0*/  LDSM.16.MT88.4 R12, [R19+UR9+0x16000] ;  /* 0x01600009130c783b */ /* 0x000e280008004200 */
[----:B0-----:R-:W-:Y:S01]  /*242b0*/  STL [R1+0x294], R13 ;  /* 0x0002940d01007387 */ /* 0x001fe20000100800 */
[----:B------:R-:W-:Y:S02]  /*242c0*/  IMAD.MOV.U32 R5, RZ, RZ, R12 ;  /* 0x000000ffff057224 */ /* 0x000fe400078e000c */
[----:B------:R-:W-:Y:S01]  /*242d0*/  IMAD.MOV.U32 R4, RZ, RZ, R14 ;  /* 0x000000ffff047224 */ /* 0x000fe200078e000e */
[----:B------:R2:W-:Y:S02]  /*242e0*/  STL [R1+0x29c], R15 ;  /* 0x00029c0f01007387 */ /* 0x0005e40000100800 */
[----:B--2---:R-:W-:Y:S02]  /*242f0*/  HMMA.16816.F32 R12, R20, R2, R24 ;  /* 0x00000002140c723c */ /* 0x004fe40000001818 */
[----:B------:R-:W2:-:S15]  /*24300*/  LDL.LU R20, [R1+0x1e4] ;  /* 0x0001e40001147983 */ /* 0x000e9e0000300800 */
[----:B------:R-:W-:Y:S02]  /*24310*/  NOP ;  /* 0x0000000000007918 */ /* 0x000fe40000000000 */
[----:B------:R0:W-:Y:S02]  /*24320*/  STL.64 [R1+0x60], R12 ;  /* 0x0000600c01007387 */ /* 0x0001e40000100a00 */
[----:B0-----:R-:W-:-:S05]  /*24330*/  LOP3.LUT R13, R28, 0x60, RZ, 0x3c, !PT ;  /* 0x000000601c0d7812 */ /* 0x001fca00078e3cff */
[----:B------:R-:W0:Y:S04]  /*24340*/  LDSM.16.MT88.4 R24, [R13+UR9+0x14000] ;  /* 0x014000090d18783b */ /* 0x000e280008004200 */
[----:B------:R1:W-:Y:S04]  /*24350*/  STL.64 [R1+0x68], R14 ;  /* 0x0000680e01007387 */ /* 0x0003e80000100a00 */
[----:B------:R-:W2:Y:S04]  /*24360*/  LDL.LU R21, [R1+0x1ec] ;  /* 0x0001ec0001157983 */ /* 0x000ea80000300800 */
[----:B------:R-:W2:Y:S04]  /*24370*/  LDL.LU R22, [R1+0x234] ;  /* 0x0002340001167983 */ /* 0x000ea80000300800 */
[----:B------:R-:W2:Y:S04]  /*24380*/  LDL.LU R23, [R1+0x23c] ;  /* 0x00023c0001177983 */ /* 0x000ea80000300800 */
[----:B0-----:R-:W-:Y:S01]  /*24390*/  STL [R1+0x1d4], R25 ;  /* 0x0001d41901007387 */ /* 0x001fe20000100800 */
[----:B------:R-:W-:-:S02]  /*243a0*/  IMAD.MOV.U32 R11, RZ, RZ, R24 ;  /* 0x000000ffff0b7224 */ /* 0x000fc400078e0018 */
[----:B-1----:R-:W-:Y:S01]  /*243b0*/  IMAD.MOV.U32 R15, RZ, RZ, R26 ;  /* 0x000000ffff0f7224 */ /* 0x002fe200078e001a */
[----:B------:R-:W-:Y:S04]  /*243c0*/  STL [R1+0x1dc], R27 ;  /* 0x0001dc1b01007387 */ /* 0x000fe80000100800 */
[----:B------:R-:W0:Y:S04]  /*243d0*/  LDSM.16.MT88.4 R24, [R13+UR9+0x16000] ;  /* 0x016000090d18783b */ /* 0x000e280008004200 */
[----:B0-----:R-:W-:Y:S01]  /*243e0*/  STL [R1+0x254], R25 ;  /* 0x0002541901007387 */ /* 0x001fe20000100800 */
[----:B------:R-:W-:Y:S01]  /*243f0*/  IMAD.MOV.U32 R12, RZ, RZ, R26 ;  /* 0x000000ffff0c7224 */ /* 0x000fe200078e001a */
[----:B------:R-:W-:-:S02]  /*24400*/  MOV R14, R24 ;  /* 0x00000018000e7202 */ /* 0x000fc40000000f00 */
[----:B------:R0:W-:Y:S04]  /*24410*/  STL [R1+0x25c], R27 ;  /* 0x00025c1b01007387 */ /* 0x0001e80000100800 */
[----:B0-----:R-:W2:Y:S04]  /*24420*/  LDL.LU.64 R26, [R1+0x20a0] ;  /* 0x0020a000011a7983 */ /* 0x001ea80000300a00 */
[----:B------:R-:W2:Y:S02]  /*24430*/  LDL.LU.64 R24, [R1+0x2098] ;  /* 0x0020980001187983 */ /* 0x000ea40000300a00 */
[----:B--2---:R-:W-:Y:S02]  /*24440*/  HMMA.16816.F32 R20, R20, R2, R24 ;  /* 0x000000021414723c */ /* 0x004fe40000001818 */
[----:B------:R-:W2:-:S15]  /*24450*/  LDL.LU.64 R26, [R1+0x2090] ;  /* 0x00209000011a7983 */ /* 0x000e9e0000300a00 */
[----:B------:R-:W-:Y:S02]  /*24460*/  NOP ;  /* 0x0000000000007918 */ /* 0x000fe40000000000 */
[----:B------:R0:W-:Y:S04]  /*24470*/  STL.64 [R1+0x70], R20 ;  /* 0x0000701401007387 */ /* 0x0001e80000100a00 */
[----:B------:R1:W-:Y:S04]  /*24480*/  STL.64 [R1+0x78], R22 ;  /* 0x0000781601007387 */ /* 0x0003e80000100a00 */
[----:B0-----:R-:W3:Y:S04]  /*24490*/  LDL.LU R20, [R1+0x2c0] ;  /* 0x0002c00001147983 */ /* 0x001ee80000300800 */
[----:B------:R-:W3:Y:S04]  /*244a0*/  LDL.LU R21, [R1+0x2c8] ;  /* 0x0002c80001157983 */ /* 0x000ee80000300800 */
[----:B-1----:R-:W3:Y:S01]  /*244b0*/  LDL.LU R22, [R1+0x2d0] ;  /* 0x0002d00001167983 */ /* 0x002ee20000300800 */
[----:B--2---:R-:W-:-:S02]  /*244c0*/  F2FP.F16.E4M3.UNPACK_B R2, R26 ;  /* 0x0000001aff02723e */ /* 0x004fc400020006ff */
[----:B------:R-:W-:Y:S02]  /*244d0*/  F2FP.F16.E4M3.UNPACK_B R3, R27 ;  /* 0x0000001bff03723e */ /* 0x000fe400020006ff */
[----:B------:R-:W0:Y:S04]  /*244e0*/  LDSM.16.MT88.4 R24, [R28+UR9+0x14080] ;  /* 0x014080091c18783b */ /* 0x000e280008004200 */
[----:B0-----:R-:W-:Y:S04]  /*244f0*/  STL.64 [R1+0x150], R24 ;  /* 0x0001501801007387 */ /* 0x001fe80000100a00 */
[----:B------:R-:W-:Y:S04]  /*24500*/  STL.64 [R1+0x158], R26 ;  /* 0x0001581a01007387 */ /* 0x000fe80000100a00 */
[----:B------:R-:W0:Y:S04]  /*24510*/  LDSM.16.MT88.4 R24, [R28+UR9+0x16080] ;  /* 0x016080091c18783b */ /* 0x000e280008004200 */
[----:B0-----:R-:W-:Y:S04]  /*24520*/  STL.64 [R1+0x1b0], R24 ;  /* 0x0001b01801007387 */ /* 0x001fe80000100a00 */
[----:B------:R0:W-:Y:S04]  /*24530*/  STL.64 [R1+0x1b8], R26 ;  /* 0x0001b81a01007387 */ /* 0x0001e80000100a00 */
[----:B0-----:R-:W3:Y:S04]  /*24540*/  LDL.LU.64 R26, [R1+0x2088] ;  /* 0x00208800011a7983 */ /* 0x001ee80000300a00 */
[----:B------:R-:W3:Y:S01]  /*24550*/  LDL.LU.64 R24, [R1+0x2080] ;  /* 0x0020800001187983 */ /* 0x000ee20000300a00 */
[----:B------:R-:W-:-:S07]  /*24560*/  IMAD.MOV.U32 R23, RZ, RZ, R29 ;  /* 0x000000ffff177224 */ /* 0x000fce00078e001d */
[----:B---3--:R-:W-:Y:S01]  /*24570*/  HMMA.16816.F32 R20, R20, R2, R24 ;  /* 0x000000021414723c */ /* 0x008fe20000001818 */
[----:B------:R-:W2:-:S15]  /*24580*/  LDL.LU R24, [R1+0x2078] ;  /* 0x0020780001187983 */ /* 0x000e9e0000300800 */
[----:B------:R-:W-:-:S03]  /*24590*/  NOP ;  /* 0x0000000000007918 */ /* 0x000fc60000000000 */
[----:B------:R2:W-:Y:S04]  /*245a0*/  STL.64 [R1+0x90], R20 ;  /* 0x0000901401007387 */ /* 0x0005e80000100a00 */
[----:B------:R-:W-:Y:S01]  /*245b0*/  STL.64 [R1+0x98], R22 ;  /* 0x0000981601007387 */ /* 0x000fe20000100a00 */
[----:B--2---:R-:W-:-:S03]  /*245c0*/  IMAD.MOV.U32 R20, RZ, RZ, R24 ;  /* 0x000000ffff147224 */ /* 0x004fc600078e0018 */
        /* <DEDUP_REMOVED lines=8> */
[----:B------:R-:W2:Y:S01]  /*24650*/  LDL.LU.64 R24, [R1+0x2068] ;  /* 0x0020680001187983 */ /* 0x000ea20000300a00 */
[----:B------:R-:W-:Y:S01]  /*24660*/  IMAD.MOV.U32 R21, RZ, RZ, R18 ;  /* 0x000000ffff157224 */ /* 0x000fe200078e0012 */
[----:B------:R-:W-:Y:S01]  /*24670*/  MOV R22, R17 ;  /* 0x0000001100167202 */ /* 0x000fe20000000f00 */
[----:B------:R-:W-:Y:S01]  /*24680*/  IMAD.MOV.U32 R23, RZ, RZ, R16 ;  /* 0x000000ffff177224 */ /* 0x000fe200078e0010 */
[----:B------:R-:W-:Y:S06]  /*24690*/  STL [R1+0x1fd8], R29 ;  /* 0x001fd81d01007387 */ /* 0x000fec0000100800 */
[----:B--2---:R-:W-:Y:S01]  /*246a0*/  HMMA.16816.F32 R24, R20, R2, R24 ;  /* 0x000000021418723c */ /* 0x004fe20000001818 */
[----:B------:R-:W-:Y:S01]  /*246b0*/  IMAD.MOV.U32 R20, RZ, RZ, R7 ;  /* 0x000000ffff147224 */ /* 0x000fe200078e0007 */
[----:B------:R-:W-:Y:S01]  /*246c0*/  MOV R22, R5 ;  /* 0x0000000500167202 */ /* 0x000fe20000000f00 */
[----:B------:R-:W-:-:S02]  /*246d0*/  IMAD.MOV.U32 R21, RZ, RZ, R6 ;  /* 0x000000ffff157224 */ /* 0x000fc400078e0006 */
[----:B------:R-:W-:Y:S02]  /*246e0*/  IMAD.MOV.U32 R23, RZ, RZ, R4 ;  /* 0x000000ffff177224 */ /* 0x000fe400078e0004 */
[----:B------:R-:W0:-:S12]  /*246f0*/  LDSM.16.MT88.4 R4, [R19+UR9+0x14080] ;  /* 0x014080091304783b */ /* 0x000e180008004200 */
[----:B------:R1:W-:Y:S04]  /*24700*/  STL.64 [R1+0x50], R24 ;  /* 0x0000501801007387 */ /* 0x0003e80000100a00 */
[----:B------:R-:W-:Y:S04]  /*24710*/  STL.64 [R1+0x58], R26 ;  /* 0x0000581a01007387 */ /* 0x000fe80000100a00 */
[----:B0-----:R-:W-:Y:S01]  /*24720*/  STL [R1+0x114], R5 ;  /* 0x0001140501007387 */ /* 0x001fe20000100800 */
[----:B------:R-:W-:Y:S02]  /*24730*/  IMAD.MOV.U32 R18, RZ, RZ, R6 ;  /* 0x000000ffff127224 */ /* 0x000fe400078e0006 */
[----:B-1----:R-:W-:Y:S01]  /*24740*/  IMAD.MOV.U32 R24, RZ, RZ, R4 ;  /* 0x000000ffff187224 */ /* 0x002fe200078e0004 */
[----:B------:R0:W-:Y:S04]  /*24750*/  STL [R1+0x11c], R7 ;  /* 0x00011c0701007387 */ /* 0x0001e80000100800 */
[----:B0-----:R-:W2:Y:S04]  /*24760*/  LDL.LU.64 R6, [R1+0x2060] ;  /* 0x0020600001067983 */ /* 0x001ea80000300a00 */
[----:B------:R-:W2:Y:S04]  /*24770*/  LDL.LU.64 R4, [R1+0x2058] ;  /* 0x0020580001047983 */ /* 0x000ea80000300a00 */
[----:B------:R-:W-:Y:S04]  /*24780*/  STL [R1+0x2050], R24 ;  /* 0x0020501801007387 */ /* 0x000fe80000100800 */
[----:B------:R-:W0:Y:S04]  /*24790*/  LDSM.16.MT88.4 R24, [R19+UR9+0x16080] ;  /* 0x016080091318783b */ /* 0x000e280008004200 */
[----:B0-----:R-:W-:Y:S04]  /*247a0*/  STL [R1+0x184], R25 ;  /* 0x0001841901007387 */ /* 0x001fe80000100800 */
[----:B------:R-:W-:Y:S01]  /*247b0*/  STL [R1+0x18c], R27 ;  /* 0x00018c1b01007387 */ /* 0x000fe20000100800 */
[----:B--2---:R-:W-:-:S15]  /*247c0*/  HMMA.16816.F32 R4, R20, R2, R4 ;  /* 0x000000021404723c */ /* 0x004fde0000001804 */
[----:B------:R-:W-:-:S04]  /*247d0*/  NOP ;  /* 0x0000000000007918 */ /* 0x000fc80000000000 */
[----:B------:R-:W-:Y:S02]  /*247e0*/  IMAD.MOV.U32 R22, RZ, RZ, R7 ;  /* 0x000000ffff167224 */ /* 0x000fe400078e0007 */
[----:B------:R-:W-:Y:S01]  /*247f0*/  IMAD.MOV.U32 R23, RZ, RZ, R6 ;  /* 0x000000ffff177224 */ /* 0x000fe200078e0006 */
[----:B------:R0:W-:Y:S04]  /*24800*/  STL.64 [R1+0x10], R4 ;  /* 0x0000100401007387 */ /* 0x0001e80000100a00 */
[----:B------:R1:W-:Y:S04]  /*24810*/  STL [R1+0x1ff0], R22 ;  /* 0x001ff01601007387 */ /* 0x0003e80000100800 */
[----:B------:R2:W-:Y:S04]  /*24820*/  STL [R1+0x1fdc], R23 ;  /* 0x001fdc1701007387 */ /* 0x0005e80000100800 */
[----:B------:R-:W3:Y:S01]  /*24830*/  LDL.LU R20, [R1+0x2e0] ;  /* 0x0002e00001147983 */ /* 0x000ee20000300800 */
[----:B0-----:R-:W-:-:S03]  /*24840*/  IMAD.MOV.U32 R4, RZ, RZ, R11 ;  /* 0x000000ffff047224 */ /* 0x001fc600078e000b */
[----:B------:R-:W3:Y:S04]  /*24850*/  LDL.LU R21, [R1+0x2e4] ;  /* 0x0002e40001157983 */ /* 0x000ee80000300800 */
[----:B-1----:R-:W3:Y:S04]  /*24860*/  LDL.LU R22, [R1+0x2e8] ;  /* 0x0002e80001167983 */ /* 0x002ee80000300800 */
[----:B--2---:R-:W3:Y:S04]  /*24870*/  LDL.LU R23, [R1+0x2ec] ;  /* 0x0002ec0001177983 */ /* 0x004ee80000300800 */
[----:B------:R-:W2:Y:S01]  /*24880*/  LDL.LU R11, [R1+0x2054] ;  /* 0x00205400010b7983 */ /* 0x000ea20000300800 */
[----:B------:R-:W-:Y:S01]  /*24890*/  IMAD.MOV.U32 R17, RZ, RZ, R24 ;  /* 0x000000ffff117224 */ /* 0x000fe200078e0018 */
[----:B------:R-:W-:-:S02]  /*248a0*/  MOV R16, R26 ;  /* 0x0000001a00107202 */ /* 0x000fc40000000f00 */
[----:B------:R-:W0:Y:S01]  /*248b0*/  LDSM.16.MT88.4 R24, [R13+UR9+0x14080] ;  /* 0x014080090d18783b */ /* 0x000e220008004200 */
[----:B------:R-:W-:Y:S01]  /*248c0*/  IMAD.MOV.U32 R5, RZ, RZ, R15 ;  /* 0x000000ffff057224 */ /* 0x000fe200078e000f */
[----:B------:R-:W-:Y:S01]  /*248d0*/  MOV R6, R14 ;  /* 0x0000000e00067202 */ /* 0x000fe20000000f00 */
[----:B------:R-:W-:Y:S01]  /*248e0*/  IMAD.MOV.U32 R7, RZ, RZ, R12 ;  /* 0x000000ffff077224 */ /* 0x000fe200078e000c */
[----:B0-----:R-:W-:Y:S01]  /*248f0*/  STL [R1+0x104], R25 ;  /* 0x0001041901007387 */ /* 0x001fe20000100800 */
[----:B------:R-:W-:Y:S02]  /*24900*/  IMAD.MOV.U32 R15, RZ, RZ, R24 ;  /* 0x000000ffff0f7224 */ /* 0x000fe400078e0018 */
[----:B------:R-:W-:Y:S01]  /*24910*/  IMAD.MOV.U32 R14, RZ, RZ, R26 ;  /* 0x000000ffff0e7224 */ /* 0x000fe200078e001a */
[----:B------:R-:W-:Y:S04]  /*24920*/  STL [R1+0x10c], R27 ;  /* 0x00010c1b01007387 */ /* 0x000fe80000100800 */
[----:B------:R-:W0:Y:S02]  /*24930*/  LDSM.16.MT88.4 R24, [R13+UR9+0x16080] ;  /* 0x016080090d18783b */ /* 0x000e240008004200 */
[----:B0-----:R-:W-:Y:S01]  /*24940*/  IMAD.MOV.U32 R13, RZ, RZ, R24 ;  /* 0x000000ffff0d7224 */ /* 0x001fe200078e0018 */
[----:B------:R-:W-:Y:S01]  /*24950*/  MOV R12, R26 ;  /* 0x0000001a000c7202 */ /* 0x000fe20000000f00 */
[----:B------:R-:W-:Y:S04]  /*24960*/  STL [R1+0x164], R25 ;  /* 0x0001641901007387 */ /* 0x000fe80000100800 */
[----:B------:R-:W-:Y:S04]  /*24970*/  STL [R1+0x16c], R27 ;  /* 0x00016c1b01007387 */ /* 0x000fe80000100800 */
[----:B------:R-:W-:Y:S04]  /*24980*/  STL.64 [R1+0x2048], R14 ;  /* 0x0020480e01007387 */ /* 0x000fe80000100a00 */
[----:B------:R0:W-:Y:S04]  /*24990*/  STL.64 [R1+0x2040], R12 ;  /* 0x0020400c01007387 */ /* 0x0001e80000100a00 */
[----:B------:R-:W1:Y:S04]  /*249a0*/  LDSM.16.MT88.4 R24, [R28+UR9+0x14100] ;  /* 0x014100091c18783b */ /* 0x000e680008004200 */
[----:B0-----:R-:W4:Y:S04]  /*249b0*/  LDL.LU R12, [R1+0x40] ;  /* 0x00004000010c7983 */ /* 0x001f280000300800 */
[----:B------:R-:W4:Y:S04]  /*249c0*/  LDL.LU R13, [R1+0x44] ;  /* 0x00004400010d7983 */ /* 0x000f280000300800 */
[----:B------:R-:W4:Y:S04]  /*249d0*/  LDL.LU R14, [R1+0x48] ;  /* 0x00004800010e7983 */ /* 0x000f280000300800 */
[----:B------:R-:W4:Y:S01]  /*249e0*/  LDL.LU R15, [R1+0x4c] ;  /* 0x00004c00010f7983 */ /* 0x000f220000300800 */
[----:B--2---:R-:W-:Y:S03]  /*249f0*/  HMMA.16816.F32 R8, R4, R2, R8 ;  /* 0x000000020408723c */ /* 0x004fe60000001808 */
[----:B------:R-:W3:-:S15]  /*24a00*/  LDL.LU R4, [R1+0x150] ;  /* 0x0001500001047983 */ /* 0x000ede0000300800 */
[----:B------:R-:W-:Y:S01]  /*24a10*/  NOP ;  /* 0x0000000000007918 */ /* 0x000fe20000000000 */
[----:B------:R1:W-:Y:S04]  /*24a20*/  STL.64 [R1], R8 ;  /* 0x0000000801007387 */ /* 0x0003e80000100a00 */
[----:B------:R-:W-:Y:S04]  /*24a30*/  STL.64 [R1+0x8], R10 ;  /* 0x0000080a01007387 */ /* 0x000fe80000100a00 */
[----:B------:R-:W3:Y:S04]  /*24a40*/  LDL.LU R5, [R1+0x158] ;  /* 0x0001580001057983 */ /* 0x000ee80000300800 */
[----:B------:R-:W3:Y:S04]  /*24a50*/  LDL.LU R6, [R1+0x1b0] ;  /* 0x0001b00001067983 */ /* 0x000ee80000300800 */
[----:B------:R-:W3:Y:S01]  /*24a60*/  LDL.LU R7, [R1+0x1b8] ;  /* 0x0001b80001077983 */ /* 0x000ee20000300800 */
[----:B-1----:R-:W-:-:S02]  /*24a70*/  IMAD.MOV.U32 R8, RZ, RZ, R24 ;  /* 0x000000ffff087224 */ /* 0x002fc400078e0018 */
[----:B------:R-:W-:Y:S01]  /*24a80*/  IMAD.MOV.U32 R9, RZ, RZ, R26 ;  /* 0x000000ffff097224 */ /* 0x000fe200078e001a */
[----:B------:R-:W-:Y:S04]  /*24a90*/  STL [R1+0xf4], R25 ;  /* 0x0000f41901007387 */ /* 0x000fe80000100800 */
[----:B------:R-:W-:Y:S04]  /*24aa0*/  STL [R1+0xfc], R27 ;  /* 0x0000fc1b01007387 */ /* 0x000fe80000100800 */
[----:B------:R-:W0:Y:S04]  /*24ab0*/  LDSM.16.MT88.4 R24, [R28+UR9+0x16100] ;  /* 0x016100091c18783b */ /* 0x000e280008004200 */
[----:B0-----:R-:W-:Y:S01]  /*24ac0*/  STL [R1+0x144], R25 ;  /* 0x0001441901007387 */ /* 0x001fe20000100800 */
[----:B------:R-:W-:-:S03]  /*24ad0*/  IMAD.MOV.U32 R10, RZ, RZ, R24 ;  /* 0x000000ffff0a7224 */ /* 0x000fc600078e0018 */
[----:B------:R-:W-:Y:S04]  /*24ae0*/  STL [R1+0x14c], R27 ;  /* 0x00014c1b01007387 */ /* 0x000fe80000100800 */
[----:B------:R-:W2:Y:S01]  /*24af0*/  LDL.LU R24, [R1+0x2050] ;  /* 0x0020500001187983 */ /* 0x000ea20000300800 */
[----:B---3--:R-:W-:Y:S03]  /*24b00*/  HMMA.16816.F32 R20, R4, R2, R20 ;  /* 0x000000020414723c */ /* 0x008fe60000001814 */
[----:B------:R-:W4:-:S15]  /*24b10*/  LDL.LU R4, [R1+0x130] ;  /* 0x0001300001047983 */ /* 0x000f1e0000300800 */
[----:B------:R-:W-:Y:S01]  /*24b20*/  NOP ;  /* 0x0000000000007918 */ /* 0x000fe20000000000 */
[----:B------:R-:W-:Y:S04]  /*24b30*/  STL.64 [R1+0x30], R20 ;  /* 0x0000301401007387 */ /* 0x000fe80000100a00 */
[----:B------:R-:W-:Y:S04]  /*24b40*/  STL.64 [R1+0x38], R22 ;  /* 0x0000381601007387 */ /* 0x000fe80000100a00 */
[----:B------:R-:W4:Y:S04]  /*24b50*/  LDL.LU R5, [R1+0x138] ;  /* 0x0001380001057983 */ /* 0x000f280000300800 */
[----:B------:R-:W4:Y:S04]  /*24b60*/  LDL.LU R6, [R1+0x1a0] ;  /* 0x0001a00001067983 */ /* 0x000f280000300800 */
[----:B------:R-:W4:Y:S04]  /*24b70*/  LDL.LU R7, [R1+0x1a8] ;  /* 0x0001a80001077983 */ /* 0x000f280000300800 */
[----:B------:R-:W0:Y:S04]  /*24b80*/  LDSM.16.MT88.4 R20, [R0+UR9+0x14100] ;  /* 0x014100090014783b */ /* 0x000e280008004200 */
[----:B0-----:R-:W-:Y:S04]  /*24b90*/  STL.64 [R1+0x120], R20 ;  /* 0x0001201401007387 */ /* 0x001fe80000100a00 */
[----:B------:R-:W-:Y:S04]  /*24ba0*/  STL.64 [R1+0x128], R22 ;  /* 0x0001281601007387 */ /* 0x000fe80000100a00 */
[----:B------:R-:W0:Y:S04]  /*24bb0*/  LDSM.16.MT88.4 R20, [R0+UR9+0x16100] ;  /* 0x016100090014783b */ /* 0x000e280008004200 */
[----:B0-----:R-:W-:Y:S04]  /*24bc0*/  STL.64 [R1+0x190], R20 ;  /* 0x0001901401007387 */ /* 0x001fe80000100a00 */
[----:B------:R-:W-:Y:S01]  /*24bd0*/  STL [R1+0x19c], R23 ;  /* 0x00019c1701007387 */ /* 0x000fe20000100800 */
[----:B----4-:R-:W-:Y:S03]  /*24be0*/  HMMA.16816.F32 R4, R4, R2, R12 ;  /* 0x000000020404723c */ /* 0x010fe6000000180c */
[----:B------:R-:W0:-:S15]  /*24bf0*/  LDSM.16.MT88.4 R12, [R19+UR9+0x14100] ;  /* 0x01410009130c783b */ /* 0x000e1e0008004200 */
[----:B------:R-:W-:Y:S01]  /*24c00*/  NOP ;  /* 0x0000000000007918 */ /* 0x000fe20000000000 */
[----:B------:R1:W-:Y:S01]  /*24c10*/  STL.64 [R1+0x20], R4 ;  /* 0x0000200401007387 */ /* 0x0003e20000100a00 */
[----:B------:R-:W-:Y:S01]  /*24c20*/  IMAD.MOV.U32 R29, RZ, RZ, R7 ;  /* 0x000000ffff1d7224 */ /* 0x000fe200078e0007 */
[----:B------:R-:W-:Y:S02]  /*24c30*/  MOV R7, R16 ;  /* 0x0000001000077202 */ /* 0x000fe40000000f00 */
[----:B------:R3:W-:Y:S01]  /*24c40*/  STL [R1+0x28], R6 ;  /* 0x0000280601007387 */ /* 0x0007e20000100800 */
[----:B-1----:R-:W-:Y:S02]  /*24c50*/  IMAD.MOV.U32 R5, RZ, RZ, R18 ;  /* 0x000000ffff057224 */ /* 0x002fe400078e0012 */
[----:B---3--:R-:W-:Y:S02]  /*24c60*/  IMAD.MOV.U32 R6, RZ, RZ, R17 ;  /* 0x000000ffff067224 */ /* 0x008fe400078e0011 */
[----:B------:R-:W1:Y:S01]  /*24c70*/  LDSM.16.MT88.4 R16, [R19+UR9+0x16100] ;  /* 0x016100091310783b */ /* 0x000e620008004200 */
[----:B--2---:R-:W-:-:S03]  /*24c80*/  IMAD.MOV.U32 R4, RZ, RZ, R24 ;  /* 0x000000ffff047224 */ /* 0x004fc600078e0018 */
[----:B------:R-:W-:Y:S01]  /*24c90*/  STL [R1+0x1ff4], R29 ;  /* 0x001ff41d01007387 */ /* 0x000fe20000100800 */
[----:B0-----:R-:W-:-:S03]  /*24ca0*/  IMAD.MOV.U32 R24, RZ, RZ, R14 ;  /* 0x000000ffff187224 */ /* 0x001fc600078e000e */
[----:B------:R-:W-:Y:S01]  /*24cb0*/  STL [R1+0x174], R13 ;  /* 0x0001740d01007387 */ /* 0x000fe20000100800 */
[----:B------:R-:W-:-:S03]  /*24cc0*/  IMAD.MOV.U32 R25, RZ, RZ, R12 ;  /* 0x000000ffff197224 */ /* 0x000fc600078e000c */
[----:B------:R0:W-:Y:S04]  /*24cd0*/  STL [R1+0x17c], R15 ;  /* 0x00017c0f01007387 */ /* 0x0001e80000100800 */
[----:B0-----:R-:W2:Y:S04]  /*24ce0*/  LDL.LU.64 R14, [R1+0x2048] ;  /* 0x00204800010e7983 */ /* 0x001ea80000300a00 */
[----:B------:R-:W3:Y:S04]  /*24cf0*/  LDL.LU.64 R12, [R1+0x2040] ;  /* 0x00204000010c7983 */ /* 0x000ee80000300a00 */
[----:B-1----:R-:W-:Y:S01]  /*24d00*/  STL [R1+0x1e4], R17 ;  /* 0x0001e41101007387 */ /* 0x002fe20000100800 */
[----:B------:R-:W-:-:S02]  /*24d10*/  IMAD.MOV.U32 R20, RZ, RZ, R18 ;  /* 0x000000ffff147224 */ /* 0x000fc400078e0012 */
[----:B------:R-:W-:Y:S01]  /*24d20*/  IMAD.MOV.U32 R21, RZ, RZ, R16 ;  /* 0x000000ffff157224 */ /* 0x000fe200078e0010 */
[----:B------:R0:W-:Y:S04]  /*24d30*/  STL [R1+0x1ec], R19 ;  /* 0x0001ec1301007387 */ /* 0x0001e80000100800 */
[----:B0-----:R-:W4:Y:S04]  /*24d40*/  LDL.LU.64 R18, [R1+0x2038] ;  /* 0x0020380001127983 */ /* 0x001f280000300a00 */
[----:B------:R-:W4:Y:S02]  /*24d50*/  LDL.LU.64 R16, [R1+0x2030] ;  /* 0x0020300001107983 */ /* 0x000f240000300a00 */
[----:B----4-:R-:W-:Y:S01]  /*24d60*/  HMMA.16816.F32 R16, R4, R2, R16 ;  /* 0x000000020410723c */ /* 0x010fe20000001810 */
[----:B--2---:R-:W-:Y:S01]  /*24d70*/  MOV R4, R15 ;  /* 0x0000000f00047202 */ /* 0x004fe20000000f00 */
[----:B------:R-:W-:-:S02]  /*24d80*/  IMAD.MOV.U32 R5, RZ, RZ, R14 ;  /* 0x000000ffff057224 */ /* 0x000fc400078e000e */
[----:B---3--:R-:W-:Y:S02]  /*24d90*/  IMAD.MOV.U32 R6, RZ, RZ, R13 ;  /* 0x000000ffff067224 */ /* 0x008fe400078e000d */
[----:B------:R-:W-:Y:S02]  /*24da0*/  IMAD.MOV.U32 R7, RZ, RZ, R12 ;  /* 0x000000ffff077224 */ /* 0x000fe400078e000c */
[----:B------:R-:W0:Y:S11]  /*24db0*/  LDSM.16.MT88.4 R12, [R28+UR9+0x14180] ;  /* 0x014180091c0c783b */ /* 0x000e360008004200 */
[----:B------:R-:W-:Y:S04]  /*24dc0*/  STL.64 [R1+0x1f70], R18 ;  /* 0x001f701201007387 */ /* 0x000fe80000100a00 */
[----:B------:R1:W-:Y:S04]  /*24dd0*/  STL.64 [R1+0x1f68], R16 ;  /* 0x001f681001007387 */ /* 0x0003e80000100a00 */
[----:B-1----:R-:W2:Y:S04]  /*24de0*/  LDL.LU R16, [R1+0x300] ;  /* 0x0003000001107983 */ /* 0x002ea80000300800 */
[----:B------:R-:W2:Y:S04]  /*24df0*/  LDL.LU R17, [R1+0x304] ;  /* 0x0003040001117983 */ /* 0x000ea80000300800 */
[----:B------:R-:W2:Y:S04]  /*24e00*/  LDL.LU R18, [R1+0x308] ;  /* 0x0003080001127983 */ /* 0x000ea80000300800 */
[----:B------:R-:W2:Y:S04]  /*24e10*/  LDL.LU R19, [R1+0x30c] ;  /* 0x00030c0001137983 */ /* 0x000ea80000300800 */
[----:B0-----:R-:W-:Y:S04]  /*24e20*/  STL.64 [R1+0x200], R12 ;  /* 0x0002000c01007387 */ /* 0x001fe80000100a00 */
[----:B------:R-:W-:Y:S04]  /*24e30*/  STL.64 [R1+0x208], R14 ;  /* 0x0002080e01007387 */ /* 0x000fe80000100a00 */
[----:B------:R-:W0:Y:S04]  /*24e40*/  LDSM.16.MT88.4 R12, [R28+UR9+0x16180] ;  /* 0x016180091c0c783b */ /* 0x000e280008004200 */
[----:B0-----:R-:W-:Y:S04]  /*24e50*/  STL.64 [R1+0x240], R12 ;  /* 0x0002400c01007387 */ /* 0x001fe80000100a00 */
[----:B------:R0:W-:Y:S04]  /*24e60*/  STL.64 [R1+0x248], R14 ;  /* 0x0002480e01007387 */ /* 0x0001e80000100a00 */
[----:B0-----:R-:W3:Y:S04]  /*24e70*/  LDL.LU.64 R14, [R1+0x2028] ;  /* 0x00202800010e7983 */ /* 0x001ee80000300a00 */
[----:B------:R-:W3:Y:S01]  /*24e80*/  LDL.LU.64 R12, [R1+0x2020] ;  /* 0x00202000010c7983 */ /* 0x000ee20000300a00 */
[----:B------:R-:W-:Y:S01]  /*24e90*/  IMAD.MOV.U32 R11, RZ, RZ, R26 ;  /* 0x000000ffff0b7224 */ /* 0x000fe200078e001a */
[----:B------:R-:W-:Y:S01]  /*24ea0*/  MOV R23, R22 ;  /* 0x0000001600177202 */ /* 0x000fe20000000f00 */
[----:B---3--:R-:W-:Y:S01]  /*24eb0*/  HMMA.16816.F32 R12, R4, R2, R12 ;  /* 0x00000002040c723c */ /* 0x008fe2000000180c */
[----:B------:R-:W0:-:S15]  /*24ec0*/  LDSM.16.MT88.4 R4, [R0+UR9+0x14180] ;  /* 0x014180090004783b */ /* 0x000e1e0008004200 */
[----:B------:R-:W-:-:S03]  /*24ed0*/  NOP ;  /* 0x0000000000007918 */ /* 0x000fc60000000000 */
[----:B------:R-:W-:Y:S04]  /*24ee0*/  STL [R1+0x1f60], R13 ;  /* 0x001f600d01007387 */ /* 0x000fe80000100800 */
[----:B------:R-:W-:Y:S04]  /*24ef0*/  STL [R1+0x1f5c], R14 ;  /* 0x001f5c0e01007387 */ /* 0x000fe80000100800 */
[----:B------:R-:W-:Y:S04]  /*24f00*/  STL [R1+0x1f58], R15 ;  /* 0x001f580f01007387 */ /* 0x000fe80000100800 */
[----:B------:R1:W-:Y:S04]  /*24f10*/  STL [R1+0x201c], R12 ;  /* 0x00201c0c01007387 */ /* 0x0003e80000100800 */
[----:B-1----:R-:W3:Y:S04]  /*24f20*/  LDL.LU R12, [R1+0xc0] ;  /* 0x0000c000010c7983 */ /* 0x002ee80000300800 */
[----:B------:R-:W3:Y:S04]  /*24f30*/  LDL.LU R13, [R1+0xc4] ;  /* 0x0000c400010d7983 */ /* 0x000ee80000300800 */
[----:B------:R-:W3:Y:S04]  /*24f40*/  LDL.LU R14, [R1+0xc8] ;  /* 0x0000c800010e7983 */ /* 0x000ee80000300800 */
[----:B------:R-:W3:Y:S04]  /*24f50*/  LDL.LU R15, [R1+0xcc] ;  /* 0x0000cc00010f7983 */ /* 0x000ee80000300800 */
[----:B0-----:R-:W-:Y:S04]  /*24f60*/  STL.64 [R1+0x1f0], R4 ;  /* 0x0001f00401007387 */ /* 0x001fe80000100a00 */
[----:B------:R-:W-:Y:S04]  /*24f70*/  STL.64 [R1+0x1f8], R6 ;  /* 0x0001f80601007387 */ /* 0x000fe80000100a00 */
[----:B------:R-:W0:Y:S01]  /*24f80*/  LDSM.16.MT88.4 R4, [R0+UR9+0x16180] ;  /* 0x016180090004783b */ /* 0x000e220008004200 */
[----:B--2---:R-:W-:Y:S01]  /*24f90*/  HMMA.16816.F32 R8, R8, R2, R16 ;  /* 0x000000020808723c */ /* 0x004fe20000001810 */
[----:B0-----:R-:W-:-:S02]  /*24fa0*/  IMAD.MOV.U32 R29, RZ, RZ, R4 ;  /* 0x000000ffff1d7224 */ /* 0x001fc400078e0004 */
[----:B------:R-:W-:Y:S02]  /*24fb0*/  IMAD.MOV.U32 R26, RZ, RZ, R7 ;  /* 0x000000ffff1a7224 */ /* 0x000fe400078e0007 */
[----:B------:R-:W-:Y:S01]  /*24fc0*/  IMAD.MOV.U32 R27, RZ, RZ, R5 ;  /* 0x000000ffff1b7224 */ /* 0x000fe200078e0005 */
[----:B------:R0:W-:Y:S04]  /*24fd0*/  STL [R1+0x2018], R29 ;  /* 0x0020181d01007387 */ /* 0x0001e80000100800 */
[----:B------:R-:W-:Y:S04]  /*24fe0*/  STL [R1+0x1f40], R26 ;  /* 0x001f401a01007387 */ /* 0x000fe80000100800 */
[----:B------:R-:W-:Y:S04]  /*24ff0*/  STL [R1+0x1f3c], R27 ;  /* 0x001f3c1b01007387 */ /* 0x000fe80000100800 */
[----:B------:R-:W-:Y:S04]  /*25000*/  STL [R1+0x1f38], R0 ;  /* 0x001f380001007387 */ /* 0x000fe80000100800 */
[----:B------:R-:W-:Y:S04]  /*25010*/  STL [R1+0x1f54], R8 ;  /* 0x001f540801007387 */ /* 0x000fe80000100800 */
[----:B------:R-:W-:Y:S01]  /*25020*/  STL [R1+0x1f50], R9 ;  /* 0x001f500901007387 */ /* 0x000fe20000100800 */
[----:B------:R-:W-:-:S03]  /*25030*/  MOV R22, R6 ;  /* 0x0000000600167202 */ /* 0x000fc60000000f00 */
[----:B------:R-:W-:Y:S04]  /*25040*/  STL [R1+0x1f4c], R10 ;  /* 0x001f4c0a01007387 */ /* 0x000fe80000100800 */
[----:B------:R-:W-:Y:S04]  /*25050*/  STL [R1+0x1f48], R11 ;  /* 0x001f480b01007387 */ /* 0x000fe80000100800 */
[----:B------:R-:W3:Y:S04]  /*25060*/  LDL.LU R4, [R1+0x120] ;  /* 0x0001200001047983 */ /* 0x000ee80000300800 */
[----:B------:R-:W3:Y:S04]  /*25070*/  LDL.LU R5, [R1+0x128] ;  /* 0x0001280001057983 */ /* 0x000ee80000300800 */
[----:B------:R-:W3:Y:S01]  /*25080*/  LDL.LU R6, [R1+0x190] ;  /* 0x0001900001067983 */ /* 0x000ee20000300800 */
[----:B0-----:R-:W-:-:S05]  /*25090*/  LOP3.LUT R29, R28, 0x40, RZ, 0x3c, !PT ;  /* 0x000000401c1d7812 */ /* 0x001fca00078e3cff */
[----:B------:R-:W0:Y:S01]  /*250a0*/  LDSM.16.MT88.4 R8, [R29+UR9+0x14180] ;  /* 0x014180091d08783b */ /* 0x000e220008004200 */
[----:B------:R-:W-:-:S03]  /*250b0*/  IMAD.MOV.U32 R7, RZ, RZ, R23 ;  /* 0x000000ffff077224 */ /* 0x000fc600078e0017 */
[----:B0-----:R-:W-:Y:S01]  /*250c0*/  STL [R1+0x224], R9 ;  /* 0x0002240901007387 */ /* 0x001fe20000100800 */
[----:B------:R-:W-:Y:S01]  /*250d0*/  IMAD.MOV.U32 R23, RZ, RZ, R8 ;  /* 0x000000ffff177224 */ /* 0x000fe200078e0008 */
[----:B------:R-:W-:Y:S02]  /*250e0*/  MOV R27, R10 ;  /* 0x0000000a001b7202 */ /* 0x000fe40000000f00 */
[----:B------:R-:W-:Y:S04]  /*250f0*/  STL [R1+0x22c], R11 ;  /* 0x00022c0b01007387 */ /* 0x000fe80000100800 */
[----:B------:R0:W1:Y:S04]  /*25100*/  LDSM.16.MT88.4 R8, [R29+UR9+0x16180] ;  /* 0x016180091d08783b */ /* 0x0000680008004200 */
[----:B------:R-:W2:Y:S01]  /*25110*/  LDL.LU R16, [R1+0xa0] ;  /* 0x0000a00001107983 */ /* 0x000ea20000300800 */
[----:B0-----:R-:W-:-:S03]  /*25120*/  LOP3.LUT R29, R28, 0x60, RZ, 0x3c, !PT ;  /* 0x000000601c1d7812 */ /* 0x001fc600078e3cff */
[----:B------:R-:W2:Y:S04]  /*25130*/  LDL.LU R17, [R1+0xa4] ;  /* 0x0000a40001117983 */ /* 0x000ea80000300800 */
[----:B------:R-:W2:Y:S04]  /*25140*/  LDL.LU R18, [R1+0xa8] ;  /* 0x0000a80001127983 */ /* 0x000ea80000300800 */
[----:B------:R-:W2:Y:S04]  /*25150*/  LDL.LU R19, [R1+0xac] ;  /* 0x0000ac0001137983 */ /* 0x000ea80000300800 */
[----:B-1----:R0:W-:Y:S01]  /*25160*/  STL [R1+0x274], R9 ;  /* 0x0002740901007387 */ /* 0x0021e20000100800 */
[----:B------:R-:W-:-:S02]  /*25170*/  IMAD.MOV.U32 R0, RZ, RZ, R10 ;  /* 0x000000ffff007224 */ /* 0x000fc400078e000a */
[----:B------:R-:W-:Y:S01]  /*25180*/  IMAD.MOV.U32 R26, RZ, RZ, R8 ;  /* 0x000000ffff1a7224 */ /* 0x000fe200078e0008 */
[----:B------:R-:W-:Y:S01]  /*25190*/  STL [R1+0x27c], R11 ;  /* 0x00027c0b01007387 */ /* 0x000fe20000100800 */
[----:B---3--:R-:W-:Y:S03]  /*251a0*/  HMMA.16816.F32 R4, R4, R2, R12 ;  /* 0x000000020404723c */ /* 0x008fe6000000180c */
[----:B------:R-:W1:-:S15]  /*251b0*/  LDSM.16.MT88.4 R12, [R29+UR9+0x14100] ;  /* 0x014100091d0c783b */ /* 0x000e5e0008004200 */
[----:B------:R-:W-:Y:S01]  /*251c0*/  NOP ;  /* 0x0000000000007918 */ /* 0x000fe20000000000 */
[----:B0-----:R-:W-:Y:S02]  /*251d0*/  IMAD.MOV.U32 R9, RZ, RZ, R4 ;  /* 0x000000ffff097224 */ /* 0x001fe400078e0004 */
[----:B------:R-:W-:Y:S01]  /*251e0*/  IMAD.MOV.U32 R10, RZ, RZ, R5 ;  /* 0x000000ffff0a7224 */ /* 0x000fe200078e0005 */
[----:B------:R0:W-:Y:S01]  /*251f0*/  STL [R1+0x4c], R7 ;  /* 0x00004c0701007387 */ /* 0x0001e20000100800 */
[----:B------:R-:W-:Y:S02]  /*25200*/  IMAD.MOV.U32 R4, RZ, RZ, R25 ;  /* 0x000000ffff047224 */ /* 0x000fe400078e0019 */
[----:B------:R-:W-:Y:S01]  /*25210*/  IMAD.MOV.U32 R5, RZ, RZ, R24 ;  /* 0x000000ffff057224 */ /* 0x000fe200078e0018 */
[----:B-1----:R-:W-:Y:S01]  /*25220*/  MOV R25, R12 ;  /* 0x0000000c00197202 */ /* 0x002fe20000000f00 */
[----:B------:R-:W-:Y:S01]  /*25230*/  IMAD.MOV.U32 R24, RZ, RZ, R14 ;  /* 0x000000ffff187224 */ /* 0x000fe200078e000e */
[----:B------:R-:W-:Y:S04]  /*25240*/  STL [R1+0xc4], R13 ;  /* 0x0000c40d01007387 */ /* 0x000fe80000100800 */
[----:B------:R-:W-:Y:S04]  /*25250*/  STL [R1+0xcc], R15 ;  /* 0x0000cc0f01007387 */ /* 0x000fe80000100800 */
[----:B------:R-:W3:Y:S04]  /*25260*/  LDL.LU R12, [R1+0x201c] ;  /* 0x00201c00010c7983 */ /* 0x000ee80000300800 */
[----:B------:R-:W-:Y:S04]  /*25270*/  STL.64 [R1+0x1fe8], R26 ;  /* 0x001fe81a01007387 */ /* 0x000fe80000100a00 */
[----:B------:R-:W-:Y:S04]  /*25280*/  STL.64 [R1+0x1fe0], R24 ;  /* 0x001fe01801007387 */ /* 0x000fe80000100a00 */
[----:B------:R-:W1:Y:S01]  /*25290*/  LDSM.16.MT88.4 R24, [R29+UR9+0x16100] ;  /* 0x016100091d18783b */ /* 0x000e620008004200 */
[----:B------:R-:W-:Y:S01]  /*252a0*/  MOV R11, R6 ;  /* 0x00000006000b7202 */ /* 0x000fe20000000f00 */
[----:B------:R-:W-:-:S02]  /*252b0*/  IMAD.MOV.U32 R6, RZ, RZ, R21 ;  /* 0x000000ffff067224 */ /* 0x000fc400078e0015 */
[----:B0-----:R-:W-:Y:S02]  /*252c0*/  IMAD.MOV.U32 R7, RZ, RZ, R20 ;  /* 0x000000ffff077224 */ /* 0x001fe400078e0014 */
[----:B-1----:R-:W-:Y:S02]  /*252d0*/  IMAD.MOV.U32 R21, RZ, RZ, R24 ;  /* 0x000000ffff157224 */ /* 0x002fe400078e0018 */
[----:B------:R-:W-:Y:S01]  /*252e0*/  IMAD.MOV.U32 R20, RZ, RZ, R26 ;  /* 0x000000ffff147224 */ /* 0x000fe200078e001a */
[----:B------:R-:W-:Y:S04]  /*252f0*/  STL [R1+0xe4], R25 ;  /* 0x0000e41901007387 */ /* 0x000fe80000100800 */
[----:B------:R-:W-:Y:S04]  /*25300*/  STL [R1+0xec], R27 ;  /* 0x0000ec1b01007387 */ /* 0x000fe80000100800 */
[----:B------:R-:W-:Y:S04]  /*25310*/  STL.64 [R1+0x2000], R22 ;  /* 0x0020001601007387 */ /* 0x000fe80000100a00 */
[----:B------:R0:W-:Y:S04]  /*25320*/  STL.64 [R1+0x1ff8], R20 ;  /* 0x001ff81401007387 */ /* 0x0001e80000100a00 */
[----:B0-----:R-:W4:Y:S04]  /*25330*/  LDL.LU R20, [R1+0x310] ;  /* 0x0003100001147983 */ /* 0x001f280000300800 */
[----:B------:R-:W4:Y:S04]  /*25340*/  LDL.LU R21, [R1+0x314] ;  /* 0x0003140001157983 */ /* 0x000f280000300800 */
[----:B------:R-:W5:Y:S04]  /*25350*/  LDL.LU R22, [R1+0x318] ;  /* 0x0003180001167983 */ /* 0x000f680000300800 */
[----:B------:R-:W5:Y:S01]  /*25360*/  LDL.LU R23, [R1+0x31c] ;  /* 0x00031c0001177983 */ /* 0x000f620000300800 */
[----:B--2---:R-:W-:-:S15]  /*25370*/  HMMA.16816.F32 R4, R4, R2, R16 ;  /* 0x000000020404723c */ /* 0x004fde0000001810 */
[----:B------:R-:W-:-:S04]  /*25380*/  NOP ;  /* 0x0000000000007918 */ /* 0x000fc80000000000 */
[----:B------:R-:W-:Y:S01]  /*25390*/  IMAD.MOV.U32 R8, RZ, RZ, R7 ;  /* 0x000000ffff087224 */ /* 0x000fe200078e0007 */
[----:B------:R-:W-:Y:S01]  /*253a0*/  MOV R14, R5 ;  /* 0x00000005000e7202 */ /* 0x000fe20000000f00 */
[----:B------:R-:W-:Y:S02]  /*253b0*/  IMAD.MOV.U32 R15, RZ, RZ, R6 ;  /* 0x000000ffff0f7224 */ /* 0x000fe400078e0006 */
[----:B------:R-:W-:Y:S01]  /*253c0*/  IMAD.MOV.U32 R13, RZ, RZ, R4 ;  /* 0x000000ffff0d7224 */ /* 0x000fe200078e0004 */
[----:B-----5:R-:W-:Y:S04]  /*253d0*/  STL.64 [R1+0x2010], R22 ;  /* 0x0020101601007387 */ /* 0x020fe80000100a00 */
[----:B----4-:R-:W-:Y:S04]  /*253e0*/  STL.64 [R1+0x2008], R20 ;  /* 0x0020081401007387 */ /* 0x010fe80000100a00 */
[----:B------:R-:W0:Y:S04]  /*253f0*/  LDSM.16.MT88.4 R20, [R29+UR9+0x14180] ;  /* 0x014180091d14783b */ /* 0x000e280008004200 */
[----:B------:R-:W2:Y:S04]  /*25400*/  LDL.LU R24, [R1+0x2f0] ;  /* 0x0002f00001187983 */ /* 0x000ea80000300800 */
[----:B------:R-:W2:Y:S04]  /*25410*/  LDL.LU R25, [R1+0x2f4] ;  /* 0x0002f40001197983 */ /* 0x000ea80000300800 */
[----:B------:R-:W2:Y:S04]  /*25420*/  LDL.LU R26, [R1+0x2f8] ;  /* 0x0002f800011a7983 */ /* 0x000ea80000300800 */
[----:B------:R-:W2:Y:S04]  /*25430*/  LDL.LU R27, [R1+0x2fc] ;  /* 0x0002fc00011b7983 */ /* 0x000ea80000300800 */
[----:B------:R-:W4:Y:S04]  /*25440*/  LDL.LU R16, [R1+0x60] ;  /* 0x0000600001107983 */ /* 0x000f280000300800 */
[----:B------:R-:W4:Y:S04]  /*25450*/  LDL.LU R17, [R1+0x64] ;  /* 0x0000640001117983 */ /* 0x000f280000300800 */
[----:B------:R-:W4:Y:S04]  /*25460*/  LDL.LU R18, [R1+0x68] ;  /* 0x0000680001127983 */ /* 0x000f280000300800 */
[----:B------:R-:W4:Y:S04]  /*25470*/  LDL.LU R19, [R1+0x6c] ;  /* 0x00006c0001137983 */ /* 0x000f280000300800 */
[----:B------:R0:W-:Y:S04]  /*25480*/  STL.64 [R1+0x1f90], R10 ;  /* 0x001f900a01007387 */ /* 0x0001e80000100a00 */
[----:B------:R-:W-:Y:S04]  /*25490*/  STL.64 [R1+0x1f88], R8 ;  /* 0x001f880801007387 */ /* 0x000fe80000100a00 */
[----:B------:R-:W-:Y:S04]  /*254a0*/  STL.64 [R1+0x1f80], R14 ;  /* 0x001f800e01007387 */ /* 0x000fe80000100a00 */
[----:B---3--:R1:W-:Y:S01]  /*254b0*/  STL.64 [R1+0x1f78], R12 ;  /* 0x001f780c01007387 */ /* 0x0083e20000100a00 */
[----:B0-----:R-:W-:-:S02]  /*254c0*/  IMAD.MOV.U32 R11, RZ, RZ, R20 ;  /* 0x000000ffff0b7224 */ /* 0x001fc400078e0014 */
[----:B------:R-:W-:Y:S01]  /*254d0*/  IMAD.MOV.U32 R10, RZ, RZ, R22 ;  /* 0x000000ffff0a7224 */ /* 0x000fe200078e0016 */
[----:B-1----:R-:W3:Y:S04]  /*254e0*/  LDL.LU R12, [R1+0x260] ;  /* 0x00026000010c7983 */ /* 0x002ee80000300800 */
[----:B------:R-:W3:Y:S04]  /*254f0*/  LDL.LU R13, [R1+0x264] ;  /* 0x00026400010d7983 */ /* 0x000ee80000300800 */
[----:B------:R-:W3:Y:S04]  /*25500*/  LDL.LU R14, [R1+0x268] ;  /* 0x00026800010e7983 */ /* 0x000ee80000300800 */
[----:B------:R-:W3:Y:S04]  /*25510*/  LDL.LU R15, [R1+0x26c] ;  /* 0x00026c00010f7983 */ /* 0x000ee80000300800 */
[----:B------:R-:W5:Y:S04]  /*25520*/  LDL.LU R4, [R1+0x200] ;  /* 0x0002000001047983 */ /* 0x000f680000300800 */
[----:B------:R-:W5:Y:S04]  /*25530*/  LDL.LU R5, [R1+0x208] ;  /* 0x0002080001057983 */ /* 0x000f680000300800 */
[----:B------:R-:W5:Y:S04]  /*25540*/  LDL.LU R6, [R1+0x240] ;  /* 0x0002400001067983 */ /* 0x000f680000300800 */
[----:B------:R-:W5:Y:S04]  /*25550*/  LDL.LU R7, [R1+0x248] ;  /* 0x0002480001077983 */ /* 0x000f680000300800 */
[----:B------:R-:W-:Y:S04]  /*25560*/  STL [R1+0x1c4], R21 ;  /* 0x0001c41501007387 */ /* 0x000fe80000100800 */
[----:B------:R-:W-:Y:S04]  /*25570*/  STL [R1+0x1cc], R23 ;  /* 0x0001cc1701007387 */ /* 0x000fe80000100800 */
[----:B------:R0:W1:Y:S04]  /*25580*/  LDSM.16.MT88.4 R20, [R29+UR9+0x16180] ;  /* 0x016180091d14783b */ /* 0x0000680008004200 */
[----:B0-----:R-:W2:Y:S04]  /*25590*/  LDL.LU R29, [R1+0x2018] ;  /* 0x00201800011d7983 */ /* 0x001ea80000300800 */
[----:B-1----:R-:W-:Y:S01]  /*255a0*/  STL [R1+0x214], R21 ;  /* 0x0002141501007387 */ /* 0x002fe20000100800 */
[----:B------:R-:W-:Y:S01]  /*255b0*/  IMAD.MOV.U32 R8, RZ, RZ, R22 ;  /* 0x000000ffff087224 */ /* 0x000fe200078e0016 */
[----:B------:R-:W-:-:S02]  /*255c0*/  MOV R9, R20 ;  /* 0x0000001400097202 */ /* 0x000fc40000000f00 */
[----:B------:R0:W-:Y:S04]  /*255d0*/  STL [R1+0x21c], R23 ;  /* 0x00021c1701007387 */ /* 0x0001e80000100800 */
[----:B0-----:R-:W5:Y:S04]  /*255e0*/  LDL.LU.64 R22, [R1+0x2010] ;  /* 0x0020100001167983 */ /* 0x001f680000300a00 */
[----:B------:R-:W5:Y:S04]  /*255f0*/  LDL.LU.64 R20, [R1+0x2008] ;  /* 0x0020080001147983 */ /* 0x000f680000300a00 */
[----:B------:R-:W-:Y:S01]  /*25600*/  STL [R1+0x1f44], R28 ;  /* 0x001f441c01007387 */ /* 0x000fe20000100800 */
[----:B-----5:R-:W-:Y:S03]  /*25610*/  HMMA.16816.F32 R4, R4, R2, R20 ;  /* 0x000000020404723c */ /* 0x020fe60000001814 */
[----:B------:R-:W5:Y:S04]  /*25620*/  LDL.LU.64 R22, [R1+0x2000] ;  /* 0x0020000001167983 */ /* 0x000f680000300a00 */
[----:B------:R-:W3:-:S12]  /*25630*/  LDL.LU.64 R20, [R1+0x1ff8] ;  /* 0x001ff80001147983 */ /* 0x000ed80000300a00 */
[----:B------:R0:W-:Y:S04]  /*25640*/  STL.64 [R1+0xa0], R4 ;  /* 0x0000a00401007387 */ /* 0x0001e80000100a00 */
[----:B------:R2:W-:Y:S04]  /*25650*/  STL.64 [R1+0xa8], R6 ;  /* 0x0000a80601007387 */ /* 0x0005e80000100a00 */
[----:B0-----:R-:W3:Y:S04]  /*25660*/  LDL.LU R4, [R1+0x1f0] ;  /* 0x0001f00001047983 */ /* 0x001ee80000300800 */
[----:B------:R-:W3:Y:S01]  /*25670*/  LDL.LU R5, [R1+0x1f8] ;  /* 0x0001f80001057983 */ /* 0x000ee20000300800 */
[----:B--2---:R-:W-:-:S03]  /*25680*/  IMAD.MOV.U32 R6, RZ, RZ, R29 ;  /* 0x000000ffff067224 */ /* 0x004fc600078e001d */
[----:B------:R-:W2:Y:S01]  /*25690*/  LDL.LU R29, [R1+0x1ff4] ;  /* 0x001ff400011d7983 */ /* 0x000ea20000300800 */
[----:B-----5:R-:W-:-:S03]  /*256a0*/  IMAD.MOV.U32 R7, RZ, RZ, R22 ;  /* 0x000000ffff077224 */ /* 0x020fc600078e0016 */
[----:B------:R-:W5:Y:S04]  /*256b0*/  LDL.LU R22, [R1+0x1ff0] ;  /* 0x001ff00001167983 */ /* 0x000f680000300800 */
[----:B---3--:R-:W-:Y:S01]  /*256c0*/  HMMA.16816.F32 R4, R4, R2, R24 ;  /* 0x000000020404723c */ /* 0x008fe20000001818 */
[----:B------:R-:W3:Y:S04]  /*256d0*/  LDL.LU.64 R26, [R1+0x1fe8] ;  /* 0x001fe800011a7983 */ /* 0x000ee80000300a00 */
[----:B------:R-:W2:-:S14]  /*256e0*/  LDL.LU.64 R24, [R1+0x1fe0] ;  /* 0x001fe00001187983 */ /* 0x000e9c0000300a00 */
[----:B------:R0:W-:Y:S01]  /*256f0*/  STL.64 [R1+0xb0], R4 ;  /* 0x0000b00401007387 */ /* 0x0001e20000100a00 */
[----:B------:R-:W-:Y:S02]  /*25700*/  IMAD.MOV.U32 R28, RZ, RZ, R7 ;  /* 0x000000ffff1c7224 */ /* 0x000fe400078e0007 */
[----:B------:R-:W-:Y:S01]  /*25710*/  IMAD.MOV.U32 R7, RZ, RZ, R0 ;  /* 0x000000ffff077224 */ /* 0x000fe200078e0000 */
[----:B------:R1:W-:Y:S01]  /*25720*/  STL [R1+0xb8], R6 ;  /* 0x0000b80601007387 */ /* 0x0003e20000100800 */
[----:B0-----:R-:W-:-:S03]  /*25730*/  MOV R4, R23 ;  /* 0x0000001700047202 */ /* 0x001fc60000000f00 */
[----:B------:R-:W5:Y:S01]  /*25740*/  LDL.LU R23, [R1+0x1fdc] ;  /* 0x001fdc0001177983 */ /* 0x000f620000300800 */
[----:B---3--:R-:W-:Y:S02]  /*25750*/  IMAD.MOV.U32 R5, RZ, RZ, R27 ;  /* 0x000000ffff057224 */ /* 0x008fe400078e001b */
[----:B-1----:R-:W-:-:S07]  /*25760*/  IMAD.MOV.U32 R6, RZ, RZ, R26 ;  /* 0x000000ffff067224 */ /* 0x002fce00078e001a */
[----:B------:R-:W-:Y:S01]  /*25770*/  HMMA.16816.F32 R12, R4, R2, R12 ;  /* 0x00000002040c723c */ /* 0x000fe2000000180c */
[----:B--2---:R-:W-:Y:S01]  /*25780*/  IMAD.MOV.U32 R4, RZ, RZ, R25 ;  /* 0x000000ffff047224 */ /* 0x004fe200078e0019 */
[----:B------:R-:W-:Y:S01]  /*25790*/  MOV R7, R20 ;  /* 0x0000001400077202 */ /* 0x000fe20000000f00 */
[----:B------:R-:W-:Y:S02]  /*257a0*/  IMAD.MOV.U32 R5, RZ, RZ, R24 ;  /* 0x000000ffff057224 */ /* 0x000fe400078e0018 */
[----:B------:R-:W-:-:S07]  /*257b0*/  IMAD.MOV.U32 R6, RZ, RZ, R21 ;  /* 0x000000ffff067224 */ /* 0x000fce00078e0015 */
[----:B----4-:R-:W-:Y:S07]  /*257c0*/  HMMA.16816.F32 R4, R4, R2, R16 ;  /* 0x000000020404723c */ /* 0x010fee0000001810 */
[----:B------:R-:W-:-:S12]  /*257d0*/  STL [R1+0xd0], R12 ;  /* 0x0000d00c01007387 */ /* 0x000fd80000100800 */
[----:B------:R-:W-:Y:S04]  /*257e0*/  STL.64 [R1+0x1fa0], R6 ;  /* 0x001fa00601007387 */ /* 0x000fe80000100a00 */
[----:B------:R0:W-:Y:S04]  /*257f0*/  STL.64 [R1+0x1f98], R4 ;  /* 0x001f980401007387 */ /* 0x0001e80000100a00 */
[----:B------:R-:W2:Y:S04]  /*25800*/  LDL.LU R24, [R1+0x328] ;  /* 0x0003280001187983 */ /* 0x000ea80000300800 */
[----:B------:R-:W3:Y:S04]  /*25810*/  LDL.LU R25, [R1+0x32c] ;  /* 0x00032c0001197983 */ /* 0x000ee80000300800 */
[----:B0-----:R-:W4:Y:S04]  /*25820*/  LDL.LU R4, [R1+0x10] ;  /* 0x0000100001047983 */ /* 0x001f280000300800 */
[----:B------:R-:W4:Y:S01]  /*25830*/  LDL.LU R5, [R1+0x14] ;  /* 0x0000140001057983 */ /* 0x000f220000300800 */
[----:B-----5:R-:W-:-:S02]  /*25840*/  IMAD.MOV.U32 R6, RZ, RZ, R23 ;  /* 0x000000ffff067224 */ /* 0x020fc400078e0017 */
[----:B------:R-:W-:-:S05]  /*25850*/  IMAD.MOV.U32 R7, RZ, RZ, R22 ;  /* 0x000000ffff077224 */ /* 0x000fca00078e0016 */
[----:B------:R-:W-:Y:S04]  /*25860*/  STL.64 [R1+0x1fb0], R6 ;  /* 0x001fb00601007387 */ /* 0x000fe80000100a00 */
[----:B----4-:R0:W-:Y:S04]  /*25870*/  STL.64 [R1+0x1fa8], R4 ;  /* 0x001fa80401007387 */ /* 0x0101e80000100a00 */
[----:B0-----:R-:W4:Y:S04]  /*25880*/  LDL.LU R4, [R1+0x50] ;  /* 0x0000500001047983 */ /* 0x001f280000300800 */
[----:B------:R-:W4:Y:S04]  /*25890*/  LDL.LU R5, [R1+0x54] ;  /* 0x0000540001057983 */ /* 0x000f280000300800 */
[----:B------:R-:W5:Y:S04]  /*258a0*/  LDL.LU R6, [R1+0x58] ;  /* 0x0000580001067983 */ /* 0x000f680000300800 */
[----:B------:R-:W5:Y:S04]  /*258b0*/  LDL.LU R7, [R1+0x5c] ;  /* 0x00005c0001077983 */ /* 0x000f680000300800 */
[----:B-----5:R-:W-:Y:S04]  /*258c0*/  STL.64 [R1+0x1fc0], R6 ;  /* 0x001fc00601007387 */ /* 0x020fe80000100a00 */
[----:B----4-:R0:W-:Y:S04]  /*258d0*/  STL.64 [R1+0x1fb8], R4 ;  /* 0x001fb80401007387 */ /* 0x0101e80000100a00 */
[----:B0-----:R-:W4:Y:S04]  /*258e0*/  LDL.LU R4, [R1+0x90] ;  /* 0x0000900001047983 */ /* 0x001f280000300800 */
[----:B------:R-:W4:Y:S04]  /*258f0*/  LDL.LU R5, [R1+0x94] ;  /* 0x0000940001057983 */ /* 0x000f280000300800 */
[----:B------:R-:W5:Y:S04]  /*25900*/  LDL.LU R6, [R1+0x98] ;  /* 0x0000980001067983 */ /* 0x000f680000300800 */
[----:B------:R-:W5:Y:S01]  /*25910*/  LDL.LU R7, [R1+0x9c] ;  /* 0x00009c0001077983 */ /* 0x000f620000300800 */
[----:B------:R-:W-:Y:S01]  /*25920*/  IMAD.MOV.U32 R20, RZ, RZ, R11 ;  /* 0x000000ffff147224 */ /* 0x000fe200078e000b */
[----:B------:R-:W-:-:S02]  /*25930*/  MOV R22, R9 ;  /* 0x0000000900167202 */ /* 0x000fc40000000f00 */
[----:B-----5:R-:W-:Y:S04]  /*25940*/  STL.64 [R1+0x1fd0], R6 ;  /* 0x001fd00601007387 */ /* 0x020fe80000100a00 */
[----:B----4-:R0:W-:Y:S04]  /*25950*/  STL.64 [R1+0x1fc8], R4 ;  /* 0x001fc80401007387 */ /* 0x0101e80000100a00 */
[----:B0-----:R-:W4:Y:S04]  /*25960*/  LDL.LU R4, [R1+0x70] ;  /* 0x0000700001047983 */ /* 0x001f280000300800 */
[----:B------:R-:W4:Y:S04]  /*25970*/  LDL.LU R5, [R1+0x74] ;  /* 0x0000740001057983 */ /* 0x000f280000300800 */
[----:B------:R-:W4:Y:S04]  /*25980*/  LDL.LU R6, [R1+0x78] ;  /* 0x0000780001067983 */ /* 0x000f280000300800 */
[----:B------:R-:W4:Y:S01]  /*25990*/  LDL.LU R7, [R1+0x7c] ;  /* 0x00007c0001077983 */ /* 0x000f220000300800 */
[----:B------:R-:W-:-:S02]  /*259a0*/  IMAD.MOV.U32 R21, RZ, RZ, R10 ;  /* 0x000000ffff157224 */ /* 0x000fc400078e000a */
[----:B------:R-:W-:Y:S02]  /*259b0*/  IMAD.MOV.U32 R23, RZ, RZ, R8 ;  /* 0x000000ffff177224 */ /* 0x000fe400078e0008 */
[----:B------:R-:W5:Y:S01]  /*259c0*/  LDL.LU R8, [R1] ;  /* 0x0000000001087983 */ /* 0x000f620000300800 */
[----:B------:R-:W-:-:S03]  /*259d0*/  IMAD.MOV.U32 R26, RZ, RZ, R13 ;  /* 0x000000ffff1a7224 */ /* 0x000fc600078e000d */
[----:B------:R-:W5:Y:S01]  /*259e0*/  LDL.LU R9, [R1+0x4] ;  /* 0x0000040001097983 */ /* 0x000f620000300800 */
[----:B------:R-:W-:-:S03]  /*259f0*/  MOV R27, R14 ;  /* 0x0000000e001b7202 */ /* 0x000fc60000000f00 */
[----:B------:R-:W5:Y:S01]  /*25a00*/  LDL.LU R10, [R1+0x8] ;  /* 0x00000800010a7983 */ /* 0x000f620000300800 */
[----:B------:R-:W-:-:S03]  /*25a10*/  IMAD.MOV.U32 R0, RZ, RZ, R15 ;  /* 0x000000ffff007224 */ /* 0x000fc600078e000f */
[----:B------:R-:W5:Y:S04]  /*25a20*/  LDL.LU R11, [R1+0xc] ;  /* 0x00000c00010b7983 */ /* 0x000f680000300800 */
[----:B------:R-:W2:Y:S04]  /*25a30*/  LDL.LU R12, [R1+0x30] ;  /* 0x00003000010c7983 */ /* 0x000ea80000300800 */
[----:B------:R-:W2:Y:S04]  /*25a40*/  LDL.LU R13, [R1+0x34] ;  /* 0x00003400010d7983 */ /* 0x000ea80000300800 */
[----:B------:R-:W2:Y:S01]  /*25a50*/  LDL.LU R14, [R1+0x38] ;  /* 0x00003800010e7983 */ /* 0x000ea20000300800 */
[----:B------:R-:W-:-:S03]  /*25a60*/  IMAD.MOV.U32 R19, RZ, RZ, R29 ;  /* 0x000000ffff137224 */ /* 0x000fc600078e001d */
[----:B------:R-:W2:Y:S04]  /*25a70*/  LDL.LU R15, [R1+0x3c] ;  /* 0x00003c00010f7983 */ /* 0x000ea80000300800 */
[----:B------:R-:W2:Y:S04]  /*25a80*/  LDL.LU R16, [R1+0x20] ;  /* 0x0000200001107983 */ /* 0x000ea80000300800 */
[----:B------:R-:W2:Y:S04]  /*25a90*/  LDL.LU R17, [R1+0x24] ;  /* 0x0000240001117983 */ /* 0x000ea80000300800 */
[----:B------:R-:W3:Y:S04]  /*25aa0*/  LDL.LU R18, [R1+0x28] ;  /* 0x0000280001127983 */ /* 0x000ee80000300800 */
[----:B------:R-:W5:Y:S01]  /*25ab0*/  LDL.LU R29, [R1+0x1fd8] ;  /* 0x001fd800011d7983 */ /* 0x000f620000300800 */
[----:B----4-:R-:W-:Y:S03]  /*25ac0*/  HMMA.16816.F32 R20, R20, R2, R4 ;  /* 0x000000021414723c */ /* 0x010fe60000001804 */
[----:B------:R-:W4:Y:S04]  /*25ad0*/  LDL.LU.64 R6, [R1+0x1fd0] ;  /* 0x001fd00001067983 */ /* 0x000f280000300a00 */
[----:B------:R-:W4:-:S12]  /*25ae0*/  LDL.LU.64 R4, [R1+0x1fc8] ;  /* 0x001fc80001047983 */ /* 0x000f180000300a00 */
        /* <DEDUP_REMOVED lines=9> */
[----:B------:R-:W2:Y:S04]  /*25b80*/  LDL.LU.64 R6, [R1+0x1fc0] ;  /* 0x001fc00001067983 */ /* 0x000ea80000300a00 */
[----:B------:R-:W2:-:S14]  /*25b90*/  LDL.LU.64 R4, [R1+0x1fb8] ;  /* 0x001fb80001047983 */ /* 0x000e9c0000300a00 */
[----:B------:R0:W-:Y:S04]  /*25ba0*/  STL.64 [R1+0x90], R20 ;  /* 0x0000901401007387 */ /* 0x0001e80000100a00 */
[----:B------:R1:W-:Y:S04]  /*25bb0*/  STL.64 [R1+0x98], R22 ;  /* 0x0000981601007387 */ /* 0x0003e80000100a00 */
        /* <DEDUP_REMOVED lines=23> */
[----:B------:R-:W3:Y:S04]  /*25d30*/  LDL.LU.64 R10, [R1+0x1f90] ;  /* 0x001f9000010a7983 */ /* 0x000ee80000300a00 */
[----:B------:R-:W4:-:S13]  /*25d40*/  LDL.LU.64 R8, [R1+0x1f88] ;  /* 0x001f880001087983 */ /* 0x000f1a0000300a00 */
        /* <DEDUP_REMOVED lines=8> */
[----:B------:R-:W2:-:S13]  /*25dd0*/  LDL.LU.64 R12, [R1+0x1f78] ;  /* 0x001f7800010c7983 */ /* 0x000e9a0000300a00 */
[----:B------:R0:W-:Y:S04]  /*25de0*/  STL.64 [R1+0x50], R20 ;  /* 0x0000501401007387 */ /* 0x0001e80000100a00 */
[----:B------:R1:W-:Y:S04]  /*25df0*/  STL.64 [R1+0x58], R22 ;  /* 0x0000581601007387 */ /* 0x0003e80000100a00 */
[----:B0-----:R-:W2:Y:S04]  /*25e00*/  LDL.LU R20, [R1+0x134] ;  /* 0x0001340001147983 */ /* 0x001ea80000300800 */
[----:B------:R-:W2:Y:S04]  /*25e10*/  LDL.LU R21, [R1+0x13c] ;  /* 0x00013c0001157983 */ /* 0x000ea80000300800 */
[----:B-1----:R-:W2:Y:S01]  /*25e20*/  LDL.LU R22, [R1+0x1a4] ;  /* 0x0001a40001167983 */ /* 0x002ea20000300800 */
[----:B------:R-:W-:-:S07]  /*25e30*/  IMAD.MOV.U32 R23, RZ, RZ, R29 ;  /* 0x000000ffff177224 */ /* 0x000fce00078e001d */
[----:B--2---:R-:W-:Y:S01]  /*25e40*/  HMMA.16816.F32 R20, R20, R24, R16 ;  /* 0x000000181414723c */ /* 0x004fe20000001810 */
[----:B------:R-:W2:Y:S04]  /*25e50*/  LDL.LU.64 R18, [R1+0x1f70] ;  /* 0x001f700001127983 */ /* 0x000ea80000300a00 */
[----:B------:R-:W2:-:S14]  /*25e60*/  LDL.LU.64 R16, [R1+0x1f68] ;  /* 0x001f680001107983 */ /* 0x000e9c0000300a00 */
[----:B------:R-:W-:Y:S01]  /*25e70*/  IMAD.MOV.U32 R29, RZ, RZ, R23 ;  /* 0x000000ffff1d7224 */ /* 0x000fe200078e0017 */
[----:B------:R0:W-:Y:S04]  /*25e80*/  STL.64 [R1+0x20], R20 ;  /* 0x0000201401007387 */ /* 0x0001e80000100a00 */
[----:B------:R1:W-:Y:S04]  /*25e90*/  STL [R1+0x28], R22 ;  /* 0x0000281601007387 */ /* 0x0003e80000100800 */
[----:B------:R-:W-:Y:S04]  /*25ea0*/  STL [R1+0x1f00], R29 ;  /* 0x001f001d01007387 */ /* 0x000fe80000100800 */
[----:B0-----:R-:W2:Y:S04]  /*25eb0*/  LDL.LU R20, [R1+0x114] ;  /* 0x0001140001147983 */ /* 0x001ea80000300800 */
[----:B------:R-:W2:Y:S04]  /*25ec0*/  LDL.LU R21, [R1+0x11c] ;  /* 0x00011c0001157983 */ /* 0x000ea80000300800 */
[----:B-1----:R-:W2:Y:S04]  /*25ed0*/  LDL.LU R22, [R1+0x184] ;  /* 0x0001840001167983 */ /* 0x002ea80000300800 */
[----:B------:R-:W2:Y:S02]  /*25ee0*/  LDL.LU R23, [R1+0x18c] ;  /* 0x00018c0001177983 */ /* 0x000ea40000300800 */
[----:B--2---:R-:W-:Y:S01]  /*25ef0*/  HMMA.16816.F32 R16, R20, R24, R16 ;  /* 0x000000181410723c */ /* 0x004fe20000001810 */
[----:B------:R-:W-:-:S02]  /*25f00*/  MOV R20, R13 ;  /* 0x0000000d00147202 */ /* 0x000fc40000000f00 */
[----:B------:R-:W2:Y:S01]  /*25f10*/  LDL.LU R13, [R1+0x1f60] ;  /* 0x001f6000010d7983 */ /* 0x000ea20000300800 */
[----:B-----5:R-:W-:Y:S02]  /*25f20*/  IMAD.MOV.U32 R21, RZ, RZ, R14 ;  /* 0x000000ffff157224 */ /* 0x020fe400078e000e */
[----:B------:R-:W-:Y:S02]  /*25f30*/  IMAD.MOV.U32 R22, RZ, RZ, R15 ;  /* 0x000000ffff167224 */ /* 0x000fe400078e000f */
[----:B----4-:R-:W-:-:S11]  /*25f40*/  IMAD.MOV.U32 R23, RZ, RZ, R8 ;  /* 0x000000ffff177224 */ /* 0x010fd600078e0008 */
[----:B------:R0:W-:Y:S04]  /*25f50*/  STL.64 [R1+0x10], R16 ;  /* 0x0000101001007387 */ /* 0x0001e80000100a00 */
[----:B------:R1:W-:Y:S04]  /*25f60*/  STL.64 [R1+0x18], R18 ;  /* 0x0000181201007387 */ /* 0x0003e80000100a00 */
[----:B------:R-:W2:Y:S04]  /*25f70*/  LDL.LU R14, [R1+0x1f5c] ;  /* 0x001f5c00010e7983 */ /* 0x000ea80000300800 */
[----:B------:R-:W2:Y:S04]  /*25f80*/  LDL.LU R15, [R1+0x1f58] ;  /* 0x001f5800010f7983 */ /* 0x000ea80000300800 */
[----:B------:R-:W4:Y:S04]  /*25f90*/  LDL.LU R8, [R1+0x1f54] ;  /* 0x001f540001087983 */ /* 0x000f280000300800 */
[----:B0-----:R-:W2:Y:S04]  /*25fa0*/  LDL.LU R16, [R1+0x104] ;  /* 0x0001040001107983 */ /* 0x001ea80000300800 */
[----:B------:R-:W2:Y:S04]  /*25fb0*/  LDL.LU R17, [R1+0x10c] ;  /* 0x00010c0001117983 */ /* 0x000ea80000300800 */
[----:B-1----:R-:W2:Y:S04]  /*25fc0*/  LDL.LU R18, [R1+0x164] ;  /* 0x0001640001127983 */ /* 0x002ea80000300800 */
[----:B------:R-:W2:Y:S02]  /*25fd0*/  LDL.LU R19, [R1+0x16c] ;  /* 0x00016c0001137983 */ /* 0x000ea40000300800 */
[----:B--2---:R-:W-:Y:S01]  /*25fe0*/  HMMA.16816.F32 R12, R16, R24, R12 ;  /* 0x00000018100c723c */ /* 0x004fe2000000180c */
[----:B------:R-:W-:-:S02]  /*25ff0*/  IMAD.MOV.U32 R16, RZ, RZ, R9 ;  /* 0x000000ffff107224 */ /* 0x000fc400078e0009 */
[----:B------:R-:W4:Y:S01]  /*26000*/  LDL.LU R9, [R1+0x1f50] ;  /* 0x001f500001097983 */ /* 0x000f220000300800 */
[----:B---3--:R-:W-:Y:S01]  /*26010*/  MOV R17, R10 ;  /* 0x0000000a00117202 */ /* 0x008fe20000000f00 */
[----:B------:R-:W-:-:S14]  /*26020*/  IMAD.MOV.U32 R18, RZ, RZ, R11 ;  /* 0x000000ffff127224 */ /* 0x000fdc00078e000b */
[----:B------:R0:W-:Y:S04]  /*26030*/  STL.64 [R1+0x300], R12 ;  /* 0x0003000c01007387 */ /* 0x0001e80000100a00 */
[----:B------:R1:W-:Y:S04]  /*26040*/  STL.64 [R1+0x308], R14 ;  /* 0x0003080e01007387 */ /* 0x0003e80000100a00 */
[----:B------:R-:W4:Y:S04]  /*26050*/  LDL.LU R10, [R1+0x1f4c] ;  /* 0x001f4c00010a7983 */ /* 0x000f280000300800 */
[----:B------:R-:W4:Y:S04]  /*26060*/  LDL.LU R11, [R1+0x1f48] ;  /* 0x001f4800010b7983 */ /* 0x000f280000300800 */
[----:B------:R-:W2:Y:S04]  /*26070*/  LDL.LU R19, [R1+0x4c] ;  /* 0x00004c0001137983 */ /* 0x000ea80000300800 */
[----:B0-----:R-:W4:Y:S04]  /*26080*/  LDL.LU R12, [R1+0xf4] ;  /* 0x0000f400010c7983 */ /* 0x001f280000300800 */
[----:B------:R-:W4:Y:S04]  /*26090*/  LDL.LU R13, [R1+0xfc] ;  /* 0x0000fc00010d7983 */ /* 0x000f280000300800 */
[----:B-1----:R-:W4:Y:S04]  /*260a0*/  LDL.LU R14, [R1+0x144] ;  /* 0x00014400010e7983 */ /* 0x002f280000300800 */
[----:B------:R-:W4:Y:S02]  /*260b0*/  LDL.LU R15, [R1+0x14c] ;  /* 0x00014c00010f7983 */ /* 0x000f240000300800 */
[----:B----4-:R-:W-:-:S15]  /*260c0*/  HMMA.16816.F32 R8, R12, R24, R8 ;  /* 0x000000180c08723c */ /* 0x010fde0000001808 */
[----:B------:R-:W-:-:S04]  /*260d0*/  NOP ;  /* 0x0000000000007918 */ /* 0x000fc80000000000 */
[----:B------:R-:W-:Y:S04]  /*260e0*/  STL.64 [R1+0x1e98], R10 ;  /* 0x001e980a01007387 */ /* 0x000fe80000100a00 */
[----:B------:R-:W-:Y:S04]  /*260f0*/  STL.64 [R1+0x1e90], R8 ;  /* 0x001e900801007387 */ /* 0x000fe80000100a00 */
[----:B------:R-:W2:Y:S04]  /*26100*/  LDL.LU R12, [R1+0x124] ;  /* 0x00012400010c7983 */ /* 0x000ea80000300800 */
[----:B------:R-:W2:Y:S04]  /*26110*/  LDL.LU R13, [R1+0x12c] ;  /* 0x00012c00010d7983 */ /* 0x000ea80000300800 */
[----:B------:R-:W2:Y:S04]  /*26120*/  LDL.LU R14, [R1+0x194] ;  /* 0x00019400010e7983 */ /* 0x000ea80000300800 */
[----:B------:R-:W2:Y:S04]  /*26130*/  LDL.LU R15, [R1+0x19c] ;  /* 0x00019c00010f7983 */ /* 0x000ea80000300800 */
[----:B------:R-:W3:Y:S01]  /*26140*/  LDL R3, [R1+0x340] ;  /* 0x0003400001037983 */ /* 0x000ee20000100800 */
[----:B--2---:R-:W-:-:S15]  /*26150*/  HMMA.16816.F32 R12, R12, R24, R16 ;  /* 0x000000180c0c723c */ /* 0x004fde0000001810 */
[----:B------:R-:W-:-:S04]  /*26160*/  NOP ;  /* 0x0000000000007918 */ /* 0x000fc80000000000 */
[----:B------:R-:W-:Y:S04]  /*26170*/  STL [R1+0x1e84], R12 ;  /* 0x001e840c01007387 */ /* 0x000fe80000100800 */
[----:B------:R-:W-:Y:S04]  /*26180*/  STL [R1+0x1e80], R13 ;  /* 0x001e800d01007387 */ /* 0x000fe80000100800 */
[----:B------:R-:W-:Y:S04]  /*26190*/  STL [R1+0x1e7c], R14 ;  /* 0x001e7c0e01007387 */ /* 0x000fe80000100800 */
[----:B------:R0:W-:Y:S04]  /*261a0*/  STL [R1+0x1e78], R15 ;  /* 0x001e780f01007387 */ /* 0x0001e80000100800 */
[----:B------:R-:W2:Y:S04]  /*261b0*/  LDL.LU R16, [R1+0x174] ;  /* 0x0001740001107983 */ /* 0x000ea80000300800 */
[----:B------:R-:W2:Y:S04]  /*261c0*/  LDL.LU R17, [R1+0x17c] ;  /* 0x00017c0001117983 */ /* 0x000ea80000300800 */
[----:B0-----:R-:W4:Y:S04]  /*261d0*/  LDL R15, [R1+0x334] ;  /* 0x00033400010f7983 */ /* 0x001f280000100800 */
[----:B------:R-:W2:Y:S04]  /*261e0*/  LDL.LU R18, [R1+0x1e4] ;  /* 0x0001e40001127983 */ /* 0x000ea80000300800 */
[----:B------:R-:W2:Y:S02]  /*261f0*/  LDL.LU R19, [R1+0x1ec] ;  /* 0x0001ec0001137983 */ /* 0x000ea40000300800 */
[----:B--2---:R-:W-:Y:S02]  /*26200*/  HMMA.16816.F32 R8, R16, R24, R20 ;  /* 0x000000181008723c */ /* 0x004fe40000001814 */
[----:B------:R-:W2:-:S15]  /*26210*/  LDL.LU R16, [R1+0xc4] ;  /* 0x0000c40001107983 */ /* 0x000e9e0000300800 */
[----:B------:R-:W-:Y:S02]  /*26220*/  NOP ;  /* 0x0000000000007918 */ /* 0x000fe40000000000 */
[----:B------:R-:W-:Y:S04]  /*26230*/  STL.64 [R1+0x110], R8 ;  /* 0x0001100801007387 */ /* 0x000fe80000100a00 */
[----:B------:R2:W-:Y:S04]  /*26240*/  STL.64 [R1+0x118], R10 ;  /* 0x0001180a01007387 */ /* 0x0005e80000100a00 */
[----:B------:R-:W2:Y:S04]  /*26250*/  LDL.LU R17, [R1+0xcc] ;  /* 0x0000cc0001117983 */ /* 0x000ea80000300800 */
[----:B------:R-:W5:Y:S04]  /*26260*/  LDL.LU R20, [R1+0xb0] ;  /* 0x0000b00001147983 */ /* 0x000f680000300800 */
[----:B------:R-:W5:Y:S04]  /*26270*/  LDL.LU R21, [R1+0xb4] ;  /* 0x0000b40001157983 */ /* 0x000f680000300800 */
[----:B------:R-:W2:Y:S01]  /*26280*/  LDL.LU R22, [R1+0xb8] ;  /* 0x0000b80001167983 */ /* 0x000ea20000300800 */
[----:B------:R-:W-:-:S03]  /*26290*/  IMAD.MOV.U32 R23, RZ, RZ, R28 ;  /* 0x000000ffff177224 */ /* 0x000fc600078e001c */
[----:B------:R-:W3:Y:S04]  /*262a0*/  LDL.LU R28, [R1+0x1f44] ;  /* 0x001f4400011c7983 */ /* 0x000ee80000300800 */
[----:B--2---:R-:W-:Y:S04]  /*262b0*/  STL.64 [R1+0x1f30], R22 ;  /* 0x001f301601007387 */ /* 0x004fe80000100a00 */
[----:B-----5:R-:W-:Y:S04]  /*262c0*/  STL.64 [R1+0x1f28], R20 ;  /* 0x001f281401007387 */ /* 0x020fe80000100a00 */
[----:B------:R-:W2:Y:S04]  /*262d0*/  LDL.LU R18, [R1+0xe4] ;  /* 0x0000e40001127983 */ /* 0x000ea80000300800 */
[----:B------:R-:W2:Y:S04]  /*262e0*/  LDL.LU R19, [R1+0xec] ;  /* 0x0000ec0001137983 */ /* 0x000ea80000300800 */
[----:B---3--:R-:W-:Y:S01]  /*262f0*/  LDSM.16.MT88.4 R20, [R28+UR9+0x1a000] ;  /* 0x01a000091c14783b */ /* 0x008fe20008004200 */
[----:B--2---:R-:W-:Y:S03]  /*26300*/  HMMA.16816.F32 R8, R16, R24, R4 ;  /* 0x000000181008723c */ /* 0x004fe60000001804 */
[----:B------:R-:W2:-:S15]  /*26310*/  LDL.LU R4, [R1+0xa0] ;  /* 0x0000a00001047983 */ /* 0x000e9e0000300800 */
[----:B------:R-:W-:Y:S01]  /*26320*/  NOP ;  /* 0x0000000000007918 */ /* 0x000fe20000000000 */
[----:B------:R-:W-:Y:S04]  /*26330*/  STL.64 [R1+0x290], R8 ;  /* 0x0002900801007387 */ /* 0x000fe80000100a00 */
[----:B------:R-:W-:Y:S04]  /*26340*/  STL.64 [R1+0x298], R10 ;  /* 0x0002980a01007387 */ /* 0x000fe80000100a00 */
[----:B------:R-:W2:Y:S04]  /*26350*/  LDL.LU R5, [R1+0xa4] ;  /* 0x0000a40001057983 */ /* 0x000ea80000300800 */
[----:B------:R-:W2:Y:S04]  /*26360*/  LDL.LU R6, [R1+0xa8] ;  /* 0x0000a80001067983 */ /* 0x000ea80000300800 */
[----:B------:R-:W2:Y:S04]  /*26370*/  LDL.LU R7, [R1+0xac] ;  /* 0x0000ac0001077983 */ /* 0x000ea80000300800 */
[----:B------:R-:W2:Y:S04]  /*26380*/  LDL.LU R16, [R1+0x204] ;  /* 0x0002040001107983 */ /* 0x000ea80000300800 */
[----:B------:R-:W2:Y:S04]  /*26390*/  LDL.LU R17, [R1+0x20c] ;  /* 0x00020c0001117983 */ /* 0x000ea80000300800 */
[----:B------:R-:W2:Y:S04]  /*263a0*/  LDL.LU R18, [R1+0x244] ;  /* 0x0002440001127983 */ /* 0x000ea80000300800 */
[----:B------:R-:W2:Y:S04]  /*263b0*/  LDL.LU R19, [R1+0x24c] ;  /* 0x00024c0001137983 */ /* 0x000ea80000300800 */
[----:B------:R-:W0:Y:S04]  /*263c0*/  LDSM.16.M88.4 R8, [R3+UR9+0x40080] ;  /* 0x040080090308783b */ /* 0x000e280008000200 */
[----:B0-----:R-:W-:Y:S01]  /*263d0*/  STL.64 [R1+0x310], R8 ;  /* 0x0003100801007387 */ /* 0x001fe20000100a00 */
[----:B------:R-:W-:-:S02]  /*263e0*/  IMAD.MOV.U32 R2, RZ, RZ, R8 ;  /* 0x000000ffff027224 */ /* 0x000fc400078e0008 */
[----:B------:R-:W-:Y:S01]  /*263f0*/  IMAD.MOV.U32 R3, RZ, RZ, R9 ;  /* 0x000000ffff037224 */ /* 0x000fe200078e0009 */
[----:B------:R-:W-:Y:S04]  /*26400*/  STL.64 [R1+0x318], R10 ;  /* 0x0003180a01007387 */ /* 0x000fe80000100a00 */
[----:B------:R-:W0:Y:S04]  /*26410*/  LDSM.16.MT88.4 R8, [R28+UR9+0x18000] ;  /* 0x018000091c08783b */ /* 0x000e280008004200 */
[----:B0-----:R0:W-:Y:S01]  /*26420*/  STL.64 [R1+0x2e0], R8 ;  /* 0x0002e00801007387 */ /* 0x0011e20000100a00 */
[----:B------:R-:W-:Y:S01]  /*26430*/  MOV R14, R10 ;  /* 0x0000000a000e7202 */ /* 0x000fe20000000f00 */
[----:B------:R-:W-:-:S02]  /*26440*/  IMAD.MOV.U32 R10, RZ, RZ, R27 ;  /* 0x000000ffff0a7224 */ /* 0x000fc400078e001b */
[----:B------:R1:W-:Y:S04]  /*26450*/  STL [R1+0x2ec], R11 ;  /* 0x0002ec0b01007387 */ /* 0x0003e80000100800 */
[----:B0-----:R-:W3:Y:S01]  /*26460*/  LDL.LU R8, [R1+0xd0] ;  /* 0x0000d00001087983 */ /* 0x001ee20000300800 */
[----:B------:R-:W-:Y:S02]  /*26470*/  IMAD.MOV.U32 R9, RZ, RZ, R26 ;  /* 0x000000ffff097224 */ /* 0x000fe400078e001a */
[----:B-1----:R-:W-:Y:S01]  /*26480*/  IMAD.MOV.U32 R11, RZ, RZ, R0 ;  /* 0x000000ffff0b7224 */ /* 0x002fe200078e0000 */
[----:B------:R-:W5:Y:S04]  /*26490*/  LDL.LU R26, [R1+0x1f40] ;  /* 0x001f4000011a7983 */ /* 0x000f680000300800 */
[----:B------:R-:W3:Y:S04]  /*264a0*/  LDL.LU R27, [R1+0x1f3c] ;  /* 0x001f3c00011b7983 */ /* 0x000ee80000300800 */
[----:B------:R-:W3:Y:S01]  /*264b0*/  LDL.LU R0, [R1+0x1f38] ;  /* 0x001f380001007983 */ /* 0x000ee20000300800 */
[----:B------:R-:W-:Y:S01]  /*264c0*/  MOV R12, R22 ;  /* 0x00000016000c7202 */ /* 0x000fe20000000f00 */
[----:B------:R-:W-:-:S02]  /*264d0*/  IMAD.MOV.U32 R13, RZ, RZ, R20 ;  /* 0x000000ffff0d7224 */ /* 0x000fc400078e0014 */
[----:B------:R-:W-:Y:S04]  /*264e0*/  STL [R1+0x2f4], R21 ;  /* 0x0002f41501007387 */ /* 0x000fe80000100800 */
[----:B------:R0:W-:Y:S04]  /*264f0*/  STL [R1+0x2fc], R23 ;  /* 0x0002fc1701007387 */ /* 0x0001e80000100800 */
[----:B0-----:R-:W4:Y:S04]  /*26500*/  LDL.LU.64 R22, [R1+0x1f30] ;  /* 0x001f300001167983 */ /* 0x001f280000300a00 */
[----:B------:R-:W4:Y:S01]  /*26510*/  LDL.LU.64 R20, [R1+0x1f28] ;  /* 0x001f280001147983 */ /* 0x000f220000300a00 */
[----:B--2---:R-:W-:-:S15]  /*26520*/  HMMA.16816.F32 R16, R16, R24, R4 ;  /* 0x000000181010723c */ /* 0x004fde0000001804 */
[----:B------:R-:W-:-:S04]  /*26530*/  NOP ;  /* 0x0000000000007918 */ /* 0x000fc80000000000 */
[----:B------:R-:W-:Y:S04]  /*26540*/  STL [R1+0x1e88], R19 ;  /* 0x001e881301007387 */ /* 0x000fe80000100800 */
[----:B------:R-:W-:Y:S04]  /*26550*/  STL [R1+0x1f20], R18 ;  /* 0x001f201201007387 */ /* 0x000fe80000100800 */
[----:B------:R-:W-:Y:S04]  /*26560*/  STL.64 [R1+0x1f18], R16 ;  /* 0x001f181001007387 */ /* 0x000fe80000100a00 */
[----:B------:R-:W4:Y:S04]  /*26570*/  LDL.LU R4, [R1+0x1f4] ;  /* 0x0001f40001047983 */ /* 0x000f280000300800 */
[----:B------:R-:W4:Y:S04]  /*26580*/  LDL.LU R5, [R1+0x1fc] ;  /* 0x0001fc0001057983 */ /* 0x000f280000300800 */
[----:B---3--:R-:W0:Y:S01]  /*26590*/  LDSM.16.MT88.4 R16, [R0+UR9+0x18000] ;  /* 0x018000090010783b */ /* 0x008e220008004200 */
[----:B------:R-:W-:-:S02]  /*265a0*/  IMAD.MOV.U32 R6, RZ, RZ, R27 ;  /* 0x000000ffff067224 */ /* 0x000fc400078e001b */
[----:B-----5:R-:W-:Y:S01]  /*265b0*/  IMAD.MOV.U32 R7, RZ, RZ, R26 ;  /* 0x000000ffff077224 */ /* 0x020fe200078e001a */
[----:B0-----:R-:W-:Y:S04]  /*265c0*/  STL.64 [R1+0x2a0], R16 ;  /* 0x0002a01001007387 */ /* 0x001fe80000100a00 */
[----:B------:R-:W-:Y:S04]  /*265d0*/  STL.64 [R1+0x2a8], R18 ;  /* 0x0002a81201007387 */ /* 0x000fe80000100a00 */
[----:B------:R-:W0:Y:S04]  /*265e0*/  LDSM.16.MT88.4 R16, [R0+UR9+0x1a000] ;  /* 0x01a000090010783b */ /* 0x000e280008004200 */
[----:B0-----:R-:W-:Y:S04]  /*265f0*/  STL [R1+0x2c4], R17 ;  /* 0x0002c41101007387 */ /* 0x001fe80000100800 */
[----:B------:R-:W-:Y:S01]  /*26600*/  STL [R1+0x2cc], R19 ;  /* 0x0002cc1301007387 */ /* 0x000fe20000100800 */
[----:B----4-:R-:W-:-:S15]  /*26610*/  HMMA.16816.F32 R4, R4, R24, R20 ;  /* 0x000000180404723c */ /* 0x010fde0000001814 */
[----:B------:R-:W-:-:S04]  /*26620*/  NOP ;  /* 0x0000000000007918 */ /* 0x000fc80000000000 */
        /* <DEDUP_REMOVED lines=8> */
[----:B------:R-:W-:-:S02]  /*266b0*/  IMAD.MOV.U32 R27, RZ, RZ, R16 ;  /* 0x000000ffff1b7224 */ /* 0x000fc400078e0010 */
[----:B------:R-:W-:Y:S01]  /*266c0*/  IMAD.MOV.U32 R26, RZ, RZ, R18 ;  /* 0x000000ffff1a7224 */ /* 0x000fe200078e0012 */
[----:B------:R-:W0:Y:S04]  /*266d0*/  LDSM.16.MT88.4 R4, [R15+UR9+0x18000] ;  /* 0x018000090f04783b */ /* 0x000e280008004200 */
[----:B------:R-:W1:Y:S04]  /*266e0*/  LDSM.16.MT88.4 R16, [R15+UR9+0x1a000] ;  /* 0x01a000090f10783b */ /* 0x000e680008004200 */
[----:B0-----:R0:W-:Y:S04]  /*266f0*/  STL [R1+0x274], R5 ;  /* 0x0002740501007387 */ /* 0x0011e80000100800 */
[----:B------:R-:W-:Y:S04]  /*26700*/  STL [R1+0x27c], R7 ;  /* 0x00027c0701007387 */ /* 0x000fe80000100800 */
[----:B-1----:R-:W-:Y:S04]  /*26710*/  STL [R1+0x284], R17 ;  /* 0x0002841101007387 */ /* 0x002fe80000100800 */
[----:B------:R-:W-:Y:S04]  /*26720*/  STL [R1+0x28c], R19 ;  /* 0x00028c1301007387 */ /* 0x000fe80000100800 */
[----:B------:R-:W-:Y:S01]  /*26730*/  STL [R1+0x1f14], R15 ;  /* 0x001f140f01007387 */ /* 0x000fe20000100800 */
[----:B------:R-:W-:Y:S01]  /*26740*/  MOV R29, R4 ;  /* 0x00000004001d7202 */ /* 0x000fe20000000f00 */
[----:B0-----:R-:W-:-:S02]  /*26750*/  IMAD.MOV.U32 R5, RZ, RZ, R16 ;  /* 0x000000ffff057224 */ /* 0x001fc400078e0010 */
[----:B------:R-:W-:Y:S01]  /*26760*/  IMAD.MOV.U32 R4, RZ, RZ, R18 ;  /* 0x000000ffff047224 */ /* 0x000fe200078e0012 */
[----:B--2---:R-:W-:-:S15]  /*26770*/  HMMA.16816.F32 R8, R20, R24, R8 ;  /* 0x000000181408723c */ /* 0x004fde0000001808 */
[----:B------:R-:W-:-:S04]  /*26780*/  NOP ;  /* 0x0000000000007918 */ /* 0x000fc80000000000 */
[----:B------:R0:W-:Y:S02]  /*26790*/  STL [R1+0x4], R9 ;  /* 0x0000040901007387 */ /* 0x0001e40000100800 */
[----:B0-----:R-:W-:-:S05]  /*267a0*/  LOP3.LUT R9, R28, 0x60, RZ, 0x3c, !PT ;  /* 0x000000601c097812 */ /* 0x001fca00078e3cff */
[----:B------:R-:W0:Y:S01]  /*267b0*/  LDSM.16.MT88.4 R16, [R9+UR9+0x18000] ;  /* 0x018000090910783b */ /* 0x000e220008004200 */
[----:B------:R-:W-:-:S03]  /*267c0*/  IMAD.MOV.U32 R7, RZ, RZ, R8 ;  /* 0x000000ffff077224 */ /* 0x000fc600078e0008 */
[----:B------:R-:W-:Y:S04]  /*267d0*/  STL.64 [R1+0x8], R10 ;  /* 0x0000080a01007387 */ /* 0x000fe80000100a00 */
[----:B------:R-:W-:Y:S04]  /*267e0*/  STL [R1+0x1e74], R7 ;  /* 0x001e740701007387 */ /* 0x000fe80000100800 */
[----:B------:R-:W-:Y:S04]  /*267f0*/  STL [R1+0x1f10], R6 ;  /* 0x001f100601007387 */ /* 0x000fe80000100800 */
[----:B------:R1:W-:Y:S04]  /*26800*/  STL.64 [R1+0x1f08], R4 ;  /* 0x001f080401007387 */ /* 0x0003e80000100a00 */
[----:B------:R-:W2:Y:S04]  /*26810*/  LDL.LU R20, [R1+0x1c4] ;  /* 0x0001c40001147983 */ /* 0x000ea80000300800 */
[----:B------:R-:W2:Y:S04]  /*26820*/  LDL.LU R21, [R1+0x1cc] ;  /* 0x0001cc0001157983 */ /* 0x000ea80000300800 */
[----:B------:R-:W2:Y:S04]  /*26830*/  LDL.LU R22, [R1+0x214] ;  /* 0x0002140001167983 */ /* 0x000ea80000300800 */
[----:B------:R-:W2:Y:S04]  /*26840*/  LDL.LU R23, [R1+0x21c] ;  /* 0x00021c0001177983 */ /* 0x000ea80000300800 */
[----:B-1----:R-:W3:Y:S04]  /*26850*/  LDL.LU R4, [R1+0x90] ;  /* 0x0000900001047983 */ /* 0x002ee80000300800 */
[----:B------:R-:W3:Y:S01]  /*26860*/  LDL.LU R5, [R1+0x94] ;  /* 0x0000940001057983 */ /* 0x000ee20000300800 */
[----:B0-----:R-:W-:-:S03]  /*26870*/  IMAD.MOV.U32 R11, RZ, RZ, R16 ;  /* 0x000000ffff0b7224 */ /* 0x001fc600078e0010 */
[----:B------:R-:W3:Y:S01]  /*26880*/  LDL.LU R6, [R1+0x98] ;  /* 0x0000980001067983 */ /* 0x000ee20000300800 */
[----:B------:R-:W-:-:S03]  /*26890*/  MOV R10, R18 ;  /* 0x00000012000a7202 */ /* 0x000fc60000000f00 */
[----:B------:R-:W3:Y:S04]  /*268a0*/  LDL.LU R7, [R1+0x9c] ;  /* 0x00009c0001077983 */ /* 0x000ee80000300800 */
[----:B------:R-:W-:Y:S04]  /*268b0*/  STL [R1+0x204], R17 ;  /* 0x0002041101007387 */ /* 0x000fe80000100800 */
[----:B------:R-:W-:Y:S04]  /*268c0*/  STL [R1+0x20c], R19 ;  /* 0x00020c1301007387 */ /* 0x000fe80000100800 */
[----:B------:R-:W0:Y:S02]  /*268d0*/  LDSM.16.MT88.4 R16, [R9+UR9+0x1a000] ;  /* 0x01a000090910783b */ /* 0x000e240008004200 */
[----:B0-----:R-:W-:-:S02]  /*268e0*/  IMAD.MOV.U32 R9, RZ, RZ, R16 ;  /* 0x000000ffff097224 */ /* 0x001fc400078e0010 */
[----:B------:R0:W-:Y:S01]  /*268f0*/  STL [R1+0x224], R17 ;  /* 0x0002241101007387 */ /* 0x0001e20000100800 */
[----:B------:R-:W-:-:S03]  /*26900*/  IMAD.MOV.U32 R8, RZ, RZ, R18 ;  /* 0x000000ffff087224 */ /* 0x000fc600078e0012 */
[----:B------:R-:W-:Y:S04]  /*26910*/  STL [R1+0x22c], R19 ;  /* 0x00022c1301007387 */ /* 0x000fe80000100800 */
[----:B------:R-:W4:Y:S04]  /*26920*/  LDL.LU R18, [R1+0x1f20] ;  /* 0x001f200001127983 */ /* 0x000f280000300800 */
[----:B0-----:R-:W5:Y:S04]  /*26930*/  LDL.LU.64 R16, [R1+0x1f18] ;  /* 0x001f180001107983 */ /* 0x001f680000300a00 */
[----:B------:R-:W-:Y:S04]  /*26940*/  STL.64 [R1+0x1ef8], R10 ;  /* 0x001ef80a01007387 */ /* 0x000fe80000100a00 */
[----:B------:R0:W-:Y:S04]  /*26950*/  STL.64 [R1+0x1ef0], R8 ;  /* 0x001ef00801007387 */ /* 0x0001e80000100a00 */
[----:B0-----:R-:W2:Y:S04]  /*26960*/  LDL.LU R8, [R1+0x60] ;  /* 0x0000600001087983 */ /* 0x001ea80000300800 */
[----:B------:R-:W2:Y:S04]  /*26970*/  LDL.LU R9, [R1+0x64] ;  /* 0x0000640001097983 */ /* 0x000ea80000300800 */
[----:B------:R-:W2:Y:S04]  /*26980*/  LDL.LU R10, [R1+0x68] ;  /* 0x00006800010a7983 */ /* 0x000ea80000300800 */
[----:B------:R-:W2:Y:S02]  /*26990*/  LDL.LU R11, [R1+0x6c] ;  /* 0x00006c00010b7983 */ /* 0x000ea40000300800 */
[----:B--2---:R-:W-:-:S15]  /*269a0*/  HMMA.16816.F32 R8, R20, R24, R8 ;  /* 0x000000181408723c */ /* 0x004fde0000001808 */
[----:B------:R-:W-:-:S04]  /*269b0*/  NOP ;  /* 0x0000000000007918 */ /* 0x000fc80000000000 */
[----:B------:R0:W-:Y:S04]  /*269c0*/  STL.64 [R1+0x30], R8 ;  /* 0x0000300801007387 */ /* 0x0001e80000100a00 */
[----:B------:R1:W-:Y:S04]  /*269d0*/  STL.64 [R1+0x38], R10 ;  /* 0x0000380a01007387 */ /* 0x0003e80000100a00 */
[----:B------:R-:W3:Y:S01]  /*269e0*/  LDL.LU R20, [R1+0x2e0] ;  /* 0x0002e00001147983 */ /* 0x000ee20000300800 */
[----:B------:R-:W-:Y:S01]  /*269f0*/  IMAD.MOV.U32 R21, RZ, RZ, R14 ;  /* 0x000000ffff157224 */ /* 0x000fe200078e000e */
[----:B------:R-:W-:Y:S01]  /*26a00*/  MOV R23, R12 ;  /* 0x0000000c00177202 */ /* 0x000fe20000000f00 */
[----:B------:R-:W-:Y:S01]  /*26a10*/  IMAD.MOV.U32 R22, RZ, RZ, R13 ;  /* 0x000000ffff167224 */ /* 0x000fe200078e000d */
[----:B0-----:R-:W2:Y:S04]  /*26a20*/  LDL.LU R8, [R1+0x70] ;  /* 0x0000700001087983 */ /* 0x001ea80000300800 */
[----:B------:R-:W0:Y:S04]  /*26a30*/  LDSM.16.MT88.4 R12, [R28+UR9+0x18080] ;  /* 0x018080091c0c783b */ /* 0x000e280008004200 */
[----:B------:R-:W2:Y:S04]  /*26a40*/  LDL.LU R9, [R1+0x74] ;  /* 0x0000740001097983 */ /* 0x000ea80000300800 */
[----:B-1----:R-:W2:Y:S04]  /*26a50*/  LDL.LU R10, [R1+0x78] ;  /* 0x00007800010a7983 */ /* 0x002ea80000300800 */
[----:B------:R-:W2:Y:S01]  /*26a60*/  LDL.LU R11, [R1+0x7c] ;  /* 0x00007c00010b7983 */ /* 0x000ea20000300800 */
[----:B0-----:R-:W-:-:S03]  /*26a70*/  IMAD.MOV.U32 R19, RZ, RZ, R12 ;  /* 0x000000ffff137224 */ /* 0x001fc600078e000c */
[----:B------:R-:W-:Y:S04]  /*26a80*/  STL [R1+0x1a4], R13 ;  /* 0x0001a40d01007387 */ /* 0x000fe80000100800 */
[----:B------:R0:W-:Y:S04]  /*26a90*/  STL [R1+0x1ac], R15 ;  /* 0x0001ac0f01007387 */ /* 0x0001e80000100800 */
[----:B0-----:R-:W2:Y:S04]  /*26aa0*/  LDL.LU R15, [R1+0x1f14] ;  /* 0x001f1400010f7983 */ /* 0x001ea80000300800 */
[----:B----4-:R-:W-:Y:S04]  /*26ab0*/  STL.64 [R1+0x1ee8], R18 ;  /* 0x001ee81201007387 */ /* 0x010fe80000100a00 */
[----:B-----5:R-:W-:Y:S04]  /*26ac0*/  STL.64 [R1+0x1ee0], R16 ;  /* 0x001ee01001007387 */ /* 0x020fe80000100a00 */
[----:B------:R-:W0:Y:S01]  /*26ad0*/  LDSM.16.MT88.4 R16, [R28+UR9+0x1a080] ;  /* 0x01a080091c10783b */ /* 0x000e220008004200 */
[----:B------:R-:W-:-:S02]  /*26ae0*/  F2FP.F16.E4M3.UNPACK_B R2, R2 ;  /* 0x00000002ff02723e */ /* 0x000fc400020006ff */
[----:B------:R-:W-:Y:S01]  /*26af0*/  F2FP.F16.E4M3.UNPACK_B R3, R3 ;  /* 0x00000003ff03723e */ /* 0x000fe200020006ff */
[----:B0-----:R0:W-:Y:S01]  /*26b00*/  STL [R1+0x1f4], R17 ;  /* 0x0001f41101007387 */ /* 0x0011e20000100800 */
[----:B------:R-:W-:-:S03]  /*26b10*/  IMAD.MOV.U32 R13, RZ, RZ, R16 ;  /* 0x000000ffff0d7224 */ /* 0x000fc600078e0010 */
[----:B------:R1:W-:Y:S01]  /*26b20*/  STL [R1+0x1fc], R19 ;  /* 0x0001fc1301007387 */ /* 0x0003e20000100800 */
[----:B------:R-:W-:-:S03]  /*26b30*/  IMAD.MOV.U32 R12, RZ, RZ, R18 ;  /* 0x000000ffff0c7224 */ /* 0x000fc600078e0012 */
[----:B------:R-:W4:Y:S04]  /*26b40*/  LDL.LU R16, [R1+0x260] ;  /* 0x0002600001107983 */ /* 0x000f280000300800 */
[----:B0-----:R-:W4:Y:S04]  /*26b50*/  LDL.LU R17, [R1+0x264] ;  /* 0x0002640001117983 */ /* 0x001f280000300800 */
[----:B------:R-:W4:Y:S04]  /*26b60*/  LDL.LU R18, [R1+0x268] ;  /* 0x0002680001127983 */ /* 0x000f280000300800 */
[----:B-1----:R-:W4:Y:S01]  /*26b70*/  LDL.LU R19, [R1+0x26c] ;  /* 0x00026c0001137983 */ /* 0x002f220000300800 */
[----:B---3--:R-:W-:Y:S03]  /*26b80*/  HMMA.16816.F32 R4, R20, R2, R4 ;  /* 0x000000021404723c */ /* 0x008fe60000001804 */
[----:B------:R-:W2:-:S15]  /*26b90*/  LDL.LU R20, [R1+0x2a0] ;  /* 0x0002a00001147983 */ /* 0x000e9e0000300800 */
[----:B------:R-:W-:Y:S01]  /*26ba0*/  NOP ;  /* 0x0000000000007918 */ /* 0x000fe20000000000 */
[----:B------:R-:W-:Y:S04]  /*26bb0*/  STL.64 [R1+0x40], R4 ;  /* 0x0000400401007387 */ /* 0x000fe80000100a00 */
[----:B------:R-:W-:Y:S04]  /*26bc0*/  STL.64 [R1+0x48], R6 ;  /* 0x0000480601007387 */ /* 0x000fe80000100a00 */
[----:B------:R-:W0:Y:S04]  /*26bd0*/  LDSM.16.MT88.4 R4, [R0+UR9+0x18080] ;  /* 0x018080090004783b */ /* 0x000e280008004200 */
[----:B------:R-:W2:Y:S01]  /*26be0*/  LDL.LU R21, [R1+0x2a8] ;  /* 0x0002a80001157983 */ /* 0x000ea20000300800 */
[----:B------:R-:W-:Y:S01]  /*26bf0*/  IMAD.MOV.U32 R22, RZ, RZ, R27 ;  /* 0x000000ffff167224 */ /* 0x000fe200078e001b */
[----:B------:R-:W-:-:S02]  /*26c00*/  MOV R23, R26 ;  /* 0x0000001a00177202 */ /* 0x000fc40000000f00 */
[----:B0-----:R-:W-:Y:S01]  /*26c10*/  STL [R1+0x194], R5 ;  /* 0x0001940501007387 */ /* 0x001fe20000100800 */
[----:B------:R-:W-:Y:S02]  /*26c20*/  IMAD.MOV.U32 R27, RZ, RZ, R4 ;  /* 0x000000ffff1b7224 */ /* 0x000fe400078e0004 */
[----:B------:R-:W-:Y:S01]  /*26c30*/  IMAD.MOV.U32 R26, RZ, RZ, R6 ;  /* 0x000000ffff1a7224 */ /* 0x000fe200078e0006 */
[----:B------:R-:W-:Y:S04]  /*26c40*/  STL [R1+0x19c], R7 ;  /* 0x00019c0701007387 */ /* 0x000fe80000100800 */
[----:B------:R-:W0:Y:S04]  /*26c50*/  LDSM.16.MT88.4 R4, [R0+UR9+0x1a080] ;  /* 0x01a080090004783b */ /* 0x000e280008004200 */
[----:B0-----:R0:W-:Y:S01]  /*26c60*/  STL [R1+0x1d4], R5 ;  /* 0x0001d40501007387 */ /* 0x0011e20000100800 */
[----:B------:R-:W-:-:S03]  /*26c70*/  IMAD.MOV.U32 R24, RZ, RZ, R6 ;  /* 0x000000ffff187224 */ /* 0x000fc600078e0006 */
[----:B------:R-:W-:Y:S04]  /*26c80*/  STL [R1+0x1dc], R7 ;  /* 0x0001dc0701007387 */ /* 0x000fe80000100800 */
[----:B------:R-:W3:Y:S01]  /*26c90*/  LDL.LU R6, [R1+0x1f10] ;  /* 0x001f100001067983 */ /* 0x000ee20000300800 */
[----:B------:R-:W-:-:S03]  /*26ca0*/  IMAD.MOV.U32 R25, RZ, RZ, R4 ;  /* 0x000000ffff197224 */ /* 0x000fc600078e0004 */
[----:B0-----:R-:W5:Y:S04]  /*26cb0*/  LDL.LU.64 R4, [R1+0x1f08] ;  /* 0x001f080001047983 */ /* 0x001f680000300a00 */
[----:B------:R-:W-:Y:S04]  /*26cc0*/  STL.64 [R1+0x1ed8], R26 ;  /* 0x001ed81a01007387 */ /* 0x000fe80000100a00 */
[----:B------:R0:W-:Y:S04]  /*26cd0*/  STL.64 [R1+0x1ed0], R24 ;  /* 0x001ed01801007387 */ /* 0x0001e80000100a00 */
[----:B0-----:R-:W4:Y:S04]  /*26ce0*/  LDL.LU R24, [R1+0x250] ;  /* 0x0002500001187983 */ /* 0x001f280000300800 */
[----:B------:R-:W4:Y:S04]  /*26cf0*/  LDL.LU R25, [R1+0x254] ;  /* 0x0002540001197983 */ /* 0x000f280000300800 */
[----:B------:R-:W4:Y:S04]  /*26d00*/  LDL.LU R26, [R1+0x258] ;  /* 0x00025800011a7983 */ /* 0x000f280000300800 */
[----:B------:R-:W4:Y:S01]  /*26d10*/  LDL.LU R27, [R1+0x25c] ;  /* 0x00025c00011b7983 */ /* 0x000f220000300800 */
[----:B--2---:R-:W-:Y:S01]  /*26d20*/  HMMA.16816.F32 R8, R20, R2, R8 ;  /* 0x000000021408723c */ /* 0x004fe20000001808 */
[----:B------:R-:W-:-:S02]  /*26d30*/  MOV R20, R29 ;  /* 0x0000001d00147202 */ /* 0x000fc40000000f00 */
[----:B------:R-:W2:-:S15]  /*26d40*/  LDL.LU R29, [R1+0x1f00] ;  /* 0x001f0000011d7983 */ /* 0x000e9e0000300800 */
[----:B------:R-:W-:Y:S01]  /*26d50*/  NOP ;  /* 0x0000000000007918 */ /* 0x000fe20000000000 */
[----:B------:R-:W-:Y:S04]  /*26d60*/  STL.64 [R1+0x80], R8 ;  /* 0x0000800801007387 */ /* 0x000fe80000100a00 */
[----:B------:R-:W-:Y:S04]  /*26d70*/  STL.64 [R1+0x88], R10 ;  /* 0x0000880a01007387 */ /* 0x000fe80000100a00 */
[----:B------:R-:W0:Y:S04]  /*26d80*/  LDSM.16.MT88.4 R8, [R15+UR9+0x18080] ;  /* 0x018080090f08783b */ /* 0x000e280008004200 */
[----:B0-----:R-:W-:Y:S01]  /*26d90*/  STL [R1+0x174], R9 ;  /* 0x0001740901007387 */ /* 0x001fe20000100800 */
[----:B------:R-:W-:-:S03]  /*26da0*/  IMAD.MOV.U32 R7, RZ, RZ, R8 ;  /* 0x000000ffff077224 */ /* 0x000fc600078e0008 */
[----:B------:R-:W-:Y:S01]  /*26db0*/  STL [R1+0x17c], R11 ;  /* 0x00017c0b01007387 */ /* 0x000fe20000100800 */
[----:B---3--:R-:W-:Y:S01]  /*26dc0*/  IMAD.MOV.U32 R21, RZ, RZ, R6 ;  /* 0x000000ffff157224 */ /* 0x008fe200078e0006 */
[----:B------:R-:W-:Y:S02]  /*26dd0*/  MOV R6, R10 ;  /* 0x0000000a00067202 */ /* 0x000fe40000000f00 */
[----:B------:R-:W0:Y:S01]  /*26de0*/  LDSM.16.MT88.4 R8, [R15+UR9+0x1a080] ;  /* 0x01a080090f08783b */ /* 0x000e220008004200 */
[----:B-----5:R-:W-:-:S03]  /*26df0*/  IMAD.MOV.U32 R23, RZ, RZ, R4 ;  /* 0x000000ffff177224 */ /* 0x020fc600078e0004 */
[----:B0-----:R-:W-:Y:S01]  /*26e00*/  STL [R1+0x1b4], R9 ;  /* 0x0001b40901007387 */ /* 0x001fe20000100800 */
[----:B------:R-:W-:-:S03]  /*26e10*/  IMAD.MOV.U32 R4, RZ, RZ, R10 ;  /* 0x000000ffff047224 */ /* 0x000fc600078e000a */
[----:B------:R0:W-:Y:S04]  /*26e20*/  STL [R1+0x1bc], R11 ;  /* 0x0001bc0b01007387 */ /* 0x0001e80000100800 */
[----:B0-----:R-:W3:Y:S01]  /*26e30*/  LDL.LU.64 R10, [R1+0x1ef8] ;  /* 0x001ef800010a7983 */ /* 0x001ee20000300a00 */
[----:B------:R-:W-:Y:S02]  /*26e40*/  IMAD.MOV.U32 R22, RZ, RZ, R5 ;  /* 0x000000ffff167224 */ /* 0x000fe400078e0005 */
[----:B------:R-:W-:Y:S02]  /*26e50*/  IMAD.MOV.U32 R5, RZ, RZ, R8 ;  /* 0x000000ffff057224 */ /* 0x000fe400078e0008 */
[----:B------:R-:W5:Y:S04]  /*26e60*/  LDL.LU.64 R8, [R1+0x1ef0] ;  /* 0x001ef00001087983 */ /* 0x000f680000300a00 */
[----:B------:R-:W-:Y:S04]  /*26e70*/  STL.64 [R1+0x1ec8], R6 ;  /* 0x001ec80601007387 */ /* 0x000fe80000100a00 */
[----:B------:R4:W-:Y:S02]  /*26e80*/  STL.64 [R1+0x1ec0], R4 ;  /* 0x001ec00401007387 */ /* 0x0009e40000100a00 */
[----:B----4-:R-:W-:Y:S02]  /*26e90*/  HMMA.16816.F32 R4, R20, R2, R16 ;  /* 0x000000021404723c */ /* 0x010fe40000001810 */
[----:B------:R-:W0:-:S15]  /*26ea0*/  LDSM.16.MT88.4 R16, [R28+UR9+0x18100] ;  /* 0x018100091c10783b */ /* 0x000e1e0008004200 */
[----:B------:R-:W-:Y:S02]  /*26eb0*/  NOP ;  /* 0x0000000000007918 */ /* 0x000fe40000000000 */
[----:B------:R1:W-:Y:S04]  /*26ec0*/  STL.64 [R1+0xb0], R4 ;  /* 0x0000b00401007387 */ /* 0x0003e80000100a00 */
[----:B------:R4:W-:Y:S04]  /*26ed0*/  STL.64 [R1+0xb8], R6 ;  /* 0x0000b80601007387 */ /* 0x0009e80000100a00 */
[----:B-1----:R-:W2:Y:S04]  /*26ee0*/  LDL.LU R4, [R1+0x50] ;  /* 0x0000500001047983 */ /* 0x002ea80000300800 */
[----:B------:R-:W2:Y:S04]  /*26ef0*/  LDL.LU R5, [R1+0x54] ;  /* 0x0000540001057983 */ /* 0x000ea80000300800 */
[----:B----4-:R-:W2:Y:S04]  /*26f00*/  LDL.LU R6, [R1+0x58] ;  /* 0x0000580001067983 */ /* 0x010ea80000300800 */
[----:B------:R-:W2:Y:S04]  /*26f10*/  LDL.LU R7, [R1+0x5c] ;  /* 0x00005c0001077983 */ /* 0x000ea80000300800 */
[----:B0-----:R-:W-:Y:S04]  /*26f20*/  STL [R1+0x1e4], R17 ;  /* 0x0001e41101007387 */ /* 0x001fe80000100800 */
[----:B------:R-:W-:Y:S01]  /*26f30*/  STL [R1+0x1ec], R19 ;  /* 0x0001ec1301007387 */ /* 0x000fe20000100800 */
[----:B---3--:R-:W-:-:S02]  /*26f40*/  IMAD.MOV.U32 R20, RZ, RZ, R11 ;  /* 0x000000ffff147224 */ /* 0x008fc400078e000b */
[----:B------:R-:W-:Y:S02]  /*26f50*/  IMAD.MOV.U32 R21, RZ, RZ, R10 ;  /* 0x000000ffff157224 */ /* 0x000fe400078e000a */
[----:B------:R-:W-:Y:S02]  /*26f60*/  IMAD.MOV.U32 R11, RZ, RZ, R16 ;  /* 0x000000ffff0b7224 */ /* 0x000fe400078e0010 */
[----:B------:R-:W-:Y:S02]  /*26f70*/  IMAD.MOV.U32 R10, RZ, RZ, R18 ;  /* 0x000000ffff0a7224 */ /* 0x000fe400078e0012 */
[----:B------:R-:W0:Y:S01]  /*26f80*/  LDSM.16.MT88.4 R16, [R28+UR9+0x1a100] ;  /* 0x01a100091c10783b */ /* 0x000e220008004200 */
[----:B-----5:R-:W-:Y:S01]  /*26f90*/  MOV R22, R9 ;  /* 0x0000000900167202 */ /* 0x020fe20000000f00 */
[----:B------:R-:W-:Y:S02]  /*26fa0*/  IMAD.MOV.U32 R23, RZ, RZ, R8 ;  /* 0x000000ffff177224 */ /* 0x000fe400078e0008 */
[----:B0-----:R-:W-:Y:S01]  /*26fb0*/  IMAD.MOV.U32 R9, RZ, RZ, R16 ;  /* 0x000000ffff097224 */ /* 0x001fe200078e0010 */
[----:B------:R-:W-:Y:S01]  /*26fc0*/  STL [R1+0x214], R17 ;  /* 0x0002141101007387 */ /* 0x000fe20000100800 */
[----:B------:R-:W-:-:S03]  /*26fd0*/  MOV R8, R18 ;  /* 0x0000001200087202 */ /* 0x000fc60000000f00 */
[----:B------:R0:W-:Y:S04]  /*26fe0*/  STL [R1+0x21c], R19 ;  /* 0x00021c1301007387 */ /* 0x0001e80000100800 */
[----:B0-----:R-:W3:Y:S04]  /*26ff0*/  LDL.LU.64 R18, [R1+0x1ee8] ;  /* 0x001ee80001127983 */ /* 0x001ee80000300a00 */
[----:B------:R-:W4:Y:S04]  /*27000*/  LDL.LU.64 R16, [R1+0x1ee0] ;  /* 0x001ee00001107983 */ /* 0x000f280000300a00 */
[----:B------:R-:W-:Y:S04]  /*27010*/  STL.64 [R1+0x1ea8], R10 ;  /* 0x001ea80a01007387 */ /* 0x000fe80000100a00 */
[----:B------:R0:W-:Y:S02]  /*27020*/  STL.64 [R1+0x1ea0], R8 ;  /* 0x001ea00801007387 */ /* 0x0001e40000100a00 */
[----:B0-----:R-:W-:Y:S02]  /*27030*/  HMMA.16816.F32 R8, R20, R2, R24 ;  /* 0x000000021408723c */ /* 0x001fe40000001818 */
[----:B------:R-:W0:-:S15]  /*27040*/  LDSM.16.MT88.4 R24, [R28+UR9+0x18180] ;  /* 0x018180091c18783b */ /* 0x000e1e0008004200 */
[----:B------:R-:W-:Y:S02]  /*27050*/  NOP ;  /* 0x0000000000007918 */ /* 0x000fe40000000000 */
[----:B------:R1:W-:Y:S04]  /*27060*/  STL.64 [R1+0xc0], R8 ;  /* 0x0000c00801007387 */ /* 0x0003e80000100a00 */
[----:B------:R5:W-:Y:S04]  /*27070*/  STL.64 [R1+0xc8], R10 ;  /* 0x0000c80a01007387 */ /* 0x000be80000100a00 */
[----:B-1----:R-:W2:Y:S04]  /*27080*/  LDL.LU R8, [R1+0x10] ;  /* 0x0000100001087983 */ /* 0x002ea80000300800 */
[----:B------:R-:W2:Y:S04]  /*27090*/  LDL.LU R9, [R1+0x14] ;  /* 0x0000140001097983 */ /* 0x000ea80000300800 */
[----:B-----5:R-:W5:Y:S04]  /*270a0*/  LDL.LU R10, [R1+0x18] ;  /* 0x00001800010a7983 */ /* 0x020f680000300800 */
[----:B------:R-:W5:Y:S01]  /*270b0*/  LDL.LU R11, [R1+0x1c] ;  /* 0x00001c00010b7983 */ /* 0x000f620000300800 */
[----:B------:R-:W-:Y:S01]  /*270c0*/  MOV R23, R12 ;  /* 0x0000000c00177202 */ /* 0x000fe20000000f00 */
[----:B0-----:R-:W-:-:S02]  /*270d0*/  IMAD.MOV.U32 R12, RZ, RZ, R26 ;  /* 0x000000ffff0c7224 */ /* 0x001fc400078e001a */
[----:B------:R-:W-:Y:S02]  /*270e0*/  IMAD.MOV.U32 R21, RZ, RZ, R14 ;  /* 0x000000ffff157224 */ /* 0x000fe400078e000e */
[----:B------:R-:W-:Y:S02]  /*270f0*/  IMAD.MOV.U32 R22, RZ, RZ, R13 ;  /* 0x000000ffff167224 */ /* 0x000fe400078e000d */
[----:B---3--:R-:W-:Y:S02]  /*27100*/  IMAD.MOV.U32 R20, RZ, RZ, R19 ;  /* 0x000000ffff147224 */ /* 0x008fe400078e0013 */
[----:B------:R-:W-:Y:S01]  /*27110*/  IMAD.MOV.U32 R19, RZ, RZ, R24 ;  /* 0x000000ffff137224 */ /* 0x000fe200078e0018 */
[----:B-----5:R-:W-:Y:S04]  /*27120*/  STL.64 [R1+0x1eb8], R10 ;  /* 0x001eb80a01007387 */ /* 0x020fe80000100a00 */
[----:B--2---:R0:W-:Y:S04]  /*27130*/  STL.64 [R1+0x1eb0], R8 ;  /* 0x001eb00801007387 */ /* 0x0041e80000100a00 */
[----:B0-----:R-:W2:Y:S04]  /*27140*/  LDL.LU R8, [R1+0x20] ;  /* 0x0000200001087983 */ /* 0x001ea80000300800 */
[----:B------:R-:W2:Y:S04]  /*27150*/  LDL.LU R9, [R1+0x24] ;  /* 0x0000240001097983 */ /* 0x000ea80000300800 */
[----:B------:R-:W2:Y:S04]  /*27160*/  LDL.LU R10, [R1+0x28] ;  /* 0x00002800010a7983 */ /* 0x000ea80000300800 */
[----:B------:R-:W-:Y:S04]  /*27170*/  STL [R1+0x2b4], R25 ;  /* 0x0002b41901007387 */ /* 0x000fe80000100800 */
[----:B------:R-:W-:Y:S04]  /*27180*/  STL [R1+0x2bc], R27 ;  /* 0x0002bc1b01007387 */ /* 0x000fe80000100800 */
[----:B------:R-:W0:Y:S04]  /*27190*/  LDSM.16.MT88.4 R24, [R28+UR9+0x1a180] ;  /* 0x01a180091c18783b */ /* 0x000e280008004200 */
[----:B0-----:R-:W-:Y:S01]  /*271a0*/  STL [R1+0x2d4], R25 ;  /* 0x0002d41901007387 */ /* 0x001fe20000100800 */
[----:B------:R-:W-:-:S03]  /*271b0*/  IMAD.MOV.U32 R14, RZ, RZ, R26 ;  /* 0x000000ffff0e7224 */ /* 0x000fc600078e001a */
[----:B------:R0:W-:Y:S04]  /*271c0*/  STL [R1+0x2dc], R27 ;  /* 0x0002dc1b01007387 */ /* 0x0001e80000100800 */
[----:B0-----:R-:W3:Y:S01]  /*271d0*/  LDL.LU.64 R26, [R1+0x1ed8] ;  /* 0x001ed800011a7983 */ /* 0x001ee20000300a00 */
[----:B------:R-:W-:-:S03]  /*271e0*/  IMAD.MOV.U32 R13, RZ, RZ, R24 ;  /* 0x000000ffff0d7224 */ /* 0x000fc600078e0018 */
[----:B------:R-:W5:Y:S01]  /*271f0*/  LDL.LU.64 R24, [R1+0x1ed0] ;  /* 0x001ed00001187983 */ /* 0x000f620000300a00 */
[----:B------:R-:W-:-:S15]  /*27200*/  HMMA.16816.F32 R4, R20, R2, R4 ;  /* 0x000000021404723c */ /* 0x000fde0000001804 */
[----:B------:R-:W-:-:S04]  /*27210*/  NOP ;  /* 0x0000000000007918 */ /* 0x000fc80000000000 */
[----:B------:R-:W-:Y:S04]  /*27220*/  STL.64 [R1+0xa0], R4 ;  /* 0x0000a00401007387 */ /* 0x000fe80000100a00 */
[----:B------:R-:W-:Y:S04]  /*27230*/  STL.64 [R1+0xa8], R6 ;  /* 0x0000a80601007387 */ /* 0x000fe80000100a00 */
[----:B------:R-:W0:Y:S04]  /*27240*/  LDSM.16.MT88.4 R4, [R0+UR9+0x18100] ;  /* 0x018100090004783b */ /* 0x000e280008004200 */
[----:B0-----:R-:W-:Y:S04]  /*27250*/  STL [R1+0x184], R5 ;  /* 0x0001840501007387 */ /* 0x001fe80000100800 */
[----:B------:R-:W-:Y:S01]  /*27260*/  STL [R1+0x18c], R7 ;  /* 0x00018c0701007387 */ /* 0x000fe20000100800 */
[----:B---3--:R-:W-:Y:S01]  /*27270*/  MOV R20, R27 ;  /* 0x0000001b00147202 */ /* 0x008fe20000000f00 */
[----:B------:R-:W-:Y:S01]  /*27280*/  IMAD.MOV.U32 R21, RZ, RZ, R26 ;  /* 0x000000ffff157224 */ /* 0x000fe200078e001a */
[----:B------:R-:W-:Y:S01]  /*27290*/  MOV R26, R6 ;  /* 0x00000006001a7202 */ /* 0x000fe20000000f00 */
[----:B------:R-:W-:-:S02]  /*272a0*/  IMAD.MOV.U32 R27, RZ, RZ, R4 ;  /* 0x000000ffff1b7224 */ /* 0x000fc400078e0004 */
[----:B------:R-:W0:Y:S01]  /*272b0*/  LDSM.16.MT88.4 R4, [R0+UR9+0x1a100] ;  /* 0x01a100090004783b */ /* 0x000e220008004200 */
[----:B-----5:R-:W-:Y:S02]  /*272c0*/  IMAD.MOV.U32 R23, RZ, RZ, R24 ;  /* 0x000000ffff177224 */ /* 0x020fe400078e0018 */
[----:B------:R-:W-:Y:S01]  /*272d0*/  IMAD.MOV.U32 R22, RZ, RZ, R25 ;  /* 0x000000ffff167224 */ /* 0x000fe200078e0019 */
[----:B0-----:R-:W-:Y:S01]  /*272e0*/  STL [R1+0x1c4], R5 ;  /* 0x0001c40501007387 */ /* 0x001fe20000100800 */
[----:B------:R-:W-:Y:S02]  /*272f0*/  IMAD.MOV.U32 R24, RZ, RZ, R6 ;  /* 0x000000ffff187224 */ /* 0x000fe400078e0006 */
[----:B------:R-:W-:Y:S01]  /*27300*/  IMAD.MOV.U32 R25, RZ, RZ, R4 ;  /* 0x000000ffff197224 */ /* 0x000fe200078e0004 */
[----:B------:R0:W-:Y:S04]  /*27310*/  STL [R1+0x1cc], R7 ;  /* 0x0001cc0701007387 */ /* 0x0001e80000100800 */
[----:B0-----:R-:W3:Y:S04]  /*27320*/  LDL.LU.64 R6, [R1+0x1ec8] ;  /* 0x001ec80001067983 */ /* 0x001ee80000300a00 */
[----:B------:R-:W5:Y:S01]  /*27330*/  LDL.LU.64 R4, [R1+0x1ec0] ;  /* 0x001ec00001047983 */ /* 0x000f620000300a00 */
[----:B------:R-:W-:-:S07]  /*27340*/  IMAD.MOV.U32 R11, RZ, RZ, R29 ;  /* 0x000000ffff0b7224 */ /* 0x000fce00078e001d */
[----:B--2---:R-:W-:-:S15]  /*27350*/  HMMA.16816.F32 R8, R20, R2, R8 ;  /* 0x000000021408723c */ /* 0x004fde0000001808 */
[----:B------:R-:W-:-:S04]  /*27360*/  NOP ;  /* 0x0000000000007918 */ /* 0x000fc80000000000 */
[----:B------:R-:W-:Y:S04]  /*27370*/  STL.64 [R1+0x90], R8 ;  /* 0x0000900801007387 */ /* 0x000fe80000100a00 */
[----:B------:R-:W-:Y:S04]  /*27380*/  STL.64 [R1+0x98], R10 ;  /* 0x0000980a01007387 */ /* 0x000fe80000100a00 */
[----:B------:R-:W0:Y:S04]  /*27390*/  LDSM.16.MT88.4 R8, [R0+UR9+0x18180] ;  /* 0x018180090008783b */ /* 0x000e280008004200 */
[----:B0-----:R-:W-:Y:S04]  /*273a0*/  STL [R1+0x254], R9 ;  /* 0x0002540901007387 */ /* 0x001fe80000100800 */
[----:B------:R-:W-:Y:S01]  /*273b0*/  STL [R1+0x25c], R11 ;  /* 0x00025c0b01007387 */ /* 0x000fe20000100800 */
[----:B---3--:R-:W-:-:S02]  /*273c0*/  IMAD.MOV.U32 R20, RZ, RZ, R7 ;  /* 0x000000ffff147224 */ /* 0x008fc400078e0007 */
[----:B------:R-:W-:Y:S02]  /*273d0*/  IMAD.MOV.U32 R7, RZ, RZ, R8 ;  /* 0x000000ffff077224 */ /* 0x000fe400078e0008 */
[----:B-----5:R-:W-:Y:S02]  /*273e0*/  IMAD.MOV.U32 R23, RZ, RZ, R4 ;  /* 0x000000ffff177224 */ /* 0x020fe400078e0004 */
[----:B------:R-:W-:Y:S02]  /*273f0*/  IMAD.MOV.U32 R4, RZ, RZ, R10 ;  /* 0x000000ffff047224 */ /* 0x000fe400078e000a */
[----:B------:R-:W0:Y:S01]  /*27400*/  LDSM.16.MT88.4 R8, [R0+UR9+0x1a180] ;  /* 0x01a180090008783b */ /* 0x000e220008004200 */
[----:B------:R-:W-:Y:S01]  /*27410*/  IMAD.MOV.U32 R21, RZ, RZ, R6 ;  /* 0x000000ffff157224 */ /* 0x000fe200078e0006 */
[----:B------:R-:W-:Y:S02]  /*27420*/  MOV R22, R5 ;  /* 0x0000000500167202 */ /* 0x000fe40000000f00 */
[----:B0-----:R-:W-:Y:S01]  /*27430*/  STL [R1+0x264], R9 ;  /* 0x0002640901007387 */ /* 0x001fe20000100800 */
[----:B------:R-:W-:Y:S01]  /*27440*/  MOV R6, R10 ;  /* 0x0000000a00067202 */ /* 0x000fe20000000f00 */
[----:B------:R-:W-:-:S02]  /*27450*/  IMAD.MOV.U32 R5, RZ, RZ, R8 ;  /* 0x000000ffff057224 */ /* 0x000fc400078e0008 */
[----:B------:R0:W-:Y:S04]  /*27460*/  STL [R1+0x26c], R11 ;  /* 0x00026c0b01007387 */ /* 0x0001e80000100800 */
[----:B0-----:R-:W2:Y:S04]  /*27470*/  LDL.LU.64 R10, [R1+0x1eb8] ;  /* 0x001eb800010a7983 */ /* 0x001ea80000300a00 */
[----:B------:R-:W2:Y:S04]  /*27480*/  LDL.LU.64 R8, [R1+0x1eb0] ;  /* 0x001eb00001087983 */ /* 0x000ea80000300a00 */
[----:B------:R-:W-:Y:S01]  /*27490*/  STL [R1+0x1db8], R0 ;  /* 0x001db80001007387 */ /* 0x000fe20000100800 */
[----:B--2---:R-:W-:Y:S03]  /*274a0*/  HMMA.16816.F32 R20, R20, R2, R8 ;  /* 0x000000021414723c */ /* 0x004fe60000001808 */
[----:B------:R-:W2:Y:S04]  /*274b0*/  LDL.LU.64 R10, [R1+0x1ea8] ;  /* 0x001ea800010a7983 */ /* 0x000ea80000300a00 */
[----:B------:R-:W3:-:S12]  /*274c0*/  LDL.LU.64 R8, [R1+0x1ea0] ;  /* 0x001ea00001087983 */ /* 0x000ed80000300a00 */
[----:B------:R-:W-:Y:S01]  /*274d0*/  IMAD.MOV.U32 R29, RZ, RZ, R22 ;  /* 0x000000ffff1d7224 */ /* 0x000fe200078e0016 */
[----:B------:R2:W-:Y:S01]  /*274e0*/  STL.64 [R1+0x70], R20 ;  /* 0x0000701401007387 */ /* 0x0005e20000100a00 */
[----:B------:R-:W-:-:S05]  /*274f0*/  IMAD.MOV.U32 R28, RZ, RZ, R23 ;  /* 0x000000ffff1c7224 */ /* 0x000fca00078e0017 */
[----:B------:R-:W-:Y:S04]  /*27500*/  STL [R1+0x1e4c], R28 ;  /* 0x001e4c1c01007387 */ /* 0x000fe80000100800 */
[----:B------:R-:W-:Y:S01]  /*27510*/  STL [R1+0x1e48], R29 ;  /* 0x001e481d01007387 */ /* 0x000fe20000100800 */
[----:B--2---:R-:W-:Y:S02]  /*27520*/  IMAD.MOV.U32 R20, RZ, RZ, R11 ;  /* 0x000000ffff147224 */ /* 0x004fe400078e000b */
[----:B------:R-:W-:Y:S01]  /*27530*/  IMAD.MOV.U32 R21, RZ, RZ, R10 ;  /* 0x000000ffff157224 */ /* 0x000fe200078e000a */
[----:B---3--:R-:W-:Y:S01]  /*27540*/  MOV R22, R9 ;  /* 0x0000000900167202 */ /* 0x008fe20000000f00 */
[----:B------:R-:W-:Y:S02]  /*27550*/  IMAD.MOV.U32 R23, RZ, RZ, R8 ;  /* 0x000000ffff177224 */ /* 0x000fe400078e0008 */
[----:B------:R-:W0:Y:S04]  /*27560*/  LDSM.16.MT88.4 R8, [R15+UR9+0x18100] ;  /* 0x018100090f08783b */ /* 0x000e280008004200 */
[----:B0-----:R-:W-:Y:S04]  /*27570*/  STL.64 [R1+0x130], R8 ;  /* 0x0001300801007387 */ /* 0x001fe80000100a00 */
[----:B------:R-:W-:Y:S04]  /*27580*/  STL.64 [R1+0x138], R10 ;  /* 0x0001380a01007387 */ /* 0x000fe80000100a00 */
[----:B------:R-:W0:Y:S04]  /*27590*/  LDSM.16.MT88.4 R8, [R15+UR9+0x1a100] ;  /* 0x01a100090f08783b */ /* 0x000e280008004200 */
[----:B0-----:R-:W-:Y:S04]  /*275a0*/  STL.64 [R1+0x150], R8 ;  /* 0x0001500801007387 */ /* 0x001fe80000100a00 */
[----:B------:R0:W-:Y:S04]  /*275b0*/  STL.64 [R1+0x158], R10 ;  /* 0x0001580a01007387 */ /* 0x0001e80000100a00 */
[----:B0-----:R-:W2:Y:S04]  /*275c0*/  LDL.LU.64 R10, [R1+0x1e98] ;  /* 0x001e9800010a7983 */ /* 0x001ea80000300a00 */
[----:B------:R-:W2:Y:S02]  /*275d0*/  LDL.LU.64 R8, [R1+0x1e90] ;  /* 0x001e900001087983 */ /* 0x000ea40000300a00 */
[----:B--2---:R-:W-:Y:S01]  /*275e0*/  HMMA.16816.F32 R20, R20, R2, R8 ;  /* 0x000000021414723c */ /* 0x004fe20000001808 */
[----:B------:R-:W-:-:S02]  /*275f0*/  IMAD.MOV.U32 R8, RZ, RZ, R19 ;  /* 0x000000ffff087224 */ /* 0x000fc400078e0013 */
[----:B------:R-:W4:-:S15]  /*27600*/  LDL.LU R19, [R1+0x1e88] ;  /* 0x001e880001137983 */ /* 0x000f1e0000300800 */
[----:B------:R-:W-:Y:S01]  /*27610*/  NOP ;  /* 0x0000000000007918 */ /* 0x000fe20000000000 */
[----:B------:R-:W-:Y:S04]  /*27620*/  STL.64 [R1+0x60], R20 ;  /* 0x0000601401007387 */ /* 0x000fe80000100a00 */
[----:B------:R-:W-:Y:S04]  /*27630*/  STL.64 [R1+0x68], R22 ;  /* 0x0000681601007387 */ /* 0x000fe80000100a00 */
[----:B------:R-:W0:Y:S01]  /*27640*/  LDSM.16.MT88.4 R20, [R15+UR9+0x18180] ;  /* 0x018180090f14783b */ /* 0x000e220008004200 */
[----:B------:R-:W-:Y:S01]  /*27650*/  IMAD.MOV.U32 R9, RZ, RZ, R12 ;  /* 0x000000ffff097224 */ /* 0x000fe200078e000c */
[----:B------:R-:W-:Y:S01]  /*27660*/  MOV R11, R14 ;  /* 0x0000000e000b7202 */ /* 0x000fe20000000f00 */
[----:B------:R-:W-:Y:S01]  /*27670*/  IMAD.MOV.U32 R10, RZ, RZ, R13 ;  /* 0x000000ffff0a7224 */ /* 0x000fe200078e000d */
[----:B------:R-:W2:Y:S04]  /*27680*/  LDL.LU R12, [R1+0x1e84] ;  /* 0x001e8400010c7983 */ /* 0x000ea80000300800 */
[----:B------:R-:W2:Y:S04]  /*27690*/  LDL.LU R13, [R1+0x1e80] ;  /* 0x001e8000010d7983 */ /* 0x000ea80000300800 */
[----:B------:R-:W2:Y:S01]  /*276a0*/  LDL.LU R14, [R1+0x1e7c] ;  /* 0x001e7c00010e7983 */ /* 0x000ea20000300800 */
[----:B0-----:R-:W-:-:S03]  /*276b0*/  IMAD.MOV.U32 R28, RZ, RZ, R22 ;  /* 0x000000ffff1c7224 */ /* 0x001fc600078e0016 */
[----:B------:R-:W-:Y:S04]  /*276c0*/  STL.64 [R1+0x230], R20 ;  /* 0x0002301401007387 */ /* 0x000fe80000100a00 */
[----:B------:R-:W-:Y:S04]  /*276d0*/  STL [R1+0x23c], R23 ;  /* 0x00023c1701007387 */ /* 0x000fe80000100800 */
[----:B------:R0:W-:Y:S04]  /*276e0*/  STL [R1+0x1e60], R28 ;  /* 0x001e601c01007387 */ /* 0x0001e80000100800 */
[----:B------:R1:W3:Y:S04]  /*276f0*/  LDSM.16.MT88.4 R20, [R15+UR9+0x1a180] ;  /* 0x01a180090f14783b */ /* 0x0002e80008004200 */
[----:B0-----:R-:W5:Y:S04]  /*27700*/  LDL R28, [R1+0x338] ;  /* 0x00033800011c7983 */ /* 0x001f680000100800 */
[----:B-1----:R-:W2:Y:S04]  /*27710*/  LDL.LU R15, [R1+0x1e78] ;  /* 0x001e7800010f7983 */ /* 0x002ea80000300800 */
[----:B---3--:R-:W-:Y:S04]  /*27720*/  STL [R1+0x244], R21 ;  /* 0x0002441501007387 */ /* 0x008fe80000100800 */
[----:B------:R-:W-:Y:S01]  /*27730*/  STL [R1+0x24c], R23 ;  /* 0x00024c1701007387 */ /* 0x000fe20000100800 */
[----:B----4-:R-:W-:Y:S01]  /*27740*/  HMMA.16816.F32 R16, R8, R2, R16 ;  /* 0x000000020810723c */ /* 0x010fe20000001810 */
[----:B------:R-:W-:Y:S01]  /*27750*/  IMAD.MOV.U32 R8, RZ, RZ, R27 ;  /* 0x000000ffff087224 */ /* 0x000fe200078e001b */
[----:B------:R-:W-:Y:S01]  /*27760*/  MOV R9, R26 ;  /* 0x0000001a00097202 */ /* 0x000fe20000000f00 */
[----:B------:R-:W-:-:S02]  /*27770*/  IMAD.MOV.U32 R10, RZ, RZ, R25 ;  /* 0x000000ffff0a7224 */ /* 0x000fc400078e0019 */
[----:B------:R-:W-:-:S14]  /*27780*/  IMAD.MOV.U32 R11, RZ, RZ, R24 ;  /* 0x000000ffff0b7224 */ /* 0x000fdc00078e0018 */
[----:B------:R-:W-:Y:S04]  /*27790*/  STL.64 [R1+0x120], R16 ;  /* 0x0001201001007387 */ /* 0x000fe80000100a00 */
[----:B------:R-:W-:Y:S04]  /*277a0*/  STL.64 [R1+0x128], R18 ;  /* 0x0001281201007387 */ /* 0x000fe80000100a00 */
[----:B-----5:R-:W0:Y:S04]  /*277b0*/  LDSM.16.MT88.4 R24, [R28+UR9+0x18080] ;  /* 0x018080091c18783b */ /* 0x020e280008004200 */
[----:B------:R-:W1:Y:S01]  /*277c0*/  LDSM.16.MT88.4 R16, [R28+UR9+0x1a080] ;  /* 0x01a080091c10783b */ /* 0x000e620008004200 */
[----:B--2---:R-:W-:Y:S01]  /*277d0*/  HMMA.16816.F32 R12, R8, R2, R12 ;  /* 0x00000002080c723c */ /* 0x004fe2000000180c */
[----:B------:R-:W-:-:S02]  /*277e0*/  MOV R8, R7 ;  /* 0x0000000700087202 */ /* 0x000fc40000000f00 */
[----:B0-----:R-:W-:Y:S04]  /*277f0*/  STL.64 [R1+0x1e40], R26 ;  /* 0x001e401a01007387 */ /* 0x001fe80000100a00 */
[----:B------:R-:W-:Y:S04]  /*27800*/  STL.64 [R1+0x1e38], R24 ;  /* 0x001e381801007387 */ /* 0x000fe80000100a00 */
[----:B-1----:R-:W-:Y:S04]  /*27810*/  STL [R1+0x14], R17 ;  /* 0x0000141101007387 */ /* 0x002fe80000100800 */
[----:B------:R-:W-:Y:S04]  /*27820*/  STL [R1+0x1c], R19 ;  /* 0x00001c1301007387 */ /* 0x000fe80000100800 */
[----:B------:R-:W-:Y:S04]  /*27830*/  STL.64 [R1+0x1dc8], R14 ;  /* 0x001dc80e01007387 */ /* 0x000fe80000100a00 */
[----:B------:R-:W-:Y:S04]  /*27840*/  STL.64 [R1+0x1dc0], R12 ;  /* 0x001dc00c01007387 */ /* 0x000fe80000100a00 */
[----:B------:R-:W2:Y:S04]  /*27850*/  LDL.LU R7, [R1+0x1e74] ;  /* 0x001e740001077983 */ /* 0x000ea80000300800 */
[----:B------:R-:W0:Y:S01]  /*27860*/  LDSM.16.MT88.4 R12, [R28+UR9+0x18100] ;  /* 0x018100091c0c783b */ /* 0x000e220008004200 */
[----:B------:R-:W-:-:S02]  /*27870*/  IMAD.MOV.U32 R9, RZ, RZ, R4 ;  /* 0x000000ffff097224 */ /* 0x000fc400078e0004 */
[----:B------:R-:W-:Y:S01]  /*27880*/  IMAD.MOV.U32 R10, RZ, RZ, R5 ;  /* 0x000000ffff0a7224 */ /* 0x000fe200078e0005 */
[----:B------:R-:W3:Y:S01]  /*27890*/  LDL.LU R4, [R1+0x1e70] ;  /* 0x001e700001047983 */ /* 0x000ee20000300800 */
[----:B------:R-:W-:-:S03]  /*278a0*/  IMAD.MOV.U32 R11, RZ, RZ, R6 ;  /* 0x000000ffff0b7224 */ /* 0x000fc600078e0006 */
[----:B------:R-:W3:Y:S01]  /*278b0*/  LDL.LU R5, [R1+0x1e6c] ;  /* 0x001e6c0001057983 */ /* 0x000ee20000300800 */
[----:B------:R-:W-:-:S03]  /*278c0*/  IMAD.MOV.U32 R23, RZ, RZ, R16 ;  /* 0x000000ffff177224 */ /* 0x000fc600078e0010 */
[----:B------:R-:W3:Y:S04]  /*278d0*/  LDL.LU R6, [R1+0x1e68] ;  /* 0x001e680001067983 */ /* 0x000ee80000300800 */
[----:B0-----:R-:W-:Y:S01]  /*278e0*/  STL [R1+0xd4], R13 ;  /* 0x0000d40d01007387 */ /* 0x001fe20000100800 */
[----:B------:R-:W-:Y:S01]  /*278f0*/  IMAD.MOV.U32 R16, RZ, RZ, R12 ;  /* 0x000000ffff107224 */ /* 0x000fe200078e000c */
[----:B------:R-:W-:Y:S02]  /*27900*/  MOV R17, R14 ;  /* 0x0000000e00117202 */ /* 0x000fe40000000f00 */
[----:B------:R-:W-:Y:S04]  /*27910*/  STL [R1+0xdc], R15 ;  /* 0x0000dc0f01007387 */ /* 0x000fe80000100800 */
[----:B------:R-:W0:Y:S04]  /*27920*/  LDSM.16.MT88.4 R12, [R28+UR9+0x1a100] ;  /* 0x01a100091c0c783b */ /* 0x000e280008004200 */
[----:B0-----:R-:W-:Y:S04]  /*27930*/  STL [R1+0xf4], R13 ;  /* 0x0000f40d01007387 */ /* 0x001fe80000100800 */
[----:B------:R-:W-:Y:S01]  /*27940*/  STL [R1+0xfc], R15 ;  /* 0x0000fc0f01007387 */ /* 0x000fe20000100800 */
[----:B--2---:R-:W-:-:S03]  /*27950*/  IMAD.MOV.U32 R24, RZ, RZ, R7 ;  /* 0x000000ffff187224 */ /* 0x004fc600078e0007 */
[----:B------:R-:W3:Y:S04]  /*27960*/  LDL.LU R7, [R1+0x1e64] ;  /* 0x001e640001077983 */ /* 0x000ee80000300800 */
[----:B------:R-:W2:Y:S04]  /*27970*/  LDL.LU R25, [R1+0x4] ;  /* 0x0000040001197983 */ /* 0x000ea80000300800 */
[----:B------:R-:W4:Y:S04]  /*27980*/  LDL.LU R26, [R1+0x8] ;  /* 0x00000800011a7983 */ /* 0x000f280000300800 */
[----:B------:R-:W4:Y:S01]  /*27990*/  LDL.LU R27, [R1+0xc] ;  /* 0x00000c00011b7983 */ /* 0x000f220000300800 */
[----:B------:R-:W-:-:S02]  /*279a0*/  IMAD.MOV.U32 R0, RZ, RZ, R22 ;  /* 0x000000ffff007224 */ /* 0x000fc400078e0016 */
[----:B------:R-:W-:Y:S02]  /*279b0*/  IMAD.MOV.U32 R22, RZ, RZ, R18 ;  /* 0x000000ffff167224 */ /* 0x000fe400078e0012 */
[----:B------:R-:W-:Y:S02]  /*279c0*/  IMAD.MOV.U32 R18, RZ, RZ, R12 ;  /* 0x000000ffff127224 */ /* 0x000fe400078e000c */
[----:B------:R-:W-:Y:S02]  /*279d0*/  IMAD.MOV.U32 R19, RZ, RZ, R14 ;  /* 0x000000ffff137224 */ /* 0x000fe400078e000e */
[----:B------:R-:W0:Y:S01]  /*279e0*/  LDSM.16.MT88.4 R12, [R28+UR9+0x18180] ;  /* 0x018180091c0c783b */ /* 0x000e220008004200 */
[----:B---3--:R-:W-:Y:S03]  /*279f0*/  HMMA.16816.F32 R4, R8, R2, R4 ;  /* 0x000000020804723c */ /* 0x008fe60000001804 */
[----:B----4-:R-:W-:Y:S04]  /*27a00*/  STL.64 [R1+0x1e58], R26 ;  /* 0x001e581a01007387 */ /* 0x010fe80000100a00 */
[----:B--2---:R-:W-:Y:S04]  /*27a10*/  STL.64 [R1+0x1e50], R24 ;  /* 0x001e501801007387 */ /* 0x004fe80000100a00 */
[----:B------:R-:W-:Y:S04]  /*27a20*/  STL.64 [R1+0x1e30], R18 ;  /* 0x001e301201007387 */ /* 0x000fe80000100a00 */
[----:B------:R-:W-:Y:S04]  /*27a30*/  STL.64 [R1+0x1e28], R16 ;  /* 0x001e281001007387 */ /* 0x000fe80000100a00 */
[----:B------:R-:W2:Y:S04]  /*27a40*/  LDL.LU R8, [R1+0x110] ;  /* 0x0001100001087983 */ /* 0x000ea80000300800 */
[----:B------:R1:W-:Y:S04]  /*27a50*/  STL.64 [R1+0x100], R4 ;  /* 0x0001000401007387 */ /* 0x0003e80000100a00 */
[----:B------:R3:W-:Y:S04]  /*27a60*/  STL.64 [R1+0x108], R6 ;  /* 0x0001080601007387 */ /* 0x0007e80000100a00 */
[----:B------:R-:W2:Y:S04]  /*27a70*/  LDL.LU R9, [R1+0x114] ;  /* 0x0001140001097983 */ /* 0x000ea80000300800 */
[----:B------:R-:W2:Y:S04]  /*27a80*/  LDL.LU R10, [R1+0x118] ;  /* 0x00011800010a7983 */ /* 0x000ea80000300800 */
[----:B------:R-:W2:Y:S04]  /*27a90*/  LDL.LU R11, [R1+0x11c] ;  /* 0x00011c00010b7983 */ /* 0x000ea80000300800 */
[----:B-1----:R-:W2:Y:S04]  /*27aa0*/  LDL.LU R4, [R1+0x130] ;  /* 0x0001300001047983 */ /* 0x002ea80000300800 */
[----:B------:R-:W2:Y:S04]  /*27ab0*/  LDL.LU R5, [R1+0x138] ;  /* 0x0001380001057983 */ /* 0x000ea80000300800 */
[----:B---3--:R-:W2:Y:S04]  /*27ac0*/  LDL.LU R6, [R1+0x150] ;  /* 0x0001500001067983 */ /* 0x008ea80000300800 */
[----:B------:R-:W2:Y:S04]  /*27ad0*/  LDL.LU R7, [R1+0x158] ;  /* 0x0001580001077983 */ /* 0x000ea80000300800 */
[----:B------:R1:W3:Y:S04]  /*27ae0*/  LDSM.16.MT88.4 R24, [R28+UR9+0x1a180] ;  /* 0x01a180091c18783b */ /* 0x0002e80008004200 */
[----:B------:R-:W4:Y:S04]  /*27af0*/  LDL.LU R16, [R1+0x300] ;  /* 0x0003000001107983 */ /* 0x000f280000300800 */
[----:B------:R-:W4:Y:S04]  /*27b00*/  LDL.LU R17, [R1+0x304] ;  /* 0x0003040001117983 */ /* 0x000f280000300800 */
[----:B------:R-:W4:Y:S01]  /*27b10*/  LDL.LU R18, [R1+0x308] ;  /* 0x0003080001127983 */ /* 0x000f220000300800 */
[----:B------:R-:W-:-:S03]  /*27b20*/  IMAD.MOV.U32 R29, RZ, RZ, R20 ;  /* 0x000000ffff1d7224 */ /* 0x000fc600078e0014 */
[----:B------:R-:W4:Y:S01]  /*27b30*/  LDL.LU R19, [R1+0x30c] ;  /* 0x00030c0001137983 */ /* 0x000f220000300800 */
[----:B0-----:R-:W-:-:S03]  /*27b40*/  IMAD.MOV.U32 R20, RZ, RZ, R12 ;  /* 0x000000ffff147224 */ /* 0x001fc600078e000c */
[----:B------:R0:W-:Y:S04]  /*27b50*/  STL [R1+0x144], R13 ;  /* 0x0001440d01007387 */ /* 0x0001e80000100800 */
[----:B------:R-:W-:Y:S04]  /*27b60*/  STL [R1+0x14c], R15 ;  /* 0x00014c0f01007387 */ /* 0x000fe80000100800 */
[----:B-1----:R-:W5:Y:S01]  /*27b70*/  LDL.LU R28, [R1+0x1e60] ;  /* 0x001e6000011c7983 */ /* 0x002f620000300800 */
[----:B------:R-:W-:-:S03]  /*27b80*/  MOV R21, R14 ;  /* 0x0000000e00157202 */ /* 0x000fc60000000f00 */
[----:B---3--:R-:W-:Y:S01]  /*27b90*/  STL [R1+0x164], R25 ;  /* 0x0001641901007387 */ /* 0x008fe20000100800 */
[----:B------:R-:W-:Y:S02]  /*27ba0*/  IMAD.MOV.U32 R12, RZ, RZ, R26 ;  /* 0x000000ffff0c7224 */ /* 0x000fe400078e001a */
[----:B0-----:R-:W-:Y:S01]  /*27bb0*/  IMAD.MOV.U32 R13, RZ, RZ, R24 ;  /* 0x000000ffff0d7224 */ /* 0x001fe200078e0018 */
[----:B------:R0:W-:Y:S04]  /*27bc0*/  STL [R1+0x16c], R27 ;  /* 0x00016c1b01007387 */ /* 0x0001e80000100800 */
[----:B0-----:R-:W3:Y:S04]  /*27bd0*/  LDL.LU.64 R26, [R1+0x1e58] ;  /* 0x001e5800011a7983 */ /* 0x001ee80000300a00 */
[----:B------:R-:W3:Y:S04]  /*27be0*/  LDL.LU.64 R24, [R1+0x1e50] ;  /* 0x001e500001187983 */ /* 0x000ee80000300a00 */
[----:B------:R-:W3:Y:S04]  /*27bf0*/  LDL.LU R14, [R1+0x310] ;  /* 0x00031000010e7983 */ /* 0x000ee80000300800 */
[----:B------:R-:W3:Y:S01]  /*27c00*/  LDL.LU R15, [R1+0x314] ;  /* 0x00031400010f7983 */ /* 0x000ee20000300800 */
        /* <DEDUP_REMOVED lines=8> */
[----:B------:R-:W3:Y:S01]  /*27c90*/  LDL.LU R8, [R1+0x230] ;  /* 0x0002300001087983 */ /* 0x000ee20000300800 */
[----:B-----5:R-:W-:Y:S01]  /*27ca0*/  IMAD.MOV.U32 R9, RZ, RZ, R28 ;  /* 0x000000ffff097224 */ /* 0x020fe200078e001c */
[----:B------:R-:W-:Y:S01]  /*27cb0*/  MOV R11, R0 ;  /* 0x00000000000b7202 */ /* 0x000fe20000000f00 */
[----:B------:R-:W-:Y:S01]  /*27cc0*/  IMAD.MOV.U32 R10, RZ, RZ, R29 ;  /* 0x000000ffff0a7224 */ /* 0x000fe200078e001d */
[----:B------:R-:W5:Y:S04]  /*27cd0*/  LDL.LU R28, [R1+0x1e4c] ;  /* 0x001e4c00011c7983 */ /* 0x000f680000300800 */
[----:B------:R-:W2:Y:S02]  /*27ce0*/  LDL.LU R29, [R1+0x1e48] ;  /* 0x001e4800011d7983 */ /* 0x000ea40000300800 */
[----:B---3--:R-:W-:Y:S02]  /*27cf0*/  HMMA.16816.F32 R8, R8, R2, R24 ;  /* 0x000000020808723c */ /* 0x008fe40000001818 */
[----:B------:R-:W3:Y:S04]  /*27d00*/  LDL.LU.64 R26, [R1+0x1e40] ;  /* 0x001e4000011a7983 */ /* 0x000ee80000300a00 */
[----:B------:R-:W2:-:S13]  /*27d10*/  LDL.LU.64 R24, [R1+0x1e38] ;  /* 0x001e380001187983 */ /* 0x000e9a0000300a00 */
[----:B------:R-:W-:Y:S01]  /*27d20*/  STL.64 [R1+0xe0], R8 ;  /* 0x0000e00801007387 */ /* 0x000fe20000100a00 */
[----:B------:R-:W-:Y:S01]  /*27d30*/  IMAD.MOV.U32 R0, RZ, RZ, R11 ;  /* 0x000000ffff007224 */ /* 0x000fe200078e000b */
[----:B------:R-:W-:Y:S02]  /*27d40*/  MOV R11, R22 ;  /* 0x00000016000b7202 */ /* 0x000fe40000000f00 */
[----:B------:R0:W-:Y:S02]  /*27d50*/  STL [R1+0xe8], R10 ;  /* 0x0000e80a01007387 */ /* 0x0001e40000100800 */
[----:B0-----:R-:W-:Y:S02]  /*27d60*/  IMAD.MOV.U32 R10, RZ, RZ, R23 ;  /* 0x000000ffff0a7224 */ /* 0x001fe400078e0017 */
[----:B---3--:R-:W-:Y:S01]  /*27d70*/  IMAD.MOV.U32 R9, RZ, RZ, R26 ;  /* 0x000000ffff097224 */ /* 0x008fe200078e001a */
[----:B------:R-:W-:Y:S01]  /*27d80*/  STL [R1+0x1de4], R27 ;  /* 0x001de41b01007387 */ /* 0x000fe20000100800 */
[----:B--2---:R-:W-:-:S03]  /*27d90*/  IMAD.MOV.U32 R8, RZ, RZ, R24 ;  /* 0x000000ffff087224 */ /* 0x004fc600078e0018 */
[----:B------:R0:W-:Y:S04]  /*27da0*/  STL [R1+0x1de0], R25 ;  /* 0x001de01901007387 */ /* 0x0001e80000100800 */
[----:B------:R-:W2:Y:S01]  /*27db0*/  LDL.LU R24, [R1+0x290] ;  /* 0x0002900001187983 */ /* 0x000ea20000300800 */
[----:B----4-:R-:W-:Y:S03]  /*27dc0*/  HMMA.16816.F32 R8, R8, R2, R16 ;  /* 0x000000020808723c */ /* 0x010fe60000001810 */
[----:B0-----:R-:W2:Y:S04]  /*27dd0*/  LDL.LU R25, [R1+0x294] ;  /* 0x0002940001197983 */ /* 0x001ea80000300800 */
[----:B------:R-:W2:Y:S04]  /*27de0*/  LDL.LU R26, [R1+0x298] ;  /* 0x00029800011a7983 */ /* 0x000ea80000300800 */
[----:B------:R-:W2:Y:S04]  /*27df0*/  LDL.LU R27, [R1+0x29c] ;  /* 0x00029c00011b7983 */ /* 0x000ea80000300800 */
[----:B------:R-:W2:Y:S04]  /*27e00*/  LDL.LU.64 R18, [R1+0x1e30] ;  /* 0x001e300001127983 */ /* 0x000ea80000300a00 */
[----:B------:R-:W2:Y:S01]  /*27e10*/  LDL.LU.64 R16, [R1+0x1e28] ;  /* 0x001e280001107983 */ /* 0x000ea20000300a00 */
[----:B------:R-:W-:-:S02]  /*27e20*/  IMAD.MOV.U32 R22, RZ, RZ, R13 ;  /* 0x000000ffff167224 */ /* 0x000fc400078e000d */
[----:B------:R-:W-:-:S07]  /*27e30*/  IMAD.MOV.U32 R23, RZ, RZ, R12 ;  /* 0x000000ffff177224 */ /* 0x000fce00078e000c */
[-C--:B------:R-:W-:Y:S01]  /*27e40*/  HMMA.16816.F32 R4, R20, R2.reuse, R4 ;  /* 0x000000021404723c */ /* 0x080fe20000001804 */
[----:B------:R-:W-:Y:S04]  /*27e50*/  STL.64 [R1+0x1df0], R10 ;  /* 0x001df00a01007387 */ /* 0x000fe80000100a00 */
[----:B------:R-:W-:Y:S03]  /*27e60*/  STL.64 [R1+0x1de8], R8 ;  /* 0x001de80801007387 */ /* 0x000fe60000100a00 */
[----:B--2---:R-:W-:-:S15]  /*27e70*/  HMMA.16816.F32 R16, R16, R2, R24 ;  /* 0x000000021010723c */ /* 0x004fde0000001818 */
[----:B------:R-:W-:-:S04]  /*27e80*/  NOP ;  /* 0x0000000000007918 */ /* 0x000fc80000000000 */
[----:B------:R-:W-:Y:S04]  /*27e90*/  STL.64 [R1+0x1e00], R18 ;  /* 0x001e001201007387 */ /* 0x000fe80000100a00 */
[----:B------:R0:W-:Y:S04]  /*27ea0*/  STL.64 [R1+0x1df8], R16 ;  /* 0x001df81001007387 */ /* 0x0001e80000100a00 */
[----:B------:R-:W-:Y:S04]  /*27eb0*/  STL.64 [R1+0x20], R4 ;  /* 0x0000200401007387 */ /* 0x000fe80000100a00 */
[----:B------:R-:W-:Y:S04]  /*27ec0*/  STL.64 [R1+0x28], R6 ;  /* 0x0000280601007387 */ /* 0x000fe80000100a00 */
[----:B------:R-:W2:Y:S04]  /*27ed0*/  LDL.LU R20, [R1+0x2e4] ;  /* 0x0002e40001147983 */ /* 0x000ea80000300800 */
[----:B------:R-:W2:Y:S04]  /*27ee0*/  LDL.LU R21, [R1+0x2ec] ;  /* 0x0002ec0001157983 */ /* 0x000ea80000300800 */
[----:B0-----:R-:W3:Y:S04]  /*27ef0*/  LDL.LU R16, [R1+0xb0] ;  /* 0x0000b00001107983 */ /* 0x001ee80000300800 */
[----:B------:R-:W3:Y:S04]  /*27f00*/  LDL.LU R17, [R1+0xb4] ;  /* 0x0000b40001117983 */ /* 0x000ee80000300800 */
[----:B------:R-:W4:Y:S04]  /*27f10*/  LDL.LU R18, [R1+0xb8] ;  /* 0x0000b80001127983 */ /* 0x000f280000300800 */
[----:B------:R-:W4:Y:S04]  /*27f20*/  LDL.LU R19, [R1+0xbc] ;  /* 0x0000bc0001137983 */ /* 0x000f280000300800 */
[----:B----4-:R-:W-:Y:S04]  /*27f30*/  STL.64 [R1+0x1e10], R18 ;  /* 0x001e101201007387 */ /* 0x010fe80000100a00 */
[----:B---3--:R0:W-:Y:S04]  /*27f40*/  STL.64 [R1+0x1e08], R16 ;  /* 0x001e081001007387 */ /* 0x0081e80000100a00 */
[----:B0-----:R-:W3:Y:S04]  /*27f50*/  LDL.LU R16, [R1+0x80] ;  /* 0x0000800001107983 */ /* 0x001ee80000300800 */
[----:B------:R-:W3:Y:S04]  /*27f60*/  LDL.LU R17, [R1+0x84] ;  /* 0x0000840001117983 */ /* 0x000ee80000300800 */
[----:B------:R-:W4:Y:S04]  /*27f70*/  LDL.LU R18, [R1+0x88] ;  /* 0x0000880001127983 */ /* 0x000f280000300800 */
[----:B------:R-:W4:Y:S04]  /*27f80*/  LDL.LU R19, [R1+0x8c] ;  /* 0x00008c0001137983 */ /* 0x000f280000300800 */
[----:B----4-:R-:W-:Y:S04]  /*27f90*/  STL.64 [R1+0x1e20], R18 ;  /* 0x001e201201007387 */ /* 0x010fe80000100a00 */
[----:B---3--:R0:W-:Y:S04]  /*27fa0*/  STL.64 [R1+0x1e18], R16 ;  /* 0x001e181001007387 */ /* 0x0081e80000100a00 */
        /* <DEDUP_REMOVED lines=8> */
[----:B------:R-:W2:Y:S04]  /*28030*/  LDL.LU R22, [R1+0x2f4] ;  /* 0x0002f40001167983 */ /* 0x000ea80000300800 */
[----:B------:R-:W2:Y:S01]  /*28040*/  LDL.LU R23, [R1+0x2fc] ;  /* 0x0002fc0001177983 */ /* 0x000ea20000300800 */
[----:B------:R-:W-:-:S02]  /*28050*/  F2FP.F16.E4M3.UNPACK_B R2, R14.H1 ;  /* 0x0000000eff02723e */ /* 0x000fc400030006ff */
[----:B------:R-:W-:Y:S01]  /*28060*/  F2FP.F16.E4M3.UNPACK_B R3, R15.H1 ;  /* 0x0000000fff03723e */ /* 0x000fe200030006ff */
[----:B------:R-:W4:Y:S04]  /*28070*/  LDL.LU R24, [R1+0xa0] ;  /* 0x0000a00001187983 */ /* 0x000f280000300800 */
[----:B------:R-:W4:Y:S04]  /*28080*/  LDL.LU R25, [R1+0xa4] ;  /* 0x0000a40001197983 */ /* 0x000f280000300800 */
[----:B------:R-:W4:Y:S04]  /*28090*/  LDL.LU R26, [R1+0xa8] ;  /* 0x0000a800011a7983 */ /* 0x000f280000300800 */
[----:B------:R-:W4:Y:S04]  /*280a0*/  LDL.LU R27, [R1+0xac] ;  /* 0x0000ac00011b7983 */ /* 0x000f280000300800 */
[----:B------:R-:W3:Y:S04]  /*280b0*/  LDL.LU R4, [R1+0x90] ;  /* 0x0000900001047983 */ /* 0x000ee80000300800 */
[----:B------:R-:W3:Y:S04]  /*280c0*/  LDL.LU R5, [R1+0x94] ;  /* 0x0000940001057983 */ /* 0x000ee80000300800 */
[----:B------:R-:W3:Y:S04]  /*280d0*/  LDL.LU R6, [R1+0x98] ;  /* 0x0000980001067983 */ /* 0x000ee80000300800 */
[----:B------:R-:W3:Y:S04]  /*280e0*/  LDL.LU R7, [R1+0x9c] ;  /* 0x00009c0001077983 */ /* 0x000ee80000300800 */
[----:B------:R-:W3:Y:S04]  /*280f0*/  LDL.LU R12, [R1+0x70] ;  /* 0x00007000010c7983 */ /* 0x000ee80000300800 */
[----:B------:R-:W3:Y:S01]  /*28100*/  LDL.LU R13, [R1+0x74] ;  /* 0x00007400010d7983 */ /* 0x000ee20000300800 */
[----:B------:R-:W-:-:S02]  /*28110*/  IMAD.MOV.U32 R14, RZ, RZ, R29 ;  /* 0x000000ffff0e7224 */ /* 0x000fc400078e001d */
[----:B-----5:R-:W-:Y:S01]  /*28120*/  IMAD.MOV.U32 R15, RZ, RZ, R28 ;  /* 0x000000ffff0f7224 */ /* 0x020fe200078e001c */
[----:B--2---:R-:W-:Y:S01]  /*28130*/  HMMA.16816.F32 R20, R20, R2, R16 ;  /* 0x000000021414723c */ /* 0x004fe20000001810 */
[----:B------:R-:W2:Y:S04]  /*28140*/  LDL.LU.64 R18, [R1+0x1e20] ;  /* 0x001e200001127983 */ /* 0x000ea80000300a00 */
[----:B------:R-:W2:-:S14]  /*28150*/  LDL.LU.64 R16, [R1+0x1e18] ;  /* 0x001e180001107983 */ /* 0x000e9c0000300a00 */
[----:B------:R0:W-:Y:S01]  /*28160*/  STL.64 [R1+0x50], R20 ;  /* 0x0000501401007387 */ /* 0x0001e20000100a00 */
[----:B------:R-:W-:Y:S01]  /*28170*/  MOV R29, R22 ;  /* 0x00000016001d7202 */ /* 0x000fe20000000f00 */
[----:B------:R-:W-:Y:S02]  /*28180*/  IMAD.MOV.U32 R28, RZ, RZ, R23 ;  /* 0x000000ffff1c7224 */ /* 0x000fe400078e0017 */
[----:B0-----:R-:W2:Y:S04]  /*28190*/  LDL.LU R20, [R1+0x2a4] ;  /* 0x0002a40001147983 */ /* 0x001ea80000300800 */
[----:B------:R-:W2:Y:S04]  /*281a0*/  LDL.LU R21, [R1+0x2ac] ;  /* 0x0002ac0001157983 */ /* 0x000ea80000300800 */
[----:B------:R-:W2:Y:S04]  /*281b0*/  LDL.LU R22, [R1+0x2c4] ;  /* 0x0002c40001167983 */ /* 0x000ea80000300800 */
        /* <DEDUP_REMOVED lines=15> */
[----:B0-----:R-:W3:Y:S04]  /*282b0*/  LDL.LU R20, [R1+0x204] ;  /* 0x0002040001147983 */ /* 0x001ee80000300800 */
[----:B------:R-:W3:Y:S04]  /*282c0*/  LDL.LU R21, [R1+0x20c] ;  /* 0x00020c0001157983 */ /* 0x000ee80000300800 */
[----:B-1----:R-:W3:Y:S04]  /*282d0*/  LDL.LU R22, [R1+0x224] ;  /* 0x0002240001167983 */ /* 0x002ee80000300800 */
[----:B------:R-:W3:Y:S02]  /*282e0*/  LDL.LU R23, [R1+0x22c] ;  /* 0x00022c0001177983 */ /* 0x000ee40000300800 */
[----:B---3--:R-:W-:Y:S02]  /*282f0*/  HMMA.16816.F32 R20, R20, R2, R8 ;  /* 0x000000021414723c */ /* 0x008fe40000001808 */
[----:B------:R-:W3:Y:S04]  /*28300*/  LDL.LU.64 R10, [R1+0x1df0] ;  /* 0x001df000010a7983 */ /* 0x000ee80000300a00 */
[----:B------:R-:W3:-:S13]  /*28310*/  LDL.LU.64 R8, [R1+0x1de8] ;  /* 0x001de80001087983 */ /* 0x000eda0000300a00 */
[----:B------:R0:W-:Y:S04]  /*28320*/  STL.64 [R1+0x2f0], R20 ;  /* 0x0002f01401007387 */ /* 0x0001e80000100a00 */
[----:B------:R1:W-:Y:S04]  /*28330*/  STL.64 [R1+0x2f8], R22 ;  /* 0x0002f81601007387 */ /* 0x0003e80000100a00 */
[----:B0-----:R-:W4:Y:S04]  /*28340*/  LDL.LU R20, [R1+0x1a4] ;  /* 0x0001a40001147983 */ /* 0x001f280000300800 */
[----:B------:R-:W4:Y:S04]  /*28350*/  LDL.LU R21, [R1+0x1ac] ;  /* 0x0001ac0001157983 */ /* 0x000f280000300800 */
[----:B-1----:R-:W4:Y:S04]  /*28360*/  LDL.LU R22, [R1+0x1f4] ;  /* 0x0001f40001167983 */ /* 0x002f280000300800 */
[----:B------:R-:W4:Y:S02]  /*28370*/  LDL.LU R23, [R1+0x1fc] ;  /* 0x0001fc0001177983 */ /* 0x000f240000300800 */
[----:B----4-:R-:W-:Y:S02]  /*28380*/  HMMA.16816.F32 R20, R20, R2, R24 ;  /* 0x000000021414723c */ /* 0x010fe40000001818 */
[----:B------:R-:W4:Y:S04]  /*28390*/  LDL.LU R27, [R1+0x1de4] ;  /* 0x001de400011b7983 */ /* 0x000f280000300800 */
[----:B------:R-:W5:-:S13]  /*283a0*/  LDL.LU R25, [R1+0x1de0] ;  /* 0x001de00001197983 */ /* 0x000f5a0000300800 */
[----:B------:R0:W-:Y:S04]  /*283b0*/  STL.64 [R1], R20 ;  /* 0x0000001401007387 */ /* 0x0001e80000100a00 */
        /* <DEDUP_REMOVED lines=17> */
[----:B------:R-:W-:Y:S04]  /*284d0*/  STL.64 [R1+0x90], R20 ;  /* 0x0000901401007387 */ /* 0x000fe80000100a00 */
[----:B------:R0:W-:Y:S04]  /*284e0*/  STL.64 [R1+0x98], R22 ;  /* 0x0000981601007387 */ /* 0x0001e80000100a00 */
[----:B0-----:R-:W3:Y:S04]  /*284f0*/  LDL.LU R22, [R1+0x14] ;  /* 0x0000140001167983 */ /* 0x001ee80000300800 */
[----:B------:R-:W3:Y:S01]  /*28500*/  LDL.LU R23, [R1+0x1c] ;  /* 0x00001c0001177983 */ /* 0x000ee20000300800 */
[----:B-----5:R-:W-:-:S02]  /*28510*/  IMAD.MOV.U32 R20, RZ, RZ, R25 ;  /* 0x000000ffff147224 */ /* 0x020fc400078e0019 */
[----:B----4-:R-:W-:-:S07]  /*28520*/  IMAD.MOV.U32 R21, RZ, RZ, R27 ;  /* 0x000000ffff157224 */ /* 0x010fce00078e001b */
[----:B---3--:R-:W-:Y:S01]  /*28530*/  HMMA.16816.F32 R20, R20, R2, R8 ;  /* 0x000000021414723c */ /* 0x008fe20000001808 */
[----:B------:R-:W3:-:S15]  /*28540*/  LDL.LU R8, [R1+0x60] ;  /* 0x0000600001087983 */ /* 0x000ede0000300800 */
[----:B------:R-:W-:-:S03]  /*28550*/  NOP ;  /* 0x0000000000007918 */ /* 0x000fc60000000000 */
[----:B------:R-:W-:Y:S04]  /*28560*/  STL.64 [R1+0x2e0], R20 ;  /* 0x0002e01401007387 */ /* 0x000fe80000100a00 */
[----:B------:R-:W-:Y:S04]  /*28570*/  STL.64 [R1+0x2e8], R22 ;  /* 0x0002e81601007387 */ /* 0x000fe80000100a00 */
[----:B------:R-:W3:Y:S04]  /*28580*/  LDL.LU R9, [R1+0x64] ;  /* 0x0000640001097983 */ /* 0x000ee80000300800 */
[----:B------:R-:W3:Y:S04]  /*28590*/  LDL.LU R10, [R1+0x68] ;  /* 0x00006800010a7983 */ /* 0x000ee80000300800 */
[----:B------:R-:W3:Y:S04]  /*285a0*/  LDL.LU R11, [R1+0x6c] ;  /* 0x00006c00010b7983 */ /* 0x000ee80000300800 */
[----:B------:R-:W3:Y:S04]  /*285b0*/  LDL.LU R24, [R1+0x1e4] ;  /* 0x0001e40001187983 */ /* 0x000ee80000300800 */
[----:B------:R-:W3:Y:S04]  /*285c0*/  LDL.LU R25, [R1+0x1ec] ;  /* 0x0001ec0001197983 */ /* 0x000ee80000300800 */
[----:B------:R-:W3:Y:S04]  /*285d0*/  LDL.LU R26, [R1+0x214] ;  /* 0x00021400011a7983 */ /* 0x000ee80000300800 */
[----:B------:R-:W3:Y:S02]  /*285e0*/  LDL.LU R27, [R1+0x21c] ;  /* 0x00021c00011b7983 */ /* 0x000ee40000300800 */
[----:B---3--:R-:W-:-:S15]  /*285f0*/  HMMA.16816.F32 R24, R24, R2, R8 ;  /* 0x000000021818723c */ /* 0x008fde0000001808 */
[----:B------:R-:W-:-:S04]  /*28600*/  NOP ;  /* 0x0000000000007918 */ /* 0x000fc80000000000 */
[----:B------:R0:W-:Y:S04]  /*28610*/  STL.64 [R1+0x1d60], R26 ;  /* 0x001d601a01007387 */ /* 0x0001e80000100a00 */
[----:B------:R-:W-:Y:S04]  /*28620*/  STL.64 [R1+0x1d58], R24 ;  /* 0x001d581801007387 */ /* 0x000fe80000100a00 */
[----:B------:R-:W2:Y:S04]  /*28630*/  LDL.LU R8, [R1+0x184] ;  /* 0x0001840001087983 */ /* 0x000ea80000300800 */
[----:B------:R-:W2:Y:S04]  /*28640*/  LDL.LU R9, [R1+0x18c] ;  /* 0x00018c0001097983 */ /* 0x000ea80000300800 */
[----:B0-----:R-:W3:Y:S04]  /*28650*/  LDL R26, [R1+0x330] ;  /* 0x00033000011a7983 */ /* 0x001ee80000100800 */
[----:B------:R-:W2:Y:S04]  /*28660*/  LDL.LU R10, [R1+0x1c4] ;  /* 0x0001c400010a7983 */ /* 0x000ea80000300800 */
[----:B------:R-:W2:Y:S04]  /*28670*/  LDL.LU R11, [R1+0x1cc] ;  /* 0x0001cc00010b7983 */ /* 0x000ea80000300800 */
[----:B------:R-:W4:Y:S04]  /*28680*/  LDL.LU R20, [R1+0x120] ;  /* 0x0001200001147983 */ /* 0x000f280000300800 */
[----:B------:R-:W4:Y:S04]  /*28690*/  LDL.LU R21, [R1+0x124] ;  /* 0x0001240001157983 */ /* 0x000f280000300800 */
[----:B------:R-:W4:Y:S04]  /*286a0*/  LDL.LU R22, [R1+0x128] ;  /* 0x0001280001167983 */ /* 0x000f280000300800 */
[----:B------:R-:W4:Y:S01]  /*286b0*/  LDL.LU R23, [R1+0x12c] ;  /* 0x00012c0001177983 */ /* 0x000f220000300800 */
[----:B--2---:R-:W-:-:S15]  /*286c0*/  HMMA.16816.F32 R12, R8, R2, R12 ;  /* 0x00000002080c723c */ /* 0x004fde000000180c */
        /* <DEDUP_REMOVED lines=14> */
[----:B------:R-:W2:Y:S04]  /*287b0*/  LDL.LU R5, [R1+0xdc] ;  /* 0x0000dc0001057983 */ /* 0x000ea80000300800 */
[----:B------:R-:W2:Y:S04]  /*287c0*/  LDL.LU R6, [R1+0xf4] ;  /* 0x0000f40001067983 */ /* 0x000ea80000300800 */
[----:B------:R-:W2:Y:S04]  /*287d0*/  LDL.LU R7, [R1+0xfc] ;  /* 0x0000fc0001077983 */ /* 0x000ea80000300800 */
[----:B0-----:R-:W5:Y:S01]  /*287e0*/  LDL.LU R8, [R1+0x100] ;  /* 0x0001000001087983 */ /* 0x001f620000300800 */
[----:B--2---:R-:W-:-:S15]  /*287f0*/  HMMA.16816.F32 R4, R4, R2, R16 ;  /* 0x000000020404723c */ /* 0x004fde0000001810 */
[----:B------:R-:W-:-:S04]  /*28800*/  NOP ;  /* 0x0000000000007918 */ /* 0x000fc80000000000 */
[----:B------:R-:W-:Y:S04]  /*28810*/  STL.64 [R1+0x190], R4 ;  /* 0x0001900401007387 */ /* 0x000fe80000100a00 */
[----:B------:R-:W-:Y:S04]  /*28820*/  STL.64 [R1+0x198], R6 ;  /* 0x0001980601007387 */ /* 0x000fe80000100a00 */
[----:B------:R-:W5:Y:S04]  /*28830*/  LDL.LU R9, [R1+0x104] ;  /* 0x0001040001097983 */ /* 0x000f680000300800 */
[----:B-1----:R-:W2:Y:S04]  /*28840*/  LDL.LU R10, [R1+0x108] ;  /* 0x00010800010a7983 */ /* 0x002ea80000300800 */
[----:B------:R-:W2:Y:S04]  /*28850*/  LDL.LU R11, [R1+0x10c] ;  /* 0x00010c00010b7983 */ /* 0x000ea80000300800 */
[----:B---3--:R-:W0:Y:S04]  /*28860*/  LDSM.16.MT88.4 R4, [R26+UR9+0x1c000] ;  /* 0x01c000091a04783b */ /* 0x008e280008004200 */
[----:B--2---:R-:W-:Y:S04]  /*28870*/  STL.64 [R1+0x1db0], R10 ;  /* 0x001db00a01007387 */ /* 0x004fe80000100a00 */
[----:B-----5:R-:W-:Y:S04]  /*28880*/  STL.64 [R1+0x1da8], R8 ;  /* 0x001da80801007387 */ /* 0x020fe80000100a00 */
[----:B------:R-:W4:Y:S04]  /*28890*/  LDL.LU R16, [R1+0x2b4] ;  /* 0x0002b40001107983 */ /* 0x000f280000300800 */
[----:B------:R-:W4:Y:S04]  /*288a0*/  LDL.LU R17, [R1+0x2bc] ;  /* 0x0002bc0001117983 */ /* 0x000f280000300800 */
[----:B------:R-:W4:Y:S04]  /*288b0*/  LDL.LU R18, [R1+0x2d4] ;  /* 0x0002d40001127983 */ /* 0x000f280000300800 */
[----:B------:R-:W4:Y:S01]  /*288c0*/  LDL.LU R19, [R1+0x2dc] ;  /* 0x0002dc0001137983 */ /* 0x000f220000300800 */
[----:B0-----:R-:W-:-:S03]  /*288d0*/  IMAD.MOV.U32 R27, RZ, RZ, R6 ;  /* 0x000000ffff1b7224 */ /* 0x001fc600078e0006 */
[----:B------:R-:W-:Y:S04]  /*288e0*/  STL.64 [R1+0x270], R4 ;  /* 0x0002700401007387 */ /* 0x000fe80000100a00 */
[----:B------:R-:W-:Y:S04]  /*288f0*/  STL [R1+0x27c], R7 ;  /* 0x00027c0701007387 */ /* 0x000fe80000100800 */
[----:B------:R-:W0:Y:S04]  /*28900*/  LDSM.16.MT88.4 R4, [R26+UR9+0x1e000] ;  /* 0x01e000091a04783b */ /* 0x000e280008004200 */
[----:B0-----:R-:W-:Y:S04]  /*28910*/  STL [R1+0x284], R5 ;  /* 0x0002840501007387 */ /* 0x001fe80000100800 */
[----:B------:R-:W-:Y:S04]  /*28920*/  STL [R1+0x28c], R7 ;  /* 0x00028c0701007387 */ /* 0x000fe80000100800 */
[----:B------:R-:W2:Y:S01]  /*28930*/  LDL R12, [R1+0x334] ;  /* 0x00033400010c7983 */ /* 0x000ea20000100800 */
[----:B----4-:R-:W-:Y:S03]  /*28940*/  HMMA.16816.F32 R16, R16, R2, R20 ;  /* 0x000000021010723c */ /* 0x010fe60000001814 */
[----:B------:R-:W3:Y:S01]  /*28950*/  LDL.LU R20, [R1+0xe0] ;  /* 0x0000e00001147983 */ /* 0x000ee20000300800 */
[----:B------:R-:W-:-:S03]  /*28960*/  IMAD.MOV.U32 R23, RZ, RZ, R0 ;  /* 0x000000ffff177224 */ /* 0x000fc600078e0000 */
[----:B------:R-:W3:Y:S04]  /*28970*/  LDL.LU R21, [R1+0xe4] ;  /* 0x0000e40001157983 */ /* 0x000ee80000300800 */
[----:B------:R-:W3:Y:S04]  /*28980*/  LDL.LU R22, [R1+0xe8] ;  /* 0x0000e80001167983 */ /* 0x000ee80000300800 */
[----:B------:R-:W4:Y:S01]  /*28990*/  LDL.LU R0, [R1+0x1db8] ;  /* 0x001db80001007983 */ /* 0x000f220000300800 */
[----:B------:R-:W-:Y:S01]  /*289a0*/  MOV R26, R4 ;  /* 0x00000004001a7202 */ /* 0x000fe20000000f00 */
[----:B------:R-:W-:-:S02]  /*289b0*/  IMAD.MOV.U32 R25, RZ, RZ, R6 ;  /* 0x000000ffff197224 */ /* 0x000fc400078e0006 */
[----:B------:R-:W-:Y:S04]  /*289c0*/  STL.64 [R1+0x1d50], R18 ;  /* 0x001d501201007387 */ /* 0x000fe80000100a00 */
[----:B------:R0:W-:Y:S04]  /*289d0*/  STL.64 [R1+0x1d48], R16 ;  /* 0x001d481001007387 */ /* 0x0001e80000100a00 */
[----:B0-----:R-:W5:Y:S04]  /*289e0*/  LDL R17, [R1+0x330] ;  /* 0x0003300001117983 */ /* 0x001f680000100800 */
[----:B------:R-:W2:Y:S04]  /*289f0*/  LDL.LU R4, [R1+0x254] ;  /* 0x0002540001047983 */ /* 0x000ea80000300800 */
[----:B------:R-:W2:Y:S04]  /*28a00*/  LDL.LU R5, [R1+0x25c] ;  /* 0x00025c0001057983 */ /* 0x000ea80000300800 */
[----:B------:R-:W2:Y:S04]  /*28a10*/  LDL.LU R6, [R1+0x264] ;  /* 0x0002640001067983 */ /* 0x000ea80000300800 */
[----:B------:R-:W2:Y:S04]  /*28a20*/  LDL.LU R7, [R1+0x26c] ;  /* 0x00026c0001077983 */ /* 0x000ea80000300800 */
[----:B----4-:R-:W0:Y:S04]  /*28a30*/  LDSM.16.MT88.4 R8, [R0+UR9+0x1c000] ;  /* 0x01c000090008783b */ /* 0x010e280008004200 */
[----:B0-----:R-:W-:Y:S01]  /*28a40*/  STL [R1+0x224], R9 ;  /* 0x0002240901007387 */ /* 0x001fe20000100800 */
[----:B------:R-:W-:-:S02]  /*28a50*/  IMAD.MOV.U32 R19, RZ, RZ, R10 ;  /* 0x000000ffff137224 */ /* 0x000fc400078e000a */
[----:B------:R-:W-:Y:S01]  /*28a60*/  IMAD.MOV.U32 R24, RZ, RZ, R8 ;  /* 0x000000ffff187224 */ /* 0x000fe200078e0008 */
[----:B------:R0:W-:Y:S04]  /*28a70*/  STL [R1+0x22c], R11 ;  /* 0x00022c0b01007387 */ /* 0x0001e80000100800 */
[----:B0-----:R-:W2:Y:S04]  /*28a80*/  LDL.LU.64 R10, [R1+0x1db0] ;  /* 0x001db000010a7983 */ /* 0x001ea80000300a00 */
[----:B------:R-:W2:Y:S04]  /*28a90*/  LDL.LU.64 R8, [R1+0x1da8] ;  /* 0x001da80001087983 */ /* 0x000ea80000300a00 */
[----:B------:R-:W-:Y:S04]  /*28aa0*/  STL [R1+0x1d98], R24 ;  /* 0x001d981801007387 */ /* 0x000fe80000100800 */
[----:B------:R-:W-:Y:S04]  /*28ab0*/  STL.64 [R1+0x1da0], R26 ;  /* 0x001da01a01007387 */ /* 0x000fe80000100a00 */
[----:B------:R-:W-:Y:S04]  /*28ac0*/  STL [R1+0x1d9c], R25 ;  /* 0x001d9c1901007387 */ /* 0x000fe80000100800 */
[----:B------:R-:W0:Y:S04]  /*28ad0*/  LDSM.16.MT88.4 R24, [R0+UR9+0x1e000] ;  /* 0x01e000090018783b */ /* 0x000e280008004200 */
[----:B0-----:R-:W-:Y:S04]  /*28ae0*/  STL [R1+0x254], R25 ;  /* 0x0002541901007387 */ /* 0x001fe80000100800 */
[----:B------:R-:W-:Y:S01]  /*28af0*/  STL [R1+0x25c], R27 ;  /* 0x00025c1b01007387 */ /* 0x000fe20000100800 */
        /* <DEDUP_REMOVED lines=12> */
[----:B------:R-:W-:Y:S01]  /*28bc0*/  MOV R18, R24 ;  /* 0x0000001800127202 */ /* 0x000fe20000000f00 */
[----:B------:R-:W-:-:S02]  /*28bd0*/  IMAD.MOV.U32 R16, RZ, RZ, R26 ;  /* 0x000000ffff107224 */ /* 0x000fc400078e001a */
[----:B------:R-:W0:Y:S04]  /*28be0*/  LDSM.16.MT88.4 R24, [R12+UR9+0x1c000] ;  /* 0x01c000090c18783b */ /* 0x000e280008004200 */
[----:B0-----:R-:W-:Y:S01]  /*28bf0*/  STL.64 [R1+0x200], R24 ;  /* 0x0002001801007387 */ /* 0x001fe20000100a00 */
[----:B------:R-:W-:-:S03]  /*28c00*/  IMAD.MOV.U32 R15, RZ, RZ, R26 ;  /* 0x000000ffff0f7224 */ /* 0x000fc600078e001a */
[----:B------:R-:W-:Y:S04]  /*28c10*/  STL [R1+0x20c], R27 ;  /* 0x00020c1b01007387 */ /* 0x000fe80000100800 */
[----:B------:R-:W0:Y:S04]  /*28c20*/  LDSM.16.MT88.4 R24, [R12+UR9+0x1e000] ;  /* 0x01e000090c18783b */ /* 0x000e280008004200 */
[----:B0-----:R-:W-:Y:S04]  /*28c30*/  STL [R1+0x214], R25 ;  /* 0x0002141901007387 */ /* 0x001fe80000100800 */
[----:B------:R-:W-:Y:S01]  /*28c40*/  STL [R1+0x21c], R27 ;  /* 0x00021c1b01007387 */ /* 0x000fe20000100800 */
[----:B---3--:R-:W-:-:S15]  /*28c50*/  HMMA.16816.F32 R8, R8, R2, R20 ;  /* 0x000000020808723c */ /* 0x008fde0000001814 */
[----:B------:R-:W-:-:S04]  /*28c60*/  NOP ;  /* 0x0000000000007918 */ /* 0x000fc80000000000 */
[----:B------:R-:W-:Y:S04]  /*28c70*/  STL.64 [R1+0x1d18], R10 ;  /* 0x001d180a01007387 */ /* 0x000fe80000100a00 */
[----:B------:R-:W-:Y:S04]  /*28c80*/  STL.64 [R1+0x1d10], R8 ;  /* 0x001d100801007387 */ /* 0x000fe80000100a00 */
[----:B------:R-:W2:Y:S04]  /*28c90*/  LDL.LU R20, [R1+0x144] ;  /* 0x0001440001147983 */ /* 0x000ea80000300800 */
[----:B------:R-:W2:Y:S04]  /*28ca0*/  LDL.LU R21, [R1+0x14c] ;  /* 0x00014c0001157983 */ /* 0x000ea80000300800 */
[----:B------:R-:W2:Y:S04]  /*28cb0*/  LDL.LU R22, [R1+0x164] ;  /* 0x0001640001167983 */ /* 0x000ea80000300800 */
[----:B------:R-:W2:Y:S04]  /*28cc0*/  LDL.LU R23, [R1+0x16c] ;  /* 0x00016c0001177983 */ /* 0x000ea80000300800 */
[----:B-----5:R-:W0:Y:S01]  /*28cd0*/  LDSM.16.MT88.4 R8, [R17+UR9+0x1c080] ;  /* 0x01c080091108783b */ /* 0x020e220008004200 */
[----:B------:R-:W-:-:S02]  /*28ce0*/  IMAD.MOV.U32 R13, RZ, RZ, R24 ;  /* 0x000000ffff0d7224 */ /* 0x000fc400078e0018 */
[----:B------:R-:W-:Y:S02]  /*28cf0*/  IMAD.MOV.U32 R12, RZ, RZ, R26 ;  /* 0x000000ffff0c7224 */ /* 0x000fe400078e001a */
[----:B------:R-:W1:Y:S01]  /*28d00*/  LDSM.16.MT88.4 R24, [R17+UR9+0x1e080] ;  /* 0x01e080091118783b */ /* 0x000e620008004200 */
[----:B0-----:R-:W-:-:S03]  /*28d10*/  MOV R14, R8 ;  /* 0x00000008000e7202 */ /* 0x001fc60000000f00 */
[----:B------:R1:W-:Y:S04]  /*28d20*/  STL [R1+0x1d4], R9 ;  /* 0x0001d40901007387 */ /* 0x0003e80000100800 */
[----:B------:R-:W-:Y:S04]  /*28d30*/  STL [R1+0x1dc], R11 ;  /* 0x0001dc0b01007387 */ /* 0x000fe80000100800 */
[----:B------:R-:W-:Y:S04]  /*28d40*/  STL.64 [R1+0x1d90], R14 ;  /* 0x001d900e01007387 */ /* 0x000fe80000100a00 */
[----:B------:R0:W-:Y:S01]  /*28d50*/  STL.64 [R1+0x1d88], R12 ;  /* 0x001d880c01007387 */ /* 0x0001e20000100a00 */
[----:B-1----:R-:W-:-:S03]  /*28d60*/  MOV R9, R26 ;  /* 0x0000001a00097202 */ /* 0x002fc60000000f00 */
[----:B0-----:R-:W3:Y:S04]  /*28d70*/  LDL.LU R12, [R1+0x50] ;  /* 0x00005000010c7983 */ /* 0x001ee80000300800 */
[----:B------:R-:W3:Y:S04]  /*28d80*/  LDL.LU R13, [R1+0x54] ;  /* 0x00005400010d7983 */ /* 0x000ee80000300800 */
[----:B------:R-:W-:Y:S04]  /*28d90*/  STL [R1+0x1e4], R25 ;  /* 0x0001e41901007387 */ /* 0x000fe80000100800 */
[----:B------:R0:W-:Y:S04]  /*28da0*/  STL [R1+0x1ec], R27 ;  /* 0x0001ec1b01007387 */ /* 0x0001e80000100800 */
[----:B0-----:R-:W4:Y:S04]  /*28db0*/  LDL.LU.64 R26, [R1+0x1da0] ;  /* 0x001da000011a7983 */ /* 0x001f280000300a00 */
[----:B------:R-:W5:Y:S01]  /*28dc0*/  LDL.LU R25, [R1+0x1d9c] ;  /* 0x001d9c0001197983 */ /* 0x000f620000300800 */
[----:B--2---:R-:W-:Y:S03]  /*28dd0*/  HMMA.16816.F32 R4, R20, R2, R4 ;  /* 0x000000021404723c */ /* 0x004fe60000001804 */
[----:B------:R-:W2:Y:S04]  /*28de0*/  LDL.LU R2, [R1+0x318] ;  /* 0x0003180001027983 */ /* 0x000ea80000300800 */
[----:B------:R-:W3:-:S12]  /*28df0*/  LDL.LU R3, [R1+0x31c] ;  /* 0x00031c0001037983 */ /* 0x000ed80000300800 */
[----:B------:R-:W-:Y:S04]  /*28e00*/  STL.64 [R1+0xc0], R4 ;  /* 0x0000c00401007387 */ /* 0x000fe80000100a00 */
[----:B------:R-:W-:Y:S01]  /*28e10*/  STL.64 [R1+0xc8], R6 ;  /* 0x0000c80601007387 */ /* 0x000fe20000100a00 */
[----:B------:R-:W-:Y:S02]  /*28e20*/  IMAD.MOV.U32 R11, RZ, RZ, R10 ;  /* 0x000000ffff0b7224 */ /* 0x000fe400078e000a */
[----:B------:R-:W-:Y:S01]  /*28e30*/  IMAD.MOV.U32 R10, RZ, RZ, R24 ;  /* 0x000000ffff0a7224 */ /* 0x000fe200078e0018 */
[----:B--2---:R-:W-:Y:S04]  /*28e40*/  STL [R1+0x1cf0], R2 ;  /* 0x001cf00201007387 */ /* 0x004fe80000100800 */
[----:B---3--:R-:W-:Y:S04]  /*28e50*/  STL [R1+0x1cf4], R3 ;  /* 0x001cf40301007387 */ /* 0x008fe80000100800 */
[----:B------:R-:W2:Y:S01]  /*28e60*/  LDL.LU R20, [R1+0x270] ;  /* 0x0002700001147983 */ /* 0x000ea20000300800 */
[----:B----4-:R-:W-:-:S02]  /*28e70*/  IMAD.MOV.U32 R21, RZ, RZ, R27 ;  /* 0x000000ffff157224 */ /* 0x010fc400078e001b */
[----:B------:R-:W-:Y:S02]  /*28e80*/  IMAD.MOV.U32 R22, RZ, RZ, R26 ;  /* 0x000000ffff167224 */ /* 0x000fe400078e001a */
[----:B-----5:R-:W-:Y:S02]  /*28e90*/  IMAD.MOV.U32 R23, RZ, RZ, R25 ;  /* 0x000000ffff177224 */ /* 0x020fe400078e0019 */
[----:B------:R-:W0:Y:S01]  /*28ea0*/  LDSM.16.MT88.4 R24, [R17+UR9+0x1c100] ;  /* 0x01c100091118783b */ /* 0x000e220008004200 */
[----:B------:R-:W-:Y:S01]  /*28eb0*/  IMAD.MOV.U32 R14, RZ, RZ, R29 ;  /* 0x000000ffff0e7224 */ /* 0x000fe200078e001d */
[----:B------:R-:W-:Y:S01]  /*28ec0*/  F2FP.F16.E4M3.UNPACK_B R29, R3 ;  /* 0x00000003ff1d723e */ /* 0x000fe200020006ff */
[----:B------:R-:W-:Y:S01]  /*28ed0*/  IMAD.MOV.U32 R15, RZ, RZ, R28 ;  /* 0x000000ffff0f7224 */ /* 0x000fe200078e001c */
[----:B------:R-:W-:Y:S01]  /*28ee0*/  F2FP.F16.E4M3.UNPACK_B R28, R2 ;  /* 0x00000002ff1c723e */ /* 0x000fe200020006ff */
[----:B0-----:R-:W-:Y:S01]  /*28ef0*/  STL [R1+0x234], R25 ;  /* 0x0002341901007387 */ /* 0x001fe20000100800 */
[----:B------:R-:W-:Y:S01]  /*28f00*/  IMAD.MOV.U32 R7, RZ, RZ, R24 ;  /* 0x000000ffff077224 */ /* 0x000fe200078e0018 */
[----:B------:R-:W-:-:S02]  /*28f10*/  MOV R6, R26 ;  /* 0x0000001a00067202 */ /* 0x000fc40000000f00 */
[----:B------:R-:W-:Y:S04]  /*28f20*/  STL [R1+0x23c], R27 ;  /* 0x00023c1b01007387 */ /* 0x000fe80000100800 */
[----:B------:R-:W0:Y:S02]  /*28f30*/  LDSM.16.MT88.4 R24, [R17+UR9+0x1e100] ;  /* 0x01e100091118783b */ /* 0x000e240008004200 */
[----:B0-----:R-:W-:Y:S02]  /*28f40*/  IMAD.MOV.U32 R5, RZ, RZ, R24 ;  /* 0x000000ffff057224 */ /* 0x001fe400078e0018 */
[----:B------:R-:W-:Y:S01]  /*28f50*/  STL [R1+0x264], R25 ;  /* 0x0002641901007387 */ /* 0x000fe20000100800 */
[----:B------:R-:W-:-:S03]  /*28f60*/  IMAD.MOV.U32 R4, RZ, RZ, R26 ;  /* 0x000000ffff047224 */ /* 0x000fc600078e001a */
[----:B------:R-:W-:Y:S04]  /*28f70*/  STL [R1+0x26c], R27 ;  /* 0x00026c1b01007387 */ /* 0x000fe80000100800 */
[----:B------:R-:W3:Y:S04]  /*28f80*/  LDL.LU R24, [R1+0x1d98] ;  /* 0x001d980001187983 */ /* 0x000ee80000300800 */
[----:B------:R-:W-:Y:S04]  /*28f90*/  STL.64 [R1+0x1d70], R6 ;  /* 0x001d700601007387 */ /* 0x000fe80000100a00 */
[----:B------:R0:W-:Y:S01]  /*28fa0*/  STL.64 [R1+0x1d68], R4 ;  /* 0x001d680401007387 */ /* 0x0001e20000100a00 */
[----:B--2---:R-:W-:-:S15]  /*28fb0*/  HMMA.16816.F32 R12, R20, R28, R12 ;  /* 0x0000001c140c723c */ /* 0x004fde000000180c */
[----:B------:R-:W-:-:S04]  /*28fc0*/  NOP ;  /* 0x0000000000007918 */ /* 0x000fc80000000000 */
[----:B------:R-:W-:Y:S04]  /*28fd0*/  STL.64 [R1+0xa0], R12 ;  /* 0x0000a00c01007387 */ /* 0x000fe80000100a00 */
[----:B0-----:R-:W2:Y:S04]  /*28fe0*/  LDL.LU R4, [R1+0x30] ;  /* 0x0000300001047983 */ /* 0x001ea80000300800 */
[----:B------:R-:W2:Y:S04]  /*28ff0*/  LDL.LU R5, [R1+0x34] ;  /* 0x0000340001057983 */ /* 0x000ea80000300800 */
[----:B------:R-:W4:Y:S04]  /*29000*/  LDL.LU R6, [R1+0x38] ;  /* 0x0000380001067983 */ /* 0x000f280000300800 */
[----:B------:R-:W4:Y:S01]  /*29010*/  LDL.LU R7, [R1+0x3c] ;  /* 0x00003c0001077983 */ /* 0x000f220000300800 */
[----:B------:R-:W-:-:S02]  /*29020*/  IMAD.MOV.U32 R3, RZ, RZ, R14 ;  /* 0x000000ffff037224 */ /* 0x000fc400078e000e */
[----:B------:R-:W-:Y:S02]  /*29030*/  IMAD.MOV.U32 R2, RZ, RZ, R15 ;  /* 0x000000ffff027224 */ /* 0x000fe400078e000f */
[----:B------:R-:W0:Y:S01]  /*29040*/  LDSM.16.MT88.4 R12, [R17+UR9+0x1c180] ;  /* 0x01c18009110c783b */ /* 0x000e220008004200 */
[----:B------:R-:W-:Y:S02]  /*29050*/  IMAD.MOV.U32 R21, RZ, RZ, R19 ;  /* 0x000000ffff157224 */ /* 0x000fe400078e0013 */
[----:B------:R-:W-:Y:S02]  /*29060*/  IMAD.MOV.U32 R22, RZ, RZ, R18 ;  /* 0x000000ffff167224 */ /* 0x000fe400078e0012 */
[----:B0-----:R-:W-:Y:S01]  /*29070*/  IMAD.MOV.U32 R19, RZ, RZ, R12 ;  /* 0x000000ffff137224 */ /* 0x001fe200078e000c */
[----:B------:R-:W-:Y:S01]  /*29080*/  MOV R18, R14 ;  /* 0x0000000e00127202 */ /* 0x000fe20000000f00 */
[----:B------:R-:W-:Y:S01]  /*29090*/  IMAD.MOV.U32 R23, RZ, RZ, R16 ;  /* 0x000000ffff177224 */ /* 0x000fe200078e0010 */
[----:B---3--:R-:W-:Y:S01]  /*290a0*/  MOV R20, R24 ;  /* 0x0000001800147202 */ /* 0x008fe20000000f00 */
[----:B----4-:R-:W-:Y:S04]  /*290b0*/  STL.64 [R1+0x1d80], R6 ;  /* 0x001d800601007387 */ /* 0x010fe80000100a00 */
[----:B--2---:R0:W-:Y:S04]  /*290c0*/  STL.64 [R1+0x1d78], R4 ;  /* 0x001d780401007387 */ /* 0x0041e80000100a00 */
[----:B0-----:R-:W2:Y:S04]  /*290d0*/  LDL.LU R4, [R1+0x40] ;  /* 0x0000400001047983 */ /* 0x001ea80000300800 */
[----:B------:R-:W2:Y:S04]  /*290e0*/  LDL.LU R5, [R1+0x44] ;  /* 0x0000440001057983 */ /* 0x000ea80000300800 */
[----:B------:R-:W2:Y:S04]  /*290f0*/  LDL.LU R6, [R1+0x48] ;  /* 0x0000480001067983 */ /* 0x000ea80000300800 */
[----:B------:R-:W2:Y:S04]  /*29100*/  LDL.LU R7, [R1+0x4c] ;  /* 0x00004c0001077983 */ /* 0x000ea80000300800 */
[----:B------:R-:W-:Y:S04]  /*29110*/  STL [R1+0x1cfc], R3 ;  /* 0x001cfc0301007387 */ /* 0x000fe80000100800 */
[----:B------:R-:W-:Y:S04]  /*29120*/  STL [R1+0x1cf8], R2 ;  /* 0x001cf80201007387 */ /* 0x000fe80000100800 */
[----:B------:R-:W-:Y:S04]  /*29130*/  STL [R1+0x2b4], R13 ;  /* 0x0002b40d01007387 */ /* 0x000fe80000100800 */
[----:B------:R-:W-:Y:S04]  /*29140*/  STL [R1+0x2bc], R15 ;  /* 0x0002bc0f01007387 */ /* 0x000fe80000100800 */
[----:B------:R-:W0:Y:S04]  /*29150*/  LDSM.16.MT88.4 R12, [R17+UR9+0x1e180] ;  /* 0x01e18009110c783b */ /* 0x000e280008004200 */
[----:B------:R-:W3:Y:S04]  /*29160*/  LDL.LU R24, [R1] ;  /* 0x0000000001187983 */ /* 0x000ee80000300800 */
[----:B------:R-:W3:Y:S04]  /*29170*/  LDL.LU R25, [R1+0x4] ;  /* 0x0000040001197983 */ /* 0x000ee80000300800 */
[----:B------:R-:W3:Y:S04]  /*29180*/  LDL.LU R26, [R1+0x8] ;  /* 0x00000800011a7983 */ /* 0x000ee80000300800 */
[----:B------:R-:W3:Y:S04]  /*29190*/  LDL.LU R27, [R1+0xc] ;  /* 0x00000c00011b7983 */ /* 0x000ee80000300800 */
[----:B0-----:R-:W-:Y:S01]  /*291a0*/  STL [R1+0x2c4], R13 ;  /* 0x0002c40d01007387 */ /* 0x001fe20000100800 */
[----:B------:R-:W-:-:S02]  /*291b0*/  IMAD.MOV.U32 R16, RZ, RZ, R14 ;  /* 0x000000ffff107224 */ /* 0x000fc400078e000e */
[----:B------:R-:W-:Y:S01]  /*291c0*/  IMAD.MOV.U32 R17, RZ, RZ, R12 ;  /* 0x000000ffff117224 */ /* 0x000fe200078e000c */
[----:B------:R0:W-:Y:S04]  /*291d0*/  STL [R1+0x2cc], R15 ;  /* 0x0002cc0f01007387 */ /* 0x0001e80000100800 */
[----:B0-----:R-:W4:Y:S04]  /*291e0*/  LDL.LU.64 R14, [R1+0x1d90] ;  /* 0x001d9000010e7983 */ /* 0x001f280000300a00 */
[----:B------:R-:W5:Y:S01]  /*291f0*/  LDL.LU.64 R12, [R1+0x1d88] ;  /* 0x001d8800010c7983 */ /* 0x000f620000300a00 */
[----:B--2---:R-:W-:-:S15]  /*29200*/  HMMA.16816.F32 R4, R20, R28, R4 ;  /* 0x0000001c1404723c */ /* 0x004fde0000001804 */
[----:B------:R-:W-:-:S04]  /*29210*/  NOP ;  /* 0x0000000000007918 */ /* 0x000fc80000000000 */
[----:B------:R-:W-:Y:S01]  /*29220*/  STL [R1+0xb0], R4 ;  /* 0x0000b00401007387 */ /* 0x000fe20000100800 */
[----:B------:R-:W-:Y:S02]  /*29230*/  IMAD.MOV.U32 R3, RZ, RZ, R5 ;  /* 0x000000ffff037224 */ /* 0x000fe400078e0005 */
[----:B------:R-:W-:Y:S01]  /*29240*/  IMAD.MOV.U32 R2, RZ, RZ, R6 ;  /* 0x000000ffff027224 */ /* 0x000fe200078e0006 */
[----:B------:R-:W-:Y:S04]  /*29250*/  STL [R1+0xbc], R7 ;  /* 0x0000bc0701007387 */ /* 0x000fe80000100800 */
[----:B------:R-:W0:Y:S04]  /*29260*/  LDSM.16.MT88.4 R4, [R0+UR9+0x1c080] ;  /* 0x01c080090004783b */ /* 0x000e280008004200 */
[----:B------:R-:W2:Y:S04]  /*29270*/  LDL R8, [R1+0x334] ;  /* 0x0003340001087983 */ /* 0x000ea80000100800 */
[----:B------:R-:W-:Y:S04]  /*29280*/  STL [R1+0x1d0c], R3 ;  /* 0x001d0c0301007387 */ /* 0x000fe80000100800 */
[----:B------:R-:W-:Y:S04]  /*29290*/  STL [R1+0x1d08], R2 ;  /* 0x001d080201007387 */ /* 0x000fe80000100800 */
[----:B------:R-:W2:Y:S04]  /*292a0*/  LDL.LU R20, [R1+0x200] ;  /* 0x0002000001147983 */ /* 0x000ea80000300800 */
[----:B0-----:R-:W-:Y:S04]  /*292b0*/  STL [R1+0x134], R5 ;  /* 0x0001340501007387 */ /* 0x001fe80000100800 */
[----:B------:R-:W-:Y:S01]  /*292c0*/  STL [R1+0x13c], R7 ;  /* 0x00013c0701007387 */ /* 0x000fe20000100800 */
[----:B-----5:R-:W-:-:S02]  /*292d0*/  IMAD.MOV.U32 R22, RZ, RZ, R13 ;  /* 0x000000ffff167224 */ /* 0x020fc400078e000d */
[----:B------:R-:W-:Y:S02]  /*292e0*/  IMAD.MOV.U32 R23, RZ, RZ, R12 ;  /* 0x000000ffff177224 */ /* 0x000fe400078e000c */
[----:B------:R-:W-:Y:S02]  /*292f0*/  IMAD.MOV.U32 R12, RZ, RZ, R4 ;  /* 0x000000ffff0c7224 */ /* 0x000fe400078e0004 */
[----:B------:R-:W-:Y:S02]  /*29300*/  IMAD.MOV.U32 R13, RZ, RZ, R6 ;  /* 0x000000ffff0d7224 */ /* 0x000fe400078e0006 */
[----:B------:R-:W0:Y:S04]  /*29310*/  LDSM.16.MT88.4 R4, [R0+UR9+0x1e080] ;  /* 0x01e080090004783b */ /* 0x000e280008004200 */
[----:B0-----:R-:W-:Y:S01]  /*29320*/  STL [R1+0x174], R5 ;  /* 0x0001740501007387 */ /* 0x001fe20000100800 */
[----:B------:R-:W-:Y:S01]  /*29330*/  IMAD.MOV.U32 R2, RZ, RZ, R6 ;  /* 0x000000ffff027224 */ /* 0x000fe200078e0006 */
[----:B------:R-:W-:-:S02]  /*29340*/  MOV R3, R4 ;  /* 0x0000000400037202 */ /* 0x000fc40000000f00 */
[----:B------:R0:W-:Y:S04]  /*29350*/  STL [R1+0x17c], R7 ;  /* 0x00017c0701007387 */ /* 0x0001e80000100800 */
[----:B0-----:R-:W2:Y:S04]  /*29360*/  LDL.LU.64 R6, [R1+0x1d80] ;  /* 0x001d800001067983 */ /* 0x001ea80000300a00 */
[----:B------:R-:W2:Y:S01]  /*29370*/  LDL.LU.64 R4, [R1+0x1d78] ;  /* 0x001d780001047983 */ /* 0x000ea20000300a00 */
[----:B----4-:R-:W-:-:S07]  /*29380*/  MOV R21, R15 ;  /* 0x0000000f00157202 */ /* 0x010fce0000000f00 */
[----:B--2---:R-:W-:-:S15]  /*29390*/  HMMA.16816.F32 R4, R20, R28, R4 ;  /* 0x0000001c1404723c */ /* 0x004fde0000001804 */
[----:B------:R-:W-:-:S04]  /*293a0*/  NOP ;  /* 0x0000000000007918 */ /* 0x000fc80000000000 */
[----:B------:R-:W-:Y:S04]  /*293b0*/  STL.64 [R1+0x60], R4 ;  /* 0x0000600401007387 */ /* 0x000fe80000100a00 */
[----:B------:R-:W-:Y:S04]  /*293c0*/  STL.64 [R1+0x68], R6 ;  /* 0x0000680601007387 */ /* 0x000fe80000100a00 */
[----:B------:R-:W0:Y:S01]  /*293d0*/  LDSM.16.MT88.4 R4, [R0+UR9+0x1c100] ;  /* 0x01c100090004783b */ /* 0x000e220008004200 */
[----:B------:R-:W-:-:S03]  /*293e0*/  IMAD.MOV.U32 R20, RZ, RZ, R14 ;  /* 0x000000ffff147224 */ /* 0x000fc600078e000e */
[----:B0-----:R-:W-:Y:S01]  /*293f0*/  STL [R1+0x1a4], R5 ;  /* 0x0001a40501007387 */ /* 0x001fe20000100800 */
[----:B------:R-:W-:Y:S02]  /*29400*/  IMAD.MOV.U32 R14, RZ, RZ, R4 ;  /* 0x000000ffff0e7224 */ /* 0x000fe400078e0004 */
[----:B------:R-:W-:Y:S01]  /*29410*/  IMAD.MOV.U32 R15, RZ, RZ, R6 ;  /* 0x000000ffff0f7224 */ /* 0x000fe200078e0006 */
[----:B------:R-:W-:Y:S04]  /*29420*/  STL [R1+0x1ac], R7 ;  /* 0x0001ac0701007387 */ /* 0x000fe80000100800 */
[----:B------:R-:W0:Y:S01]  /*29430*/  LDSM.16.MT88.4 R4, [R0+UR9+0x1e100] ;  /* 0x01e100090004783b */ /* 0x000e220008004200 */
[----:B------:R-:W-:-:S03]  /*29440*/  MOV R23, R9 ;  /* 0x0000000900177202 */ /* 0x000fc60000000f00 */
[----:B0-----:R-:W-:Y:S01]  /*29450*/  STL [R1+0x1c4], R5 ;  /* 0x0001c40501007387 */ /* 0x001fe20000100800 */
[----:B------:R-:W-:-:S03]  /*29460*/  IMAD.MOV.U32 R9, RZ, RZ, R6 ;  /* 0x000000ffff097224 */ /* 0x000fc600078e0006 */
[----:B------:R0:W-:Y:S04]  /*29470*/  STL [R1+0x1cc], R7 ;  /* 0x0001cc0701007387 */ /* 0x0001e80000100800 */
[----:B0-----:R-:W2:Y:S01]  /*29480*/  LDL.LU.64 R6, [R1+0x1d70] ;  /* 0x001d700001067983 */ /* 0x001ea20000300a00 */
[----:B------:R-:W-:Y:S02]  /*29490*/  IMAD.MOV.U32 R22, RZ, RZ, R10 ;  /* 0x000000ffff167224 */ /* 0x000fe400078e000a */
[----:B------:R-:W-:Y:S02]  /*294a0*/  IMAD.MOV.U32 R10, RZ, RZ, R4 ;  /* 0x000000ffff0a7224 */ /* 0x000fe400078e0004 */
[----:B------:R-:W4:Y:S01]  /*294b0*/  LDL.LU.64 R4, [R1+0x1d68] ;  /* 0x001d680001047983 */ /* 0x000f220000300a00 */
[----:B------:R-:W-:-:S07]  /*294c0*/  IMAD.MOV.U32 R21, RZ, RZ, R11 ;  /* 0x000000ffff157224 */ /* 0x000fce00078e000b */
[----:B---3--:R-:W-:-:S15]  /*294d0*/  HMMA.16816.F32 R24, R20, R28, R24 ;  /* 0x0000001c1418723c */ /* 0x008fde0000001818 */
[----:B------:R-:W-:-:S04]  /*294e0*/  NOP ;  /* 0x0000000000007918 */ /* 0x000fc80000000000 */
[----:B------:R-:W-:Y:S04]  /*294f0*/  STL.64 [R1+0x50], R24 ;  /* 0x0000501801007387 */ /* 0x000fe80000100a00 */
[----:B------:R-:W-:Y:S04]  /*29500*/  STL.64 [R1+0x58], R26 ;  /* 0x0000581a01007387 */ /* 0x000fe80000100a00 */
[----:B------:R-:W0:Y:S04]  /*29510*/  LDSM.16.MT88.4 R24, [R0+UR9+0x1c180] ;  /* 0x01c180090018783b */ /* 0x000e280008004200 */
[----:B------:R-:W3:Y:S04]  /*29520*/  LDL R11, [R1+0x338] ;  /* 0x00033800010b7983 */ /* 0x000ee80000100800 */
[----:B0-----:R-:W-:Y:S04]  /*29530*/  STL [R1+0x294], R25 ;  /* 0x0002941901007387 */ /* 0x001fe80000100800 */
[----:B------:R-:W-:Y:S01]  /*29540*/  STL [R1+0x29c], R27 ;  /* 0x00029c1b01007387 */ /* 0x000fe20000100800 */
[----:B--2---:R-:W-:Y:S01]  /*29550*/  MOV R20, R7 ;  /* 0x0000000700147202 */ /* 0x004fe20000000f00 */
[----:B------:R-:W-:Y:S01]  /*29560*/  IMAD.MOV.U32 R21, RZ, RZ, R6 ;  /* 0x000000ffff157224 */ /* 0x000fe200078e0006 */
[----:B------:R-:W-:Y:S01]  /*29570*/  MOV R6, R26 ;  /* 0x0000001a00067202 */ /* 0x000fe20000000f00 */
[----:B------:R-:W-:-:S02]  /*29580*/  IMAD.MOV.U32 R7, RZ, RZ, R24 ;  /* 0x000000ffff077224 */ /* 0x000fc400078e0018 */
[----:B------:R-:W0:Y:S01]  /*29590*/  LDSM.16.MT88.4 R24, [R0+UR9+0x1e180] ;  /* 0x01e180090018783b */ /* 0x000e220008004200 */
[----:B----4-:R-:W-:Y:S02]  /*295a0*/  IMAD.MOV.U32 R23, RZ, RZ, R4 ;  /* 0x000000ffff177224 */ /* 0x010fe400078e0004 */
[----:B------:R-:W-:Y:S01]  /*295b0*/  IMAD.MOV.U32 R22, RZ, RZ, R5 ;  /* 0x000000ffff167224 */ /* 0x000fe200078e0005 */
[----:B0-----:R-:W-:Y:S01]  /*295c0*/  STL [R1+0x2a4], R25 ;  /* 0x0002a41901007387 */ /* 0x001fe20000100800 */
[----:B------:R-:W-:Y:S02]  /*295d0*/  IMAD.MOV.U32 R4, RZ, RZ, R26 ;  /* 0x000000ffff047224 */ /* 0x000fe400078e001a */
[----:B------:R-:W-:Y:S01]  /*295e0*/  IMAD.MOV.U32 R5, RZ, RZ, R24 ;  /* 0x000000ffff057224 */ /* 0x000fe200078e0018 */
[----:B------:R0:W-:Y:S04]  /*295f0*/  STL [R1+0x2ac], R27 ;  /* 0x0002ac1b01007387 */ /* 0x0001e80000100800 */
[----:B0-----:R-:W2:Y:S04]  /*29600*/  LDL.LU.64 R26, [R1+0x1d60] ;  /* 0x001d6000011a7983 */ /* 0x001ea80000300a00 */
[----:B------:R-:W2:Y:S04]  /*29610*/  LDL.LU.64 R24, [R1+0x1d58] ;  /* 0x001d580001187983 */ /* 0x000ea80000300a00 */
[----:B------:R-:W-:Y:S01]  /*29620*/  STL [R1+0x1c98], R0 ;  /* 0x001c980001007387 */ /* 0x000fe20000100800 */
[----:B--2---:R-:W-:Y:S03]  /*29630*/  HMMA.16816.F32 R20, R20, R28, R24 ;  /* 0x0000001c1414723c */ /* 0x004fe60000001818 */
[----:B------:R-:W2:-:S15]  /*29640*/  LDL.LU R24, [R1+0x80] ;  /* 0x0000800001187983 */ /* 0x000e9e0000300800 */
[----:B------:R-:W-:Y:S01]  /*29650*/  NOP ;  /* 0x0000000000007918 */ /* 0x000fe20000000000 */
[----:B------:R0:W-:Y:S04]  /*29660*/  STL.64 [R1+0x110], R20 ;  /* 0x0001101401007387 */ /* 0x0001e80000100a00 */
[----:B------:R1:W-:Y:S04]  /*29670*/  STL.64 [R1+0x118], R22 ;  /* 0x0001181601007387 */ /* 0x0003e80000100a00 */
[----:B------:R-:W2:Y:S01]  /*29680*/  LDL.LU R25, [R1+0x84] ;  /* 0x0000840001197983 */ /* 0x000ea20000300800 */
[----:B0-----:R-:W-:-:S03]  /*29690*/  IMAD.MOV.U32 R20, RZ, RZ, R19 ;  /* 0x000000ffff147224 */ /* 0x001fc600078e0013 */
[----:B------:R-:W2:Y:S01]  /*296a0*/  LDL.LU R26, [R1+0x88] ;  /* 0x00008800011a7983 */ /* 0x000ea20000300800 */
[----:B------:R-:W-:Y:S01]  /*296b0*/  IMAD.MOV.U32 R21, RZ, RZ, R18 ;  /* 0x000000ffff157224 */ /* 0x000fe200078e0012 */
[----:B-1----:R-:W-:Y:S01]  /*296c0*/  MOV R22, R17 ;  /* 0x0000001100167202 */ /* 0x002fe20000000f00 */
[----:B------:R-:W-:Y:S01]  /*296d0*/  IMAD.MOV.U32 R23, RZ, RZ, R16 ;  /* 0x000000ffff177224 */ /* 0x000fe200078e0010 */
[----:B------:R-:W2:Y:S04]  /*296e0*/  LDL.LU R27, [R1+0x8c] ;  /* 0x00008c00011b7983 */ /* 0x000ea80000300800 */
[----:B------:R-:W0:Y:S04]  /*296f0*/  LDSM.16.MT88.4 R16, [R8+UR9+0x1c080] ;  /* 0x01c080090810783b */ /* 0x000e280008004200 */
[----:B0-----:R-:W-:Y:S04]  /*29700*/  STL.64 [R1+0xe0], R16 ;  /* 0x0000e01001007387 */ /* 0x001fe80000100a00 */
[----:B------:R-:W-:Y:S04]  /*29710*/  STL.64 [R1+0xe8], R18 ;  /* 0x0000e81201007387 */ /* 0x000fe80000100a00 */
[----:B------:R-:W0:Y:S04]  /*29720*/  LDSM.16.MT88.4 R16, [R8+UR9+0x1e080] ;  /* 0x01e080090810783b */ /* 0x000e280008004200 */
[----:B0-----:R-:W-:Y:S04]  /*29730*/  STL.64 [R1+0x100], R16 ;  /* 0x0001001001007387 */ /* 0x001fe80000100a00 */
[----:B------:R0:W-:Y:S04]  /*29740*/  STL.64 [R1+0x108], R18 ;  /* 0x0001081201007387 */ /* 0x0001e80000100a00 */
[----:B0-----:R-:W4:Y:S04]  /*29750*/  LDL.LU.64 R18, [R1+0x1d50] ;  /* 0x001d500001127983 */ /* 0x001f280000300a00 */
[----:B------:R-:W4:Y:S02]  /*29760*/  LDL.LU.64 R16, [R1+0x1d48] ;  /* 0x001d480001107983 */ /* 0x000f240000300a00 */
[----:B----4-:R-:W-:Y:S01]  /*29770*/  HMMA.16816.F32 R20, R20, R28, R16 ;  /* 0x0000001c1414723c */ /* 0x010fe20000001810 */
[----:B------:R-:W-:-:S02]  /*29780*/  IMAD.MOV.U32 R16, RZ, RZ, R12 ;  /* 0x000000ffff107224 */ /* 0x000fc400078e000c */
[----:B------:R-:W4:-:S15]  /*29790*/  LDL.LU R12, [R1+0x1d44] ;  /* 0x001d4400010c7983 */ /* 0x000f1e0000300800 */
[----:B------:R-:W-:Y:S01]  /*297a0*/  NOP ;  /* 0x0000000000007918 */ /* 0x000fe20000000000 */
[----:B------:R-:W-:Y:S04]  /*297b0*/  STL.64 [R1+0x1b0], R20 ;  /* 0x0001b01401007387 */ /* 0x000fe80000100a00 */
[----:B------:R-:W-:Y:S04]  /*297c0*/  STL.64 [R1+0x1b8], R22 ;  /* 0x0001b81601007387 */ /* 0x000fe80000100a00 */
[----:B------:R-:W0:Y:S01]  /*297d0*/  LDSM.16.MT88.4 R20, [R8+UR9+0x1c100] ;  /* 0x01c100090814783b */ /* 0x000e220008004200 */
[----:B------:R-:W-:-:S03]  /*297e0*/  IMAD.MOV.U32 R17, RZ, RZ, R13 ;  /* 0x000000ffff117224 */ /* 0x000fc600078e000d */
[----:B------:R-:W4:Y:S04]  /*297f0*/  LDL.LU R13, [R1+0x1d40] ;  /* 0x001d4000010d7983 */ /* 0x000f280000300800 */
[----:B0-----:R-:W-:Y:S04]  /*29800*/  STL.64 [R1+0x120], R20 ;  /* 0x0001201401007387 */ /* 0x001fe80000100a00 */
[----:B------:R-:W-:Y:S04]  /*29810*/  STL.64 [R1+0x128], R22 ;  /* 0x0001281601007387 */ /* 0x000fe80000100a00 */
[----:B------:R-:W0:Y:S01]  /*29820*/  LDSM.16.MT88.4 R20, [R8+UR9+0x1e100] ;  /* 0x01e100090814783b */ /* 0x000e220008004200 */
[----:B------:R-:W-:Y:S01]  /*29830*/  IMAD.MOV.U32 R18, RZ, RZ, R3 ;  /* 0x000000ffff127224 */ /* 0x000fe200078e0003 */
[----:B------:R-:W-:-:S02]  /*29840*/  MOV R19, R2 ;  /* 0x0000000200137202 */ /* 0x000fc40000000f00 */
[----:B0-----:R-:W-:Y:S01]  /*29850*/  STL [R1+0x164], R21 ;  /* 0x0001641501007387 */ /* 0x001fe20000100800 */
[----:B------:R-:W-:-:S03]  /*29860*/  IMAD.MOV.U32 R3, RZ, RZ, R20 ;  /* 0x000000ffff037224 */ /* 0x000fc600078e0014 */
[----:B------:R2:W-:Y:S01]  /*29870*/  STL [R1+0x16c], R23 ;  /* 0x00016c1701007387 */ /* 0x0005e20000100800 */
[----:B------:R-:W-:Y:S02]  /*29880*/  IMAD.MOV.U32 R2, RZ, RZ, R22 ;  /* 0x000000ffff027224 */ /* 0x000fe400078e0016 */
[----:B--2---:R-:W-:Y:S01]  /*29890*/  HMMA.16816.F32 R20, R16, R28, R24 ;  /* 0x0000001c1014723c */ /* 0x004fe20000001818 */
[----:B------:R-:W-:Y:S02]  /*298a0*/  IMAD.MOV.U32 R16, RZ, RZ, R14 ;  /* 0x000000ffff107224 */ /* 0x000fe400078e000e */
[----:B------:R-:W-:Y:S01]  /*298b0*/  IMAD.MOV.U32 R17, RZ, RZ, R15 ;  /* 0x000000ffff117224 */ /* 0x000fe200078e000f */
[----:B------:R-:W4:Y:S01]  /*298c0*/  LDL.LU R14, [R1+0x1d3c] ;  /* 0x001d3c00010e7983 */ /* 0x000f220000300800 */
[----:B------:R-:W-:Y:S01]  /*298d0*/  MOV R18, R10 ;  /* 0x0000000a00127202 */ /* 0x000fe20000000f00 */
[----:B------:R-:W-:Y:S02]  /*298e0*/  IMAD.MOV.U32 R19, RZ, RZ, R9 ;  /* 0x000000ffff137224 */ /* 0x000fe400078e0009 */
[----:B---3--:R-:W-:Y:S11]  /*298f0*/  LDSM.16.MT88.4 R24, [R11+UR9+0x1c000] ;  /* 0x01c000090b18783b */ /* 0x008ff60008004200 */
[----:B------:R-:W-:Y:S04]  /*29900*/  STL.64 [R1+0x20], R20 ;  /* 0x0000201401007387 */ /* 0x000fe80000100a00 */
[----:B------:R-:W-:Y:S04]  /*29910*/  STL.64 [R1+0x28], R22 ;  /* 0x0000281601007387 */ /* 0x000fe80000100a00 */
[----:B------:R-:W4:Y:S04]  /*29920*/  LDL.LU R15, [R1+0x1d38] ;  /* 0x001d3800010f7983 */ /* 0x000f280000300800 */
[----:B------:R-:W0:Y:S04]  /*29930*/  LDSM.16.MT88.4 R20, [R8+UR9+0x1c180] ;  /* 0x01c180090814783b */ /* 0x000e280008004200 */
[----:B0-----:R-:W-:Y:S01]  /*29940*/  STL [R1+0x1f4], R21 ;  /* 0x0001f41501007387 */ /* 0x001fe20000100800 */
[----:B------:R-:W-:-:S03]  /*29950*/  IMAD.MOV.U32 R10, RZ, RZ, R20 ;  /* 0x000000ffff0a7224 */ /* 0x000fc600078e0014 */
[----:B------:R-:W-:Y:S01]  /*29960*/  STL [R1+0x1fc], R23 ;  /* 0x0001fc1701007387 */ /* 0x000fe20000100800 */
[----:B------:R-:W-:-:S03]  /*29970*/  IMAD.MOV.U32 R9, RZ, RZ, R22 ;  /* 0x000000ffff097224 */ /* 0x000fc600078e0016 */
[----:B------:R-:W0:Y:S04]  /*29980*/  LDSM.16.MT88.4 R20, [R8+UR9+0x1e180] ;  /* 0x01e180090814783b */ /* 0x000e280008004200 */
[----:B0-----:R0:W-:Y:S04]  /*29990*/  STL [R1+0x244], R21 ;  /* 0x0002441501007387 */ /* 0x0011e80000100800 */
[----:B------:R1:W-:Y:S01]  /*299a0*/  STL [R1+0x24c], R23 ;  /* 0x00024c1701007387 */ /* 0x0003e20000100800 */
[----:B------:R-:W-:Y:S01]  /*299b0*/  IMAD.MOV.U32 R8, RZ, RZ, R20 ;  /* 0x000000ffff087224 */ /* 0x000fe200078e0014 */
[----:B------:R-:W-:Y:S01]  /*299c0*/  MOV R0, R22 ;  /* 0x0000001600007202 */ /* 0x000fe20000000f00 */
[----:B----4-:R-:W-:Y:S01]  /*299d0*/  HMMA.16816.F32 R16, R16, R28, R12 ;  /* 0x0000001c1010723c */ /* 0x010fe2000000180c */
[----:B------:R-:W-:-:S02]  /*299e0*/  IMAD.MOV.U32 R12, RZ, RZ, R7 ;  /* 0x000000ffff0c7224 */ /* 0x000fc400078e0007 */
[----:B------:R-:W-:Y:S02]  /*299f0*/  IMAD.MOV.U32 R13, RZ, RZ, R6 ;  /* 0x000000ffff0d7224 */ /* 0x000fe400078e0006 */
[----:B------:R-:W-:Y:S02]  /*29a00*/  IMAD.MOV.U32 R14, RZ, RZ, R5 ;  /* 0x000000ffff0e7224 */ /* 0x000fe400078e0005 */
[----:B------:R-:W-:Y:S02]  /*29a10*/  IMAD.MOV.U32 R15, RZ, RZ, R4 ;  /* 0x000000ffff0f7224 */ /* 0x000fe400078e0004 */
[----:B------:R-:W2:Y:S10]  /*29a20*/  LDSM.16.MT88.4 R4, [R11+UR9+0x1e000] ;  /* 0x01e000090b04783b */ /* 0x000eb40008004200 */
[----:B------:R-:W-:Y:S04]  /*29a30*/  STL.64 [R1+0x80], R16 ;  /* 0x0000801001007387 */ /* 0x000fe80000100a00 */
[----:B------:R3:W-:Y:S04]  /*29a40*/  STL.64 [R1+0x88], R18 ;  /* 0x0000881201007387 */ /* 0x0007e80000100a00 */
[----:B------:R-:W4:Y:S04]  /*29a50*/  LDL.LU R20, [R1+0x70] ;  /* 0x0000700001147983 */ /* 0x000f280000300800 */
[----:B0-----:R-:W4:Y:S04]  /*29a60*/  LDL.LU R21, [R1+0x74] ;  /* 0x0000740001157983 */ /* 0x001f280000300800 */
[----:B------:R-:W4:Y:S04]  /*29a70*/  LDL.LU R22, [R1+0x78] ;  /* 0x0000780001167983 */ /* 0x000f280000300800 */
[----:B-1----:R-:W4:Y:S04]  /*29a80*/  LDL.LU R23, [R1+0x7c] ;  /* 0x00007c0001177983 */ /* 0x002f280000300800 */
[----:B------:R-:W-:Y:S04]  /*29a90*/  STL [R1+0x1d04], R25 ;  /* 0x001d041901007387 */ /* 0x000fe80000100800 */
[----:B------:R-:W-:Y:S04]  /*29aa0*/  STL [R1+0x1d00], R27 ;  /* 0x001d001b01007387 */ /* 0x000fe80000100800 */
[----:B--2---:R-:W-:Y:S04]  /*29ab0*/  STL [R1+0x4], R5 ;  /* 0x0000040501007387 */ /* 0x004fe80000100800 */
[----:B------:R0:W-:Y:S01]  /*29ac0*/  STL [R1+0xc], R7 ;  /* 0x00000c0701007387 */ /* 0x0001e20000100800 */
[----:B---3--:R-:W-:Y:S01]  /*29ad0*/  IMAD.MOV.U32 R19, RZ, RZ, R6 ;  /* 0x000000ffff137224 */ /* 0x008fe200078e0006 */
[----:B------:R-:W-:-:S02]  /*29ae0*/  MOV R18, R4 ;  /* 0x0000000400127202 */ /* 0x000fc40000000f00 */
[----:B0-----:R-:W2:Y:S04]  /*29af0*/  LDL.LU.64 R6, [R1+0x1d30] ;  /* 0x001d300001067983 */ /* 0x001ea80000300a00 */
[----:B------:R-:W2:Y:S04]  /*29b00*/  LDL.LU.64 R4, [R1+0x1d28] ;  /* 0x001d280001047983 */ /* 0x000ea80000300a00 */
[----:B------:R0:W-:Y:S04]  /*29b10*/  STL.64 [R1+0x1d20], R18 ;  /* 0x001d201201007387 */ /* 0x0001e80000100a00 */
[----:B------:R-:W3:Y:S04]  /*29b20*/  LDL.LU R16, [R1+0x90] ;  /* 0x0000900001107983 */ /* 0x000ee80000300800 */
[----:B------:R-:W3:Y:S04]  /*29b30*/  LDL.LU R17, [R1+0x94] ;  /* 0x0000940001117983 */ /* 0x000ee80000300800 */
[----:B0-----:R-:W3:Y:S04]  /*29b40*/  LDL.LU R18, [R1+0x98] ;  /* 0x0000980001127983 */ /* 0x001ee80000300800 */
[----:B------:R-:W3:Y:S01]  /*29b50*/  LDL.LU R19, [R1+0x9c] ;  /* 0x00009c0001137983 */ /* 0x000ee20000300800 */
[----:B--2---:R-:W-:Y:S03]  /*29b60*/  HMMA.16816.F32 R12, R12, R28, R4 ;  /* 0x0000001c0c0c723c */ /* 0x004fe60000001804 */
[----:B------:R-:W3:-:S15]  /*29b70*/  LDL.LU R4, [R1+0xe0] ;  /* 0x0000e00001047983 */ /* 0x000ede0000300800 */
[----:B------:R-:W-:Y:S01]  /*29b80*/  NOP ;  /* 0x0000000000007918 */ /* 0x000fe20000000000 */
[----:B------:R-:W-:Y:S04]  /*29b90*/  STL.64 [R1+0x140], R12 ;  /* 0x0001400c01007387 */ /* 0x000fe80000100a00 */
[----:B------:R-:W-:Y:S04]  /*29ba0*/  STL.64 [R1+0x148], R14 ;  /* 0x0001480e01007387 */ /* 0x000fe80000100a00 */
[----:B------:R-:W3:Y:S04]  /*29bb0*/  LDL.LU R5, [R1+0xe8] ;  /* 0x0000e80001057983 */ /* 0x000ee80000300800 */
[----:B------:R-:W3:Y:S04]  /*29bc0*/  LDL.LU R6, [R1+0x100] ;  /* 0x0001000001067983 */ /* 0x000ee80000300800 */
[----:B------:R-:W3:Y:S04]  /*29bd0*/  LDL.LU R7, [R1+0x108] ;  /* 0x0001080001077983 */ /* 0x000ee80000300800 */
[----:B------:R-:W0:Y:S04]  /*29be0*/  LDSM.16.MT88.4 R12, [R11+UR9+0x1c080] ;  /* 0x01c080090b0c783b */ /* 0x000e280008004200 */
[----:B0-----:R-:W-:Y:S04]  /*29bf0*/  STL.64 [R1+0x10], R12 ;  /* 0x0000100c01007387 */ /* 0x001fe80000100a00 */
[----:B------:R-:W-:Y:S04]  /*29c00*/  STL.64 [R1+0x18], R14 ;  /* 0x0000180e01007387 */ /* 0x000fe80000100a00 */
[----:B------:R-:W0:Y:S01]  /*29c10*/  LDSM.16.MT88.4 R12, [R11+UR9+0x1e080] ;  /* 0x01e080090b0c783b */ /* 0x000e220008004200 */
[----:B---3--:R-:W-:Y:S03]  /*29c20*/  HMMA.16816.F32 R4, R4, R28, R16 ;  /* 0x0000001c0404723c */ /* 0x008fe60000001810 */
[----:B------:R-:W1:-:S15]  /*29c30*/  LDSM.16.MT88.4 R16, [R11+UR9+0x1c100] ;  /* 0x01c100090b10783b */ /* 0x000e5e0008004200 */
[----:B------:R-:W-:Y:S01]  /*29c40*/  NOP ;  /* 0x0000000000007918 */ /* 0x000fe20000000000 */
[----:B------:R-:W-:Y:S04]  /*29c50*/  STL.64 [R1+0x1ca8], R6 ;  /* 0x001ca80601007387 */ /* 0x000fe80000100a00 */
[----:B0-----:R0:W-:Y:S04]  /*29c60*/  STL.64 [R1+0x30], R12 ;  /* 0x0000300c01007387 */ /* 0x0011e80000100a00 */
[----:B------:R-:W-:Y:S04]  /*29c70*/  STL.64 [R1+0x38], R14 ;  /* 0x0000380e01007387 */ /* 0x000fe80000100a00 */
[----:B------:R2:W-:Y:S04]  /*29c80*/  STL.64 [R1+0x1ca0], R4 ;  /* 0x001ca00401007387 */ /* 0x0005e80000100a00 */
[----:B0-----:R-:W4:Y:S04]  /*29c90*/  LDL.LU R12, [R1+0x120] ;  /* 0x00012000010c7983 */ /* 0x001f280000300800 */
[----:B------:R-:W4:Y:S04]  /*29ca0*/  LDL.LU R13, [R1+0x128] ;  /* 0x00012800010d7983 */ /* 0x000f280000300800 */
[----:B--2---:R-:W2:Y:S04]  /*29cb0*/  LDL.LU R4, [R1+0x2f0] ;  /* 0x0002f00001047983 */ /* 0x004ea80000300800 */
[----:B------:R-:W2:Y:S04]  /*29cc0*/  LDL.LU R5, [R1+0x2f4] ;  /* 0x0002f40001057983 */ /* 0x000ea80000300800 */
[----:B------:R-:W2:Y:S04]  /*29cd0*/  LDL.LU R6, [R1+0x2f8] ;  /* 0x0002f80001067983 */ /* 0x000ea80000300800 */
[----:B------:R-:W2:Y:S01]  /*29ce0*/  LDL.LU R7, [R1+0x2fc] ;  /* 0x0002fc0001077983 */ /* 0x000ea20000300800 */
[----:B------:R-:W-:-:S02]  /*29cf0*/  IMAD.MOV.U32 R14, RZ, RZ, R3 ;  /* 0x000000ffff0e7224 */ /* 0x000fc400078e0003 */
[----:B------:R-:W-:Y:S01]  /*29d00*/  IMAD.MOV.U32 R15, RZ, RZ, R2 ;  /* 0x000000ffff0f7224 */ /* 0x000fe200078e0002 */
[----:B-1----:R-:W-:Y:S01]  /*29d10*/  STL [R1+0x94], R17 ;  /* 0x0000941101007387 */ /* 0x002fe20000100800 */
[----:B------:R-:W-:-:S03]  /*29d20*/  IMAD.MOV.U32 R3, RZ, RZ, R16 ;  /* 0x000000ffff037224 */ /* 0x000fc600078e0010 */
[----:B------:R-:W-:Y:S01]  /*29d30*/  STL [R1+0x9c], R19 ;  /* 0x00009c1301007387 */ /* 0x000fe20000100800 */
[----:B------:R-:W-:-:S03]  /*29d40*/  MOV R2, R18 ;  /* 0x0000001200027202 */ /* 0x000fc60000000f00 */
[----:B------:R-:W0:Y:S04]  /*29d50*/  LDSM.16.MT88.4 R16, [R11+UR9+0x1e100] ;  /* 0x01e100090b10783b */ /* 0x000e280008004200 */
[----:B0-----:R-:W-:Y:S01]  /*29d60*/  STL [R1+0xd4], R17 ;  /* 0x0000d41101007387 */ /* 0x001fe20000100800 */
[----:B------:R-:W-:-:S03]  /*29d70*/  IMAD.MOV.U32 R25, RZ, RZ, R16 ;  /* 0x000000ffff197224 */ /* 0x000fc600078e0010 */
[----:B------:R4:W-:Y:S01]  /*29d80*/  STL [R1+0xdc], R19 ;  /* 0x0000dc1301007387 */ /* 0x0009e20000100800 */
[----:B------:R-:W-:Y:S02]  /*29d90*/  IMAD.MOV.U32 R27, RZ, RZ, R18 ;  /* 0x000000ffff1b7224 */ /* 0x000fe400078e0012 */
[----:B----4-:R-:W-:Y:S01]  /*29da0*/  HMMA.16816.F32 R16, R12, R28, R20 ;  /* 0x0000001c0c10723c */ /* 0x010fe20000001814 */
[----:B------:R-:W-:Y:S02]  /*29db0*/  IMAD.MOV.U32 R12, RZ, RZ, R10 ;  /* 0x000000ffff0c7224 */ /* 0x000fe400078e000a */
[----:B------:R-:W-:Y:S01]  /*29dc0*/  IMAD.MOV.U32 R13, RZ, RZ, R9 ;  /* 0x000000ffff0d7224 */ /* 0x000fe200078e0009 */
[----:B------:R-:W-:-:S15]  /*29dd0*/  MOV R14, R8 ;  /* 0x00000008000e7202 */ /* 0x000fde0000000f00 */
[----:B------:R-:W-:Y:S04]  /*29de0*/  STL.64 [R1+0x40], R16 ;  /* 0x0000401001007387 */ /* 0x000fe80000100a00 */
[----:B------:R-:W-:Y:S04]  /*29df0*/  STL.64 [R1+0x48], R18 ;  /* 0x0000481201007387 */ /* 0x000fe80000100a00 */
[----:B------:R-:W0:Y:S04]  /*29e00*/  LDSM.16.MT88.4 R16, [R11+UR9+0x1c180] ;  /* 0x01c180090b10783b */ /* 0x000e280008004200 */
[----:B------:R-:W1:Y:S01]  /*29e10*/  LDSM.16.MT88.4 R8, [R11+UR9+0x1e180] ;  /* 0x01e180090b08783b */ /* 0x000e620008004200 */
[----:B------:R-:W-:-:S03]  /*29e20*/  IMAD.MOV.U32 R15, RZ, RZ, R0 ;  /* 0x000000ffff0f7224 */ /* 0x000fc600078e0000 */
[----:B0-----:R-:W-:Y:S04]  /*29e30*/  STL [R1+0x154], R17 ;  /* 0x0001541101007387 */ /* 0x001fe80000100800 */
[----:B------:R0:W-:Y:S01]  /*29e40*/  STL [R1+0x15c], R19 ;  /* 0x00015c1301007387 */ /* 0x0001e20000100800 */
[----:B------:R-:W-:Y:S01]  /*29e50*/  IMAD.MOV.U32 R21, RZ, RZ, R18 ;  /* 0x000000ffff157224 */ /* 0x000fe200078e0012 */
[----:B-1----:R-:W-:Y:S01]  /*29e60*/  MOV R23, R10 ;  /* 0x0000000a00177202 */ /* 0x002fe20000000f00 */
[----:B------:R-:W-:Y:S02]  /*29e70*/  IMAD.MOV.U32 R0, RZ, RZ, R11 ;  /* 0x000000ffff007224 */ /* 0x000fe400078e000b */
[----:B------:R-:W-:Y:S01]  /*29e80*/  IMAD.MOV.U32 R22, RZ, RZ, R8 ;  /* 0x000000ffff167224 */ /* 0x000fe200078e0008 */
[----:B0-----:R-:W2:Y:S04]  /*29e90*/  LDL.LU.64 R18, [R1+0x1d20] ;  /* 0x001d200001127983 */ /* 0x001ea80000300a00 */
[----:B------:R0:W-:Y:S04]  /*29ea0*/  STL [R1+0x184], R9 ;  /* 0x0001840901007387 */ /* 0x0001e80000100800 */
[----:B------:R-:W3:Y:S04]  /*29eb0*/  LDL.LU.64 R10, [R1+0x1d18] ;  /* 0x001d1800010a7983 */ /* 0x000ee80000300a00 */
[----:B0-----:R-:W3:Y:S01]  /*29ec0*/  LDL.LU.64 R8, [R1+0x1d10] ;  /* 0x001d100001087983 */ /* 0x001ee20000300a00 */
[----:B------:R-:W-:-:S02]  /*29ed0*/  IMAD.MOV.U32 R20, RZ, RZ, R16 ;  /* 0x000000ffff147224 */ /* 0x000fc400078e0010 */
[----:B------:R-:W-:Y:S02]  /*29ee0*/  IMAD.MOV.U32 R16, RZ, RZ, R24 ;  /* 0x000000ffff107224 */ /* 0x000fe400078e0018 */
[----:B------:R-:W-:Y:S01]  /*29ef0*/  IMAD.MOV.U32 R17, RZ, RZ, R26 ;  /* 0x000000ffff117224 */ /* 0x000fe200078e001a */
[----:B------:R-:W-:Y:S06]  /*29f00*/  STL [R1+0x1c9c], R0 ;  /* 0x001c9c0001007387 */ /* 0x000fec0000100800 */
[-C--:B--2---:R-:W-:Y:S08]  /*29f10*/  HMMA.16816.F32 R16, R16, R28.reuse, R4 ;  /* 0x0000001c1010723c */ /* 0x084ff00000001804 */
[----:B---3--:R-:W-:Y:S01]  /*29f20*/  HMMA.16816.F32 R12, R12, R28, R8 ;  /* 0x0000001c0c0c723c */ /* 0x008fe20000001808 */
[----:B------:R-:W2:-:S15]  /*29f30*/  LDL.LU R8, [R1+0x2e0] ;  /* 0x0002e00001087983 */ /* 0x000e9e0000300800 */
[----:B------:R-:W-:-:S03]  /*29f40*/  NOP ;  /* 0x0000000000007918 */ /* 0x000fc60000000000 */
[----:B------:R-:W-:Y:S04]  /*29f50*/  STL.64 [R1+0xf0], R12 ;  /* 0x0000f00c01007387 */ /* 0x000fe80000100a00 */
        /* <DEDUP_REMOVED lines=10> */
[----:B------:R-:W2:Y:S04]  /*2a000*/  LDL.LU R12, [R1+0x10] ;  /* 0x00001000010c7983 */ /* 0x000ea80000300800 */
[----:B------:R-:W2:Y:S04]  /*2a010*/  LDL.LU R13, [R1+0x18] ;  /* 0x00001800010d7983 */ /* 0x000ea80000300800 */
[----:B------:R-:W2:Y:S04]  /*2a020*/  LDL.LU R14, [R1+0x30] ;  /* 0x00003000010e7983 */ /* 0x000ea80000300800 */
[----:B------:R-:W2:Y:S04]  /*2a030*/  LDL.LU R15, [R1+0x38] ;  /* 0x00003800010f7983 */ /* 0x000ea80000300800 */
[----:B------:R-:W4:Y:S04]  /*2a040*/  LDL.LU R4, [R1+0xc0] ;  /* 0x0000c00001047983 */ /* 0x000f280000300800 */
[----:B------:R-:W4:Y:S04]  /*2a050*/  LDL.LU R5, [R1+0xc4] ;  /* 0x0000c40001057983 */ /* 0x000f280000300800 */
[----:B------:R-:W4:Y:S04]  /*2a060*/  LDL.LU R6, [R1+0xc8] ;  /* 0x0000c80001067983 */ /* 0x000f280000300800 */
[----:B------:R-:W4:Y:S01]  /*2a070*/  LDL.LU R7, [R1+0xcc] ;  /* 0x0000cc0001077983 */ /* 0x000f220000300800 */
[----:B--2---:R-:W-:Y:S01]  /*2a080*/  HMMA.16816.F32 R12, R12, R28, R8 ;  /* 0x0000001c0c0c723c */ /* 0x004fe20000001808 */
[----:B------:R-:W-:Y:S01]  /*2a090*/  IMAD.MOV.U32 R8, RZ, RZ, R3 ;  /* 0x000000ffff087224 */ /* 0x000fe200078e0003 */
[----:B------:R-:W-:-:S15]  /*2a0a0*/  MOV R9, R2 ;  /* 0x0000000200097202 */ /* 0x000fde0000000f00 */
[----:B------:R-:W-:Y:S02]  /*2a0b0*/  NOP ;  /* 0x0000000000007918 */ /* 0x000fe40000000000 */
[----:B------:R-:W-:Y:S04]  /*2a0c0*/  STL.64 [R1+0x1cb8], R14 ;  /* 0x001cb80e01007387 */ /* 0x000fe80000100a00 */
[----:B------:R-:W-:Y:S04]  /*2a0d0*/  STL.64 [R1+0x1cb0], R12 ;  /* 0x001cb00c01007387 */ /* 0x000fe80000100a00 */
[----:B------:R-:W2:Y:S04]  /*2a0e0*/  LDL.LU R3, [R1+0x1d0c] ;  /* 0x001d0c0001037983 */ /* 0x000ea80000300800 */
[----:B------:R-:W5:Y:S01]  /*2a0f0*/  LDL.LU R2, [R1+0x1d08] ;  /* 0x001d080001027983 */ /* 0x000f620000300800 */
[----:B------:R-:W-:-:S02]  /*2a100*/  IMAD.MOV.U32 R10, RZ, RZ, R25 ;  /* 0x000000ffff0a7224 */ /* 0x000fc400078e0019 */
[----:B------:R-:W-:Y:S01]  /*2a110*/  IMAD.MOV.U32 R11, RZ, RZ, R27 ;  /* 0x000000ffff0b7224 */ /* 0x000fe200078e001b */
[----:B------:R-:W4:Y:S04]  /*2a120*/  LDL.LU R25, [R1+0x1d04] ;  /* 0x001d040001197983 */ /* 0x000f280000300800 */
[----:B------:R-:W4:Y:S02]  /*2a130*/  LDL.LU R27, [R1+0x1d00] ;  /* 0x001d0000011b7983 */ /* 0x000f240000300800 */
[----:B---3--:R-:W-:-:S15]  /*2a140*/  HMMA.16816.F32 R8, R8, R28, R16 ;  /* 0x0000001c0808723c */ /* 0x008fde0000001810 */
[----:B------:R-:W-:-:S04]  /*2a150*/  NOP ;  /* 0x0000000000007918 */ /* 0x000fc80000000000 */
[----:B------:R-:W-:Y:S04]  /*2a160*/  STL.64 [R1+0x1cd8], R10 ;  /* 0x001cd80a01007387 */ /* 0x000fe80000100a00 */
[----:B------:R0:W-:Y:S04]  /*2a170*/  STL.64 [R1+0x1cd0], R8 ;  /* 0x001cd00801007387 */ /* 0x0001e80000100a00 */
[----:B0-----:R-:W3:Y:S01]  /*2a180*/  LDL.LU R8, [R1+0xb0] ;  /* 0x0000b00001087983 */ /* 0x001ee20000300800 */
[----:B--2---:R-:W-:Y:S02]  /*2a190*/  IMAD.MOV.U32 R9, RZ, RZ, R3 ;  /* 0x000000ffff097224 */ /* 0x004fe400078e0003 */
[----:B-----5:R-:W-:Y:S01]  /*2a1a0*/  IMAD.MOV.U32 R10, RZ, RZ, R2 ;  /* 0x000000ffff0a7224 */ /* 0x020fe200078e0002 */
[----:B------:R-:W2:Y:S04]  /*2a1b0*/  LDL.LU R3, [R1+0x1cfc] ;  /* 0x001cfc0001037983 */ /* 0x000ea80000300800 */
[----:B------:R-:W5:Y:S04]  /*2a1c0*/  LDL.LU R2, [R1+0x1cf8] ;  /* 0x001cf80001027983 */ /* 0x000f680000300800 */
[----:B------:R-:W2:Y:S01]  /*2a1d0*/  LDL.LU R11, [R1+0xbc] ;  /* 0x0000bc00010b7983 */ /* 0x000ea20000300800 */
[----:B----4-:R-:W-:Y:S03]  /*2a1e0*/  HMMA.16816.F32 R4, R20, R28, R4 ;  /* 0x0000001c1404723c */ /* 0x010fe60000001804 */
[----:B--2---:R0:W-:Y:S04]  /*2a1f0*/  STL.64 [R1+0x1ce8], R10 ;  /* 0x001ce80a01007387 */ /* 0x0041e80000100a00 */
[----:B---3--:R1:W-:Y:S01]  /*2a200*/  STL.64 [R1+0x1ce0], R8 ;  /* 0x001ce00801007387 */ /* 0x0083e20000100a00 */
[----:B0-----:R-:W-:-:S03]  /*2a210*/  MOV R10, R3 ;  /* 0x00000003000a7202 */ /* 0x001fc60000000f00 */
[----:B-1----:R-:W2:Y:S04]  /*2a220*/  LDL.LU R8, [R1+0xa0] ;  /* 0x0000a00001087983 */ /* 0x002ea80000300800 */
[----:B------:R-:W2:Y:S04]  /*2a230*/  LDL.LU R9, [R1+0xa4] ;  /* 0x0000a40001097983 */ /* 0x000ea80000300800 */
[----:B------:R-:W3:Y:S01]  /*2a240*/  LDL.LU R3, [R1+0x1cf4] ;  /* 0x001cf40001037983 */ /* 0x000ee20000300800 */
[----:B-----5:R-:W-:-:S03]  /*2a250*/  IMAD.MOV.U32 R11, RZ, RZ, R2 ;  /* 0x000000ffff0b7224 */ /* 0x020fc600078e0002 */
[----:B------:R-:W4:Y:S04]  /*2a260*/  LDL.LU R2, [R1+0x1cf0] ;  /* 0x001cf00001027983 */ /* 0x000f280000300800 */
[----:B------:R-:W5:Y:S04]  /*2a270*/  LDL.LU R16, [R1+0x60] ;  /* 0x0000600001107983 */ /* 0x000f680000300800 */
[----:B------:R-:W5:Y:S04]  /*2a280*/  LDL.LU R17, [R1+0x64] ;  /* 0x0000640001117983 */ /* 0x000f680000300800 */
[----:B------:R-:W5:Y:S04]  /*2a290*/  LDL.LU R18, [R1+0x68] ;  /* 0x0000680001127983 */ /* 0x000f680000300800 */
[----:B------:R-:W5:Y:S04]  /*2a2a0*/  LDL.LU R19, [R1+0x6c] ;  /* 0x00006c0001137983 */ /* 0x000f680000300800 */
[----:B------:R0:W-:Y:S04]  /*2a2b0*/  STL.64 [R1+0x70], R4 ;  /* 0x0000700401007387 */ /* 0x0001e80000100a00 */
[----:B------:R-:W2:Y:S04]  /*2a2c0*/  LDL.LU R20, [R1+0x274] ;  /* 0x0002740001147983 */ /* 0x000ea80000300800 */
[----:B------:R-:W2:Y:S04]  /*2a2d0*/  LDL.LU R21, [R1+0x27c] ;  /* 0x00027c0001157983 */ /* 0x000ea80000300800 */
[----:B------:R-:W2:Y:S04]  /*2a2e0*/  LDL.LU R12, [R1+0x50] ;  /* 0x00005000010c7983 */ /* 0x000ea80000300800 */
[----:B------:R-:W2:Y:S04]  /*2a2f0*/  LDL.LU R13, [R1+0x54] ;  /* 0x00005400010d7983 */ /* 0x000ea80000300800 */
[----:B------:R-:W2:Y:S04]  /*2a300*/  LDL.LU R14, [R1+0x58] ;  /* 0x00005800010e7983 */ /* 0x000ea80000300800 */
[----:B------:R-:W2:Y:S04]  /*2a310*/  LDL.LU R15, [R1+0x5c] ;  /* 0x00005c00010f7983 */ /* 0x000ea80000300800 */
[----:B------:R-:W2:Y:S04]  /*2a320*/  LDL.LU R22, [R1+0x284] ;  /* 0x0002840001167983 */ /* 0x000ea80000300800 */
[----:B------:R-:W2:Y:S01]  /*2a330*/  LDL.LU R23, [R1+0x28c] ;  /* 0x00028c0001177983 */ /* 0x000ea20000300800 */
[----:B------:R-:W-:-:S02]  /*2a340*/  IMAD.MOV.U32 R26, RZ, RZ, R6 ;  /* 0x000000ffff1a7224 */ /* 0x000fc400078e0006 */
[----:B------:R-:W-:Y:S01]  /*2a350*/  IMAD.MOV.U32 R24, RZ, RZ, R7 ;  /* 0x000000ffff187224 */ /* 0x000fe200078e0007 */
[----:B0-----:R-:W5:Y:S04]  /*2a360*/  LDL.LU R4, [R1+0x20] ;  /* 0x0000200001047983 */ /* 0x001f680000300800 */
[----:B------:R-:W5:Y:S04]  /*2a370*/  LDL.LU R5, [R1+0x24] ;  /* 0x0000240001057983 */ /* 0x000f680000300800 */
[----:B------:R-:W5:Y:S04]  /*2a380*/  LDL.LU R6, [R1+0x28] ;  /* 0x0000280001067983 */ /* 0x000f680000300800 */
[----:B------:R-:W5:Y:S01]  /*2a390*/  LDL.LU R7, [R1+0x2c] ;  /* 0x00002c0001077983 */ /* 0x000f620000300800 */
[----:B---3--:R-:W-:-:S02]  /*2a3a0*/  F2FP.F16.E4M3.UNPACK_B R3, R3.H1 ;  /* 0x00000003ff03723e */ /* 0x008fc400030006ff */
[----:B----4-:R-:W-:-:S07]  /*2a3b0*/  F2FP.F16.E4M3.UNPACK_B R2, R2.H1 ;  /* 0x00000002ff02723e */ /* 0x010fce00030006ff */
[----:B--2---:R-:W-:Y:S01]  /*2a3c0*/  HMMA.16816.F32 R20, R20, R2, R8 ;  /* 0x000000021414723c */ /* 0x004fe20000001808 */
[----:B------:R-:W2:Y:S04]  /*2a3d0*/  LDL.LU.64 R10, [R1+0x1ce8] ;  /* 0x001ce800010a7983 */ /* 0x000ea80000300a00 */
[----:B------:R-:W2:-:S14]  /*2a3e0*/  LDL.LU.64 R8, [R1+0x1ce0] ;  /* 0x001ce00001087983 */ /* 0x000e9c0000300a00 */
[----:B------:R0:W-:Y:S04]  /*2a3f0*/  STL.64 [R1+0xa0], R20 ;  /* 0x0000a01401007387 */ /* 0x0001e80000100a00 */
[----:B------:R1:W-:Y:S01]  /*2a400*/  STL [R1+0xa8], R22 ;  /* 0x0000a81601007387 */ /* 0x0003e20000100800 */
[----:B------:R-:W-:-:S03]  /*2a410*/  IMAD.MOV.U32 R0, RZ, RZ, R23 ;  /* 0x000000ffff007224 */ /* 0x000fc600078e0017 */
        /* <DEDUP_REMOVED lines=15> */
[----:B------:R-:W3:-:S13]  /*2a510*/  LDL.LU.64 R16, [R1+0x1cc0] ;  /* 0x001cc00001107983 */ /* 0x000eda0000300a00 */
[----:B------:R-:W-:Y:S04]  /*2a520*/  STL.64 [R1+0x60], R20 ;  /* 0x0000601401007387 */ /* 0x000fe80000100a00 */
[----:B------:R0:W-:Y:S04]  /*2a530*/  STL.64 [R1+0x68], R22 ;  /* 0x0000681601007387 */ /* 0x0001e80000100a00 */
[----:B0-----:R-:W3:Y:S04]  /*2a540*/  LDL.LU R22, [R1+0x4] ;  /* 0x0000040001167983 */ /* 0x001ee80000300800 */
[----:B------:R-:W3:Y:S01]  /*2a550*/  LDL.LU R23, [R1+0xc] ;  /* 0x00000c0001177983 */ /* 0x000ee20000300800 */
[----:B------:R-:W-:Y:S01]  /*2a560*/  MOV R20, R25 ;  /* 0x0000001900147202 */ /* 0x000fe20000000f00 */
[----:B------:R-:W-:-:S07]  /*2a570*/  IMAD.MOV.U32 R21, RZ, RZ, R27 ;  /* 0x000000ffff157224 */ /* 0x000fce00078e001b */
[----:B---3--:R-:W-:Y:S01]  /*2a580*/  HMMA.16816.F32 R16, R20, R2, R16 ;  /* 0x000000021410723c */ /* 0x008fe20000001810 */
[----:B------:R-:W3:-:S15]  /*2a590*/  LDL.LU R20, [R1+0x110] ;  /* 0x0001100001147983 */ /* 0x000ede0000300800 */
[----:B------:R-:W-:-:S03]  /*2a5a0*/  NOP ;  /* 0x0000000000007918 */ /* 0x000fc60000000000 */
[----:B------:R0:W-:Y:S04]  /*2a5b0*/  STL.64 [R1+0x2e0], R16 ;  /* 0x0002e01001007387 */ /* 0x0001e80000100a00 */
[----:B------:R1:W-:Y:S04]  /*2a5c0*/  STL.64 [R1+0x2e8], R18 ;  /* 0x0002e81201007387 */ /* 0x0003e80000100a00 */
[----:B------:R-:W3:Y:S04]  /*2a5d0*/  LDL.LU R21, [R1+0x114] ;  /* 0x0001140001157983 */ /* 0x000ee80000300800 */
[----:B------:R-:W3:Y:S04]  /*2a5e0*/  LDL.LU R22, [R1+0x118] ;  /* 0x0001180001167983 */ /* 0x000ee80000300800 */
[----:B------:R-:W3:Y:S04]  /*2a5f0*/  LDL.LU R23, [R1+0x11c] ;  /* 0x00011c0001177983 */ /* 0x000ee80000300800 */
[----:B0-----:R-:W4:Y:S04]  /*2a600*/  LDL.LU R16, [R1+0x1d4] ;  /* 0x0001d40001107983 */ /* 0x001f280000300800 */
[----:B------:R-:W4:Y:S04]  /*2a610*/  LDL.LU R17, [R1+0x1dc] ;  /* 0x0001dc0001117983 */ /* 0x000f280000300800 */
[----:B-1----:R-:W4:Y:S04]  /*2a620*/  LDL.LU R18, [R1+0x1e4] ;  /* 0x0001e40001127983 */ /* 0x002f280000300800 */
[----:B------:R-:W4:Y:S02]  /*2a630*/  LDL.LU R19, [R1+0x1ec] ;  /* 0x0001ec0001137983 */ /* 0x000f240000300800 */
[----:B----4-:R-:W-:Y:S02]  /*2a640*/  HMMA.16816.F32 R16, R16, R2, R12 ;  /* 0x000000021010723c */ /* 0x010fe4000000180c */
[----:B------:R-:W4:Y:S04]  /*2a650*/  LDL.LU.64 R14, [R1+0x1cb8] ;  /* 0x001cb800010e7983 */ /* 0x000f280000300a00 */
[----:B------:R-:W4:-:S13]  /*2a660*/  LDL.LU.64 R12, [R1+0x1cb0] ;  /* 0x001cb000010c7983 */ /* 0x000f1a0000300a00 */
[----:B------:R0:W-:Y:S04]  /*2a670*/  STL.64 [R1], R16 ;  /* 0x0000001001007387 */ /* 0x0001e80000100a00 */
        /* <DEDUP_REMOVED lines=15> */
[----:B------:R-:W5:-:S15]  /*2a770*/  LDL.LU R16, [R1+0x80] ;  /* 0x0000800001107983 */ /* 0x000f5e0000300800 */
[----:B------:R-:W-:Y:S02]  /*2a780*/  NOP ;  /* 0x0000000000007918 */ /* 0x000fe40000000000 */
[----:B------:R0:W-:Y:S04]  /*2a790*/  STL.64 [R1+0xc0], R4 ;  /* 0x0000c00401007387 */ /* 0x0001e80000100a00 */
[----:B------:R1:W-:Y:S04]  /*2a7a0*/  STL.64 [R1+0xc8], R6 ;  /* 0x0000c80601007387 */ /* 0x0003e80000100a00 */
[----:B------:R-:W5:Y:S04]  /*2a7b0*/  LDL.LU R17, [R1+0x84] ;  /* 0x0000840001117983 */ /* 0x000f680000300800 */
[----:B------:R-:W5:Y:S04]  /*2a7c0*/  LDL.LU R18, [R1+0x88] ;  /* 0x0000880001127983 */ /* 0x000f680000300800 */
[----:B------:R-:W5:Y:S04]  /*2a7d0*/  LDL.LU R19, [R1+0x8c] ;  /* 0x00008c0001137983 */ /* 0x000f680000300800 */
[----:B0-----:R-:W4:Y:S04]  /*2a7e0*/  LDL.LU R4, [R1+0x14] ;  /* 0x0000140001047983 */ /* 0x001f280000300800 */
[----:B------:R-:W4:Y:S04]  /*2a7f0*/  LDL.LU R5, [R1+0x1c] ;  /* 0x00001c0001057983 */ /* 0x000f280000300800 */
[----:B-1----:R-:W4:Y:S04]  /*2a800*/  LDL.LU R6, [R1+0x34] ;  /* 0x0000340001067983 */ /* 0x002f280000300800 */
[----:B------:R-:W4:Y:S04]  /*2a810*/  LDL.LU R7, [R1+0x3c] ;  /* 0x00003c0001077983 */ /* 0x000f280000300800 */
[----:B------:R-:W2:Y:S01]  /*2a820*/  LDL R28, [R1+0x330] ;  /* 0x00033000011c7983 */ /* 0x000ea20000100800 */
[----:B----4-:R-:W-:Y:S03]  /*2a830*/  HMMA.16816.F32 R12, R4, R2, R12 ;  /* 0x00000002040c723c */ /* 0x010fe6000000180c */
[----:B------:R-:W3:-:S15]  /*2a840*/  LDL.LU R4, [R1+0x234] ;  /* 0x0002340001047983 */ /* 0x000ede0000300800 */
[----:B------:R-:W-:Y:S01]  /*2a850*/  NOP ;  /* 0x0000000000007918 */ /* 0x000fe20000000000 */
[----:B------:R-:W-:Y:S04]  /*2a860*/  STL.64 [R1+0x2d0], R12 ;  /* 0x0002d00c01007387 */ /* 0x000fe80000100a00 */
[----:B------:R-:W-:Y:S04]  /*2a870*/  STL.64 [R1+0x2d8], R14 ;  /* 0x0002d80e01007387 */ /* 0x000fe80000100a00 */
[----:B------:R-:W3:Y:S04]  /*2a880*/  LDL.LU R5, [R1+0x23c] ;  /* 0x00023c0001057983 */ /* 0x000ee80000300800 */
[----:B------:R-:W3:Y:S04]  /*2a890*/  LDL.LU R6, [R1+0x264] ;  /* 0x0002640001067983 */ /* 0x000ee80000300800 */
[----:B------:R-:W3:Y:S04]  /*2a8a0*/  LDL.LU R7, [R1+0x26c] ;  /* 0x00026c0001077983 */ /* 0x000ee80000300800 */
[----:B------:R-:W4:Y:S01]  /*2a8b0*/  LDL R29, [R1+0x33c] ;  /* 0x00033c00011d7983 */ /* 0x000f220000100800 */
[-C--:B---3--:R-:W-:Y:S03]  /*2a8c0*/  HMMA.16816.F32 R4, R4, R2.reuse, R20 ;  /* 0x000000020404723c */ /* 0x088fe60000001814 */
[----:B------:R-:W3:Y:S04]  /*2a8d0*/  LDL.LU R20, [R1+0x1b0] ;  /* 0x0001b00001147983 */ /* 0x000ee80000300800 */
[----:B------:R-:W3:Y:S04]  /*2a8e0*/  LDL.LU R21, [R1+0x1b4] ;  /* 0x0001b40001157983 */ /* 0x000ee80000300800 */
[----:B------:R-:W3:Y:S04]  /*2a8f0*/  LDL.LU R22, [R1+0x1b8] ;  /* 0x0001b80001167983 */ /* 0x000ee80000300800 */
[----:B------:R-:W3:Y:S04]  /*2a900*/  LDL.LU R23, [R1+0x1bc] ;  /* 0x0001bc0001177983 */ /* 0x000ee80000300800 */
[----:B------:R-:W-:Y:S04]  /*2a910*/  STL.64 [R1+0x1c60], R6 ;  /* 0x001c600601007387 */ /* 0x000fe80000100a00 */
[----:B------:R0:W-:Y:S04]  /*2a920*/  STL.64 [R1+0x1c58], R4 ;  /* 0x001c580401007387 */ /* 0x0001e80000100a00 */
[----:B0-----:R-:W2:Y:S04]  /*2a930*/  LDL.LU R4, [R1+0x40] ;  /* 0x0000400001047983 */ /* 0x001ea80000300800 */
[----:B------:R-:W2:Y:S04]  /*2a940*/  LDL.LU R5, [R1+0x44] ;  /* 0x0000440001057983 */ /* 0x000ea80000300800 */
[----:B------:R-:W2:Y:S04]  /*2a950*/  LDL.LU R6, [R1+0x48] ;  /* 0x0000480001067983 */ /* 0x000ea80000300800 */
[----:B------:R-:W2:Y:S04]  /*2a960*/  LDL.LU R7, [R1+0x4c] ;  /* 0x00004c0001077983 */ /* 0x000ea80000300800 */
[----:B------:R-:W5:Y:S04]  /*2a970*/  LDL.LU R12, [R1+0x1a4] ;  /* 0x0001a400010c7983 */ /* 0x000f680000300800 */
[----:B------:R-:W5:Y:S04]  /*2a980*/  LDL.LU R13, [R1+0x1ac] ;  /* 0x0001ac00010d7983 */ /* 0x000f680000300800 */
[----:B------:R-:W5:Y:S04]  /*2a990*/  LDL.LU R14, [R1+0x1c4] ;  /* 0x0001c400010e7983 */ /* 0x000f680000300800 */
[----:B------:R-:W5:Y:S02]  /*2a9a0*/  LDL.LU R15, [R1+0x1cc] ;  /* 0x0001cc00010f7983 */ /* 0x000f640000300800 */
[----:B-----5:R-:W-:-:S15]  /*2a9b0*/  HMMA.16816.F32 R12, R12, R2, R16 ;  /* 0x000000020c0c723c */ /* 0x020fde0000001810 */
[----:B------:R-:W-:-:S04]  /*2a9c0*/  NOP ;  /* 0x0000000000007918 */ /* 0x000fc80000000000 */
[----:B------:R-:W-:Y:S04]  /*2a9d0*/  STL.64 [R1+0x1c30], R14 ;  /* 0x001c300e01007387 */ /* 0x000fe80000100a00 */
[----:B------:R0:W-:Y:S04]  /*2a9e0*/  STL.64 [R1+0x1c28], R12 ;  /* 0x001c280c01007387 */ /* 0x0001e80000100a00 */
[----:B------:R-:W2:Y:S04]  /*2a9f0*/  LDL.LU R16, [R1+0x124] ;  /* 0x0001240001107983 */ /* 0x000ea80000300800 */
[----:B------:R-:W2:Y:S04]  /*2aa00*/  LDL.LU R17, [R1+0x12c] ;  /* 0x00012c0001117983 */ /* 0x000ea80000300800 */
        /* <DEDUP_REMOVED lines=8> */
[----:B0-----:R-:W5:Y:S04]  /*2aa90*/  LDL.LU R12, [R1+0x140] ;  /* 0x00014000010c7983 */ /* 0x001f680000300800 */
[----:B------:R-:W5:Y:S04]  /*2aaa0*/  LDL.LU R13, [R1+0x144] ;  /* 0x00014400010d7983 */ /* 0x000f680000300800 */
[----:B------:R-:W5:Y:S04]  /*2aab0*/  LDL.LU R14, [R1+0x148] ;  /* 0x00014800010e7983 */ /* 0x000f680000300800 */
[----:B------:R-:W5:Y:S04]  /*2aac0*/  LDL.LU R15, [R1+0x14c] ;  /* 0x00014c00010f7983 */ /* 0x000f680000300800 */
[----:B------:R-:W2:Y:S04]  /*2aad0*/  LDL.LU R18, [R1+0xd4] ;  /* 0x0000d40001127983 */ /* 0x000ea80000300800 */
[----:B------:R-:W2:Y:S02]  /*2aae0*/  LDL.LU R19, [R1+0xdc] ;  /* 0x0000dc0001137983 */ /* 0x000ea40000300800 */
[----:B--2---:R-:W-:Y:S02]  /*2aaf0*/  HMMA.16816.F32 R4, R16, R2, R8 ;  /* 0x000000021004723c */ /* 0x004fe40000001808 */
[----:B------:R-:W3:Y:S04]  /*2ab00*/  LDL.LU R16, [R1+0x2b4] ;  /* 0x0002b40001107983 */ /* 0x000ee80000300800 */
[----:B------:R-:W-:-:S13]  /*2ab10*/  LDSM.16.MT88.4 R8, [R28+UR9+0x20000] ;  /* 0x020000091c08783b */ /* 0x000fda0008004200 */
[----:B------:R-:W-:Y:S04]  /*2ab20*/  STL.64 [R1+0xb0], R4 ;  /* 0x0000b00401007387 */ /* 0x000fe80000100a00 */
[----:B------:R-:W-:Y:S04]  /*2ab30*/  STL.64 [R1+0xb8], R6 ;  /* 0x0000b80601007387 */ /* 0x000fe80000100a00 */
[----:B------:R-:W3:Y:S04]  /*2ab40*/  LDL.LU R17, [R1+0x2bc] ;  /* 0x0002bc0001117983 */ /* 0x000ee80000300800 */
[----:B------:R-:W3:Y:S04]  /*2ab50*/  LDL.LU R18, [R1+0x2c4] ;  /* 0x0002c40001127983 */ /* 0x000ee80000300800 */
[----:B------:R-:W3:Y:S04]  /*2ab60*/  LDL.LU R19, [R1+0x2cc] ;  /* 0x0002cc0001137983 */ /* 0x000ee80000300800 */
[----:B----4-:R-:W0:Y:S04]  /*2ab70*/  LDSM.16.M88.4 R4, [R29+UR9+0x40100] ;  /* 0x040100091d04783b */ /* 0x010e280008000200 */
[----:B0-----:R-:W-:Y:S04]  /*2ab80*/  STL.64 [R1+0x310], R4 ;  /* 0x0003100401007387 */ /* 0x001fe80000100a00 */
[----:B------:R-:W-:Y:S04]  /*2ab90*/  STL.64 [R1+0x318], R6 ;  /* 0x0003180601007387 */ /* 0x000fe80000100a00 */
[----:B------:R-:W0:Y:S04]  /*2aba0*/  LDSM.16.MT88.4 R4, [R28+UR9+0x22000] ;  /* 0x022000091c04783b */ /* 0x000e280008004200 */
[----:B0-----:R-:W-:Y:S04]  /*2abb0*/  STL.64 [R1+0x210], R4 ;  /* 0x0002100401007387 */ /* 0x001fe80000100a00 */
[----:B------:R0:W-:Y:S04]  /*2abc0*/  STL.64 [R1+0x1d0], R8 ;  /* 0x0001d00801007387 */ /* 0x0001e80000100a00 */
[----:B------:R1:W-:Y:S04]  /*2abd0*/  STL.64 [R1+0x1d8], R10 ;  /* 0x0001d80a01007387 */ /* 0x0003e80000100a00 */
[----:B------:R-:W-:Y:S01]  /*2abe0*/  STL [R1+0x21c], R7 ;  /* 0x00021c0701007387 */ /* 0x000fe20000100800 */
[----:B------:R-:W-:Y:S01]  /*2abf0*/  IMAD.MOV.U32 R29, RZ, RZ, R6 ;  /* 0x000000ffff1d7224 */ /* 0x000fe200078e0006 */
[----:B---3--:R-:W-:-:S15]  /*2ac00*/  HMMA.16816.F32 R16, R16, R2, R20 ;  /* 0x000000021010723c */ /* 0x008fde0000001814 */
[----:B------:R-:W-:-:S04]  /*2ac10*/  NOP ;  /* 0x0000000000007918 */ /* 0x000fc80000000000 */
[----:B------:R-:W-:Y:S04]  /*2ac20*/  STL.64 [R1+0x1c70], R18 ;  /* 0x001c701201007387 */ /* 0x000fe80000100a00 */
[----:B------:R-:W-:Y:S04]  /*2ac30*/  STL.64 [R1+0x1c68], R16 ;  /* 0x001c681001007387 */ /* 0x000fe80000100a00 */
[----:B------:R-:W2:Y:S04]  /*2ac40*/  LDSM.16.MT88.4 R16, [R28+UR9+0x20080] ;  /* 0x020080091c10783b */ /* 0x000ea80008004200 */
[----:B0-----:R-:W5:Y:S04]  /*2ac50*/  LDL.LU R8, [R1+0x294] ;  /* 0x0002940001087983 */ /* 0x001f680000300800 */
[----:B------:R-:W5:Y:S04]  /*2ac60*/  LDL.LU R9, [R1+0x29c] ;  /* 0x00029c0001097983 */ /* 0x000f680000300800 */
[----:B-1----:R-:W5:Y:S04]  /*2ac70*/  LDL.LU R10, [R1+0x2a4] ;  /* 0x0002a400010a7983 */ /* 0x002f680000300800 */
[----:B------:R-:W5:Y:S04]  /*2ac80*/  LDL.LU R11, [R1+0x2ac] ;  /* 0x0002ac00010b7983 */ /* 0x000f680000300800 */
[----:B--2---:R-:W-:Y:S01]  /*2ac90*/  STL [R1+0x254], R17 ;  /* 0x0002541101007387 */ /* 0x004fe20000100800 */
[----:B------:R-:W-:-:S03]  /*2aca0*/  IMAD.MOV.U32 R7, RZ, RZ, R16 ;  /* 0x000000ffff077224 */ /* 0x000fc600078e0010 */
[----:B------:R-:W-:Y:S01]  /*2acb0*/  STL [R1+0x25c], R19 ;  /* 0x00025c1301007387 */ /* 0x000fe20000100800 */
[----:B------:R-:W-:-:S03]  /*2acc0*/  IMAD.MOV.U32 R6, RZ, RZ, R18 ;  /* 0x000000ffff067224 */ /* 0x000fc600078e0012 */
[----:B------:R-:W2:Y:S04]  /*2acd0*/  LDL.LU R20, [R1+0xf0] ;  /* 0x0000f00001147983 */ /* 0x000ea80000300800 */
[----:B------:R-:W0:Y:S04]  /*2ace0*/  LDSM.16.MT88.4 R16, [R28+UR9+0x22080] ;  /* 0x022080091c10783b */ /* 0x000e280008004200 */
[----:B------:R-:W2:Y:S04]  /*2acf0*/  LDL.LU R21, [R1+0xf4] ;  /* 0x0000f40001157983 */ /* 0x000ea80000300800 */
[----:B------:R-:W2:Y:S04]  /*2ad00*/  LDL.LU R22, [R1+0xf8] ;  /* 0x0000f80001167983 */ /* 0x000ea80000300800 */
[----:B------:R-:W2:Y:S01]  /*2ad10*/  LDL.LU R23, [R1+0xfc] ;  /* 0x0000fc0001177983 */ /* 0x000ea20000300800 */
[----:B0-----:R-:W-:Y:S01]  /*2ad20*/  MOV R5, R16 ;  /* 0x0000001000057202 */ /* 0x001fe20000000f00 */
[----:B------:R-:W-:-:S02]  /*2ad30*/  IMAD.MOV.U32 R4, RZ, RZ, R18 ;  /* 0x000000ffff047224 */ /* 0x000fc400078e0012 */
[----:B------:R-:W-:Y:S04]  /*2ad40*/  STL [R1+0x264], R17 ;  /* 0x0002641101007387 */ /* 0x000fe80000100800 */
[----:B------:R-:W-:Y:S04]  /*2ad50*/  STL [R1+0x26c], R19 ;  /* 0x00026c1301007387 */ /* 0x000fe80000100800 */
[----:B------:R-:W-:Y:S04]  /*2ad60*/  STL.64 [R1+0x1c80], R6 ;  /* 0x001c800601007387 */ /* 0x000fe80000100a00 */
[----:B------:R0:W-:Y:S04]  /*2ad70*/  STL.64 [R1+0x1c78], R4 ;  /* 0x001c780401007387 */ /* 0x0001e80000100a00 */
[----:B0-----:R-:W3:Y:S04]  /*2ad80*/  LDL.LU R4, [R1+0x70] ;  /* 0x0000700001047983 */ /* 0x001ee80000300800 */
[----:B------:R-:W3:Y:S01]  /*2ad90*/  LDL.LU R5, [R1+0x74] ;  /* 0x0000740001057983 */ /* 0x000ee20000300800 */
[----:B------:R-:W-:-:S02]  /*2ada0*/  IMAD.MOV.U32 R6, RZ, RZ, R26 ;  /* 0x000000ffff067224 */ /* 0x000fc400078e001a */
[----:B------:R-:W-:-:S05]  /*2adb0*/  IMAD.MOV.U32 R7, RZ, RZ, R24 ;  /* 0x000000ffff077224 */ /* 0x000fca00078e0018 */
[----:B------:R-:W-:Y:S01]  /*2adc0*/  STL.64 [R1+0x1c90], R6 ;  /* 0x001c900601007387 */ /* 0x000fe20000100a00 */
[----:B-----5:R-:W-:Y:S03]  /*2add0*/  HMMA.16816.F32 R8, R8, R2, R12 ;  /* 0x000000020808723c */ /* 0x020fe6000000180c */
[----:B---3--:R-:W-:-:S15]  /*2ade0*/  STL.64 [R1+0x1c88], R4 ;  /* 0x001c880401007387 */ /* 0x008fde0000100a00 */
[----:B------:R-:W-:Y:S01]  /*2adf0*/  NOP ;  /* 0x0000000000007918 */ /* 0x000fe20000000000 */
[----:B------:R-:W-:Y:S04]  /*2ae00*/  STL.64 [R1+0x1c40], R10 ;  /* 0x001c400a01007387 */ /* 0x000fe80000100a00 */
[----:B------:R0:W-:Y:S04]  /*2ae10*/  STL.64 [R1+0x1c38], R8 ;  /* 0x001c380801007387 */ /* 0x0001e80000100a00 */
[----:B------:R-:W2:Y:S04]  /*2ae20*/  LDL.LU R24, [R1+0x1f4] ;  /* 0x0001f40001187983 */ /* 0x000ea80000300800 */
[----:B------:R-:W2:Y:S04]  /*2ae30*/  LDL.LU R25, [R1+0x1fc] ;  /* 0x0001fc0001197983 */ /* 0x000ea80000300800 */
[----:B------:R-:W3:Y:S04]  /*2ae40*/  LDL R18, [R1+0x310] ;  /* 0x0003100001127983 */ /* 0x000ee80000100800 */
[----:B------:R-:W4:Y:S04]  /*2ae50*/  LDL R19, [R1+0x314] ;  /* 0x0003140001137983 */ /* 0x000f280000100800 */
[----:B------:R-:W2:Y:S04]  /*2ae60*/  LDL.LU R26, [R1+0x244] ;  /* 0x00024400011a7983 */ /* 0x000ea80000300800 */
[----:B------:R-:W2:Y:S04]  /*2ae70*/  LDL.LU R27, [R1+0x24c] ;  /* 0x00024c00011b7983 */ /* 0x000ea80000300800 */
[----:B------:R-:W1:Y:S04]  /*2ae80*/  LDSM.16.MT88.4 R4, [R28+UR9+0x20100] ;  /* 0x020100091c04783b */ /* 0x000e680008004200 */
[----:B0-----:R-:W5:Y:S04]  /*2ae90*/  LDL.LU R8, [R1+0xa0] ;  /* 0x0000a00001087983 */ /* 0x001f680000300800 */
[----:B------:R-:W5:Y:S04]  /*2aea0*/  LDL.LU R9, [R1+0xa4] ;  /* 0x0000a40001097983 */ /* 0x000f680000300800 */
[----:B------:R-:W5:Y:S01]  /*2aeb0*/  LDL.LU R10, [R1+0xa8] ;  /* 0x0000a800010a7983 */ /* 0x000f620000300800 */
[----:B------:R-:W-:-:S03]  /*2aec0*/  IMAD.MOV.U32 R11, RZ, RZ, R0 ;  /* 0x000000ffff0b7224 */ /* 0x000fc600078e0000 */
[----:B------:R-:W3:Y:S04]  /*2aed0*/  LDL.LU R0, [R1+0x1c9c] ;  /* 0x001c9c0001007983 */ /* 0x000ee80000300800 */
[----:B-1----:R-:W-:Y:S01]  /*2aee0*/  STL [R1+0x284], R5 ;  /* 0x0002840501007387 */ /* 0x002fe20000100800 */
[----:B------:R-:W-:-:S03]  /*2aef0*/  MOV R15, R4 ;  /* 0x00000004000f7202 */ /* 0x000fc60000000f00 */
[----:B------:R-:W-:Y:S01]  /*2af00*/  STL [R1+0x28c], R7 ;  /* 0x00028c0701007387 */ /* 0x000fe20000100800 */
[----:B------:R-:W-:-:S03]  /*2af10*/  IMAD.MOV.U32 R14, RZ, RZ, R6 ;  /* 0x000000ffff0e7224 */ /* 0x000fc600078e0006 */
[----:B------:R-:W0:Y:S04]  /*2af20*/  LDSM.16.MT88.4 R4, [R28+UR9+0x22100] ;  /* 0x022100091c04783b */ /* 0x000e280008004200 */
[----:B0-----:R-:W-:Y:S01]  /*2af30*/  STL [R1+0x294], R5 ;  /* 0x0002940501007387 */ /* 0x001fe20000100800 */
[----:B------:R-:W-:-:S03]  /*2af40*/  IMAD.MOV.U32 R13, RZ, RZ, R4 ;  /* 0x000000ffff0d7224 */ /* 0x000fc600078e0004 */
[----:B------:R-:W-:Y:S01]  /*2af50*/  STL [R1+0x29c], R7 ;  /* 0x00029c0701007387 */ /* 0x000fe20000100800 */
[----:B------:R-:W-:-:S03]  /*2af60*/  IMAD.MOV.U32 R12, RZ, RZ, R6 ;  /* 0x000000ffff0c7224 */ /* 0x000fc600078e0006 */
[----:B------:R-:W0:Y:S01]  /*2af70*/  LDSM.16.MT88.4 R4, [R28+UR9+0x20180] ;  /* 0x020180091c04783b */ /* 0x000e220008004200 */
[----:B--2---:R-:W-:Y:S01]  /*2af80*/  HMMA.16816.F32 R24, R24, R2, R20 ;  /* 0x000000021818723c */ /* 0x004fe20000001814 */
[----:B---3--:R-:W-:-:S15]  /*2af90*/  IMAD.MOV.U32 R23, RZ, RZ, R0 ;  /* 0x000000ffff177224 */ /* 0x008fde00078e0000 */
[----:B------:R-:W-:-:S03]  /*2afa0*/  NOP ;  /* 0x0000000000007918 */ /* 0x000fc60000000000 */
[----:B------:R-:W-:Y:S04]  /*2afb0*/  STL [R1+0x1c04], R24 ;  /* 0x001c041801007387 */ /* 0x000fe80000100800 */
[----:B------:R-:W-:Y:S04]  /*2afc0*/  STL [R1+0x1c00], R25 ;  /* 0x001c001901007387 */ /* 0x000fe80000100800 */
[----:B------:R1:W-:Y:S04]  /*2afd0*/  STL [R1+0x1bfc], R26 ;  /* 0x001bfc1a01007387 */ /* 0x0003e80000100800 */
[----:B------:R2:W-:Y:S04]  /*2afe0*/  STL [R1+0x1bf8], R27 ;  /* 0x001bf81b01007387 */ /* 0x0005e80000100800 */
[----:B------:R-:W3:Y:S04]  /*2aff0*/  LDL.LU R20, [R1+0x154] ;  /* 0x0001540001147983 */ /* 0x000ee80000300800 */
[----:B------:R-:W3:Y:S04]  /*2b000*/  LDL.LU R21, [R1+0x15c] ;  /* 0x00015c0001157983 */ /* 0x000ee80000300800 */
[----:B------:R-:W3:Y:S04]  /*2b010*/  LDL.LU R22, [R1+0x184] ;  /* 0x0001840001167983 */ /* 0x000ee80000300800 */
[----:B------:R-:W3:Y:S04]  /*2b020*/  LDL.LU R0, [R1+0x1c98] ;  /* 0x001c980001007983 */ /* 0x000ee80000300800 */
[----:B0-----:R-:W-:Y:S04]  /*2b030*/  STL [R1+0x2a4], R5 ;  /* 0x0002a40501007387 */ /* 0x001fe80000100800 */
[----:B------:R-:W-:Y:S01]  /*2b040*/  STL [R1+0x2ac], R7 ;  /* 0x0002ac0701007387 */ /* 0x000fe20000100800 */
[----:B-1----:R-:W-:Y:S01]  /*2b050*/  IMAD.MOV.U32 R26, RZ, RZ, R6 ;  /* 0x000000ffff1a7224 */ /* 0x002fe200078e0006 */
[----:B--2---:R-:W-:-:S02]  /*2b060*/  MOV R27, R4 ;  /* 0x00000004001b7202 */ /* 0x004fc40000000f00 */
[----:B------:R-:W0:Y:S04]  /*2b070*/  LDSM.16.MT88.4 R4, [R28+UR9+0x22180] ;  /* 0x022180091c04783b */ /* 0x000e280008004200 */
[----:B0-----:R-:W-:Y:S04]  /*2b080*/  STL [R1+0x2b4], R5 ;  /* 0x0002b40501007387 */ /* 0x001fe80000100800 */
[----:B------:R0:W-:Y:S01]  /*2b090*/  STL [R1+0x2bc], R7 ;  /* 0x0002bc0701007387 */ /* 0x0001e20000100800 */
[----:B------:R-:W-:Y:S02]  /*2b0a0*/  IMAD.MOV.U32 R24, RZ, RZ, R6 ;  /* 0x000000ffff187224 */ /* 0x000fe400078e0006 */
[----:B------:R-:W-:Y:S01]  /*2b0b0*/  IMAD.MOV.U32 R25, RZ, RZ, R4 ;  /* 0x000000ffff197224 */ /* 0x000fe200078e0004 */
[----:B0-----:R-:W3:Y:S04]  /*2b0c0*/  LDL.LU.64 R6, [R1+0x1c90] ;  /* 0x001c900001067983 */ /* 0x001ee80000300a00 */
[----:B------:R-:W3:Y:S02]  /*2b0d0*/  LDL.LU.64 R4, [R1+0x1c88] ;  /* 0x001c880001047983 */ /* 0x000ee40000300a00 */
[----:B---3--:R-:W-:Y:S02]  /*2b0e0*/  HMMA.16816.F32 R20, R20, R2, R4 ;  /* 0x000000021414723c */ /* 0x008fe40000001804 */
[----:B------:R-:W2:Y:S04]  /*2b0f0*/  LDL.LU.64 R6, [R1+0x1c80] ;  /* 0x001c800001067983 */ /* 0x000ea80000300a00 */
[----:B------:R-:W3:Y:S04]  /*2b100*/  LDL.LU.64 R4, [R1+0x1c78] ;  /* 0x001c780001047983 */ /* 0x000ee80000300a00 */
[----:B------:R-:W2:Y:S09]  /*2b110*/  LDL R28, [R1+0x334] ;  /* 0x00033400011c7983 */ /* 0x000eb20000100800 */
[----:B------:R0:W-:Y:S04]  /*2b120*/  STL.64 [R1+0x90], R20 ;  /* 0x0000901401007387 */ /* 0x0001e80000100a00 */
[----:B------:R1:W-:Y:S04]  /*2b130*/  STL.64 [R1+0x98], R22 ;  /* 0x0000981601007387 */ /* 0x0003e80000100a00 */
[----:B0-----:R-:W5:Y:S04]  /*2b140*/  LDL.LU R20, [R1+0x1d0] ;  /* 0x0001d00001147983 */ /* 0x001f680000300800 */
[----:B------:R-:W5:Y:S04]  /*2b150*/  LDL.LU R21, [R1+0x1d8] ;  /* 0x0001d80001157983 */ /* 0x000f680000300800 */
[----:B-1----:R-:W5:Y:S01]  /*2b160*/  LDL.LU R22, [R1+0x210] ;  /* 0x0002100001167983 */ /* 0x002f620000300800 */
[----:B------:R-:W-:-:S02]  /*2b170*/  F2FP.F16.E4M3.UNPACK_B R2, R18 ;  /* 0x00000012ff02723e */ /* 0x000fc400020006ff */
[----:B----4-:R-:W-:Y:S02]  /*2b180*/  F2FP.F16.E4M3.UNPACK_B R3, R19 ;  /* 0x00000013ff03723e */ /* 0x010fe400020006ff */
[----:B------:R-:W0:Y:S01]  /*2b190*/  LDSM.16.MT88.4 R16, [R0+UR9+0x20000] ;  /* 0x020000090010783b */ /* 0x000e220008004200 */
[----:B------:R-:W-:-:S03]  /*2b1a0*/  IMAD.MOV.U32 R23, RZ, RZ, R29 ;  /* 0x000000ffff177224 */ /* 0x000fc600078e001d */
[----:B0-----:R-:W-:Y:S04]  /*2b1b0*/  STL.64 [R1+0x130], R16 ;  /* 0x0001301001007387 */ /* 0x001fe80000100a00 */
[----:B------:R-:W-:Y:S04]  /*2b1c0*/  STL.64 [R1+0x138], R18 ;  /* 0x0001381201007387 */ /* 0x000fe80000100a00 */
[----:B------:R-:W0:Y:S04]  /*2b1d0*/  LDSM.16.MT88.4 R16, [R0+UR9+0x22000] ;  /* 0x022000090010783b */ /* 0x000e280008004200 */
[----:B0-----:R-:W-:Y:S04]  /*2b1e0*/  STL.64 [R1+0x140], R16 ;  /* 0x0001401001007387 */ /* 0x001fe80000100a00 */
[----:B------:R0:W-:Y:S01]  /*2b1f0*/  STL [R1+0x14c], R19 ;  /* 0x00014c1301007387 */ /* 0x0001e20000100800 */
[----:B------:R-:W-:-:S03]  /*2b200*/  MOV R29, R18 ;  /* 0x00000012001d7202 */ /* 0x000fc60000000f00 */
[----:B0-----:R-:W4:Y:S04]  /*2b210*/  LDL.LU.64 R18, [R1+0x1c70] ;  /* 0x001c700001127983 */ /* 0x001f280000300a00 */
[----:B------:R-:W4:Y:S01]  /*2b220*/  LDL.LU.64 R16, [R1+0x1c68] ;  /* 0x001c680001107983 */ /* 0x000f220000300a00 */
[----:B-----5:R-:W-:Y:S01]  /*2b230*/  HMMA.16816.F32 R8, R20, R2, R8 ;  /* 0x000000021408723c */ /* 0x020fe20000001808 */
[----:B--2---:R-:W-:Y:S02]  /*2b240*/  IMAD.MOV.U32 R20, RZ, RZ, R7 ;  /* 0x000000ffff147224 */ /* 0x004fe400078e0007 */
[----:B------:R-:W-:Y:S02]  /*2b250*/  IMAD.MOV.U32 R21, RZ, RZ, R6 ;  /* 0x000000ffff157224 */ /* 0x000fe400078e0006 */
[----:B---3--:R-:W-:-:S02]  /*2b260*/  IMAD.MOV.U32 R22, RZ, RZ, R5 ;  /* 0x000000ffff167224 */ /* 0x008fc400078e0005 */
[----:B------:R-:W-:Y:S02]  /*2b270*/  IMAD.MOV.U32 R23, RZ, RZ, R4 ;  /* 0x000000ffff177224 */ /* 0x000fe400078e0004 */
[----:B------:R-:W0:Y:S10]  /*2b280*/  LDSM.16.MT88.4 R4, [R0+UR9+0x20080] ;  /* 0x020080090004783b */ /* 0x000e340008004200 */
[----:B------:R-:W-:Y:S04]  /*2b290*/  STL.64 [R1+0xa0], R8 ;  /* 0x0000a00801007387 */ /* 0x000fe80000100a00 */
[----:B------:R1:W-:Y:S04]  /*2b2a0*/  STL.64 [R1+0xa8], R10 ;  /* 0x0000a80a01007387 */ /* 0x0003e80000100a00 */
[----:B0-----:R-:W-:Y:S01]  /*2b2b0*/  STL [R1+0x164], R5 ;  /* 0x0001640501007387 */ /* 0x001fe20000100800 */
[----:B-1----:R-:W-:-:S03]  /*2b2c0*/  MOV R11, R4 ;  /* 0x00000004000b7202 */ /* 0x002fc60000000f00 */
[----:B------:R-:W-:Y:S01]  /*2b2d0*/  STL [R1+0x16c], R7 ;  /* 0x00016c0701007387 */ /* 0x000fe20000100800 */
[----:B------:R-:W-:-:S03]  /*2b2e0*/  IMAD.MOV.U32 R10, RZ, RZ, R6 ;  /* 0x000000ffff0a7224 */ /* 0x000fc600078e0006 */
[----:B------:R-:W0:Y:S02]  /*2b2f0*/  LDSM.16.MT88.4 R4, [R0+UR9+0x22080] ;  /* 0x022080090004783b */ /* 0x000e240008004200 */
[----:B0-----:R-:W-:Y:S02]  /*2b300*/  IMAD.MOV.U32 R9, RZ, RZ, R4 ;  /* 0x000000ffff097224 */ /* 0x001fe400078e0004 */
[----:B------:R-:W-:Y:S01]  /*2b310*/  STL [R1+0x184], R5 ;  /* 0x0001840501007387 */ /* 0x000fe20000100800 */
[----:B------:R-:W-:-:S03]  /*2b320*/  IMAD.MOV.U32 R8, RZ, RZ, R6 ;  /* 0x000000ffff087224 */ /* 0x000fc600078e0006 */
[----:B------:R0:W-:Y:S04]  /*2b330*/  STL [R1+0x18c], R7 ;  /* 0x00018c0701007387 */ /* 0x0001e80000100800 */
[----:B0-----:R-:W2:Y:S04]  /*2b340*/  LDL.LU.64 R6, [R1+0x1c60] ;  /* 0x001c600001067983 */ /* 0x001ea80000300a00 */
[----:B------:R-:W2:Y:S04]  /*2b350*/  LDL.LU.64 R4, [R1+0x1c58] ;  /* 0x001c580001047983 */ /* 0x000ea80000300a00 */
[----:B------:R-:W-:Y:S04]  /*2b360*/  STL.64 [R1+0x1c50], R10 ;  /* 0x001c500a01007387 */ /* 0x000fe80000100a00 */
[----:B------:R0:W-:Y:S04]  /*2b370*/  STL.64 [R1+0x1c48], R8 ;  /* 0x001c480801007387 */ /* 0x0001e80000100a00 */
[----:B0-----:R-:W3:Y:S04]  /*2b380*/  LDL.LU R8, [R1] ;  /* 0x0000000001087983 */ /* 0x001ee80000300800 */
[----:B------:R-:W3:Y:S04]  /*2b390*/  LDL.LU R9, [R1+0x4] ;  /* 0x0000040001097983 */ /* 0x000ee80000300800 */
[----:B------:R-:W3:Y:S04]  /*2b3a0*/  LDL.LU R10, [R1+0x8] ;  /* 0x00000800010a7983 */ /* 0x000ee80000300800 */
[----:B------:R-:W3:Y:S02]  /*2b3b0*/  LDL.LU R11, [R1+0xc] ;  /* 0x00000c00010b7983 */ /* 0x000ee40000300800 */
[----:B---3--:R-:W-:-:S15]  /*2b3c0*/  HMMA.16816.F32 R8, R20, R2, R8 ;  /* 0x000000021408723c */ /* 0x008fde0000001808 */
[----:B------:R-:W-:-:S04]  /*2b3d0*/  NOP ;  /* 0x0000000000007918 */ /* 0x000fc80000000000 */
[----:B------:R-:W-:Y:S04]  /*2b3e0*/  STL.64 [R1+0x120], R8 ;  /* 0x0001200801007387 */ /* 0x000fe80000100a00 */
[----:B------:R-:W-:Y:S04]  /*2b3f0*/  STL.64 [R1+0x128], R10 ;  /* 0x0001280a01007387 */ /* 0x000fe80000100a00 */
[----:B------:R-:W0:Y:S01]  /*2b400*/  LDSM.16.MT88.4 R8, [R0+UR9+0x20100] ;  /* 0x020100090008783b */ /* 0x000e220008004200 */
[----:B------:R-:W-:Y:S01]  /*2b410*/  IMAD.MOV.U32 R20, RZ, RZ, R15 ;  /* 0x000000ffff147224 */ /* 0x000fe200078e000f */
[----:B------:R-:W-:Y:S01]  /*2b420*/  MOV R21, R14 ;  /* 0x0000000e00157202 */ /* 0x000fe20000000f00 */
[----:B------:R-:W-:Y:S01]  /*2b430*/  IMAD.MOV.U32 R22, RZ, RZ, R13 ;  /* 0x000000ffff167224 */ /* 0x000fe200078e000d */
[----:B0-----:R-:W-:Y:S01]  /*2b440*/  STL [R1+0x1e4], R9 ;  /* 0x0001e40901007387 */ /* 0x001fe20000100800 */
[----:B------:R-:W-:-:S03]  /*2b450*/  IMAD.MOV.U32 R15, RZ, RZ, R8 ;  /* 0x000000ffff0f7224 */ /* 0x000fc600078e0008 */
[----:B------:R-:W-:Y:S01]  /*2b460*/  STL [R1+0x1ec], R11 ;  /* 0x0001ec0b01007387 */ /* 0x000fe20000100800 */
[----:B------:R-:W-:-:S03]  /*2b470*/  IMAD.MOV.U32 R14, RZ, RZ, R10 ;  /* 0x000000ffff0e7224 */ /* 0x000fc600078e000a */
[----:B------:R-:W0:Y:S01]  /*2b480*/  LDSM.16.MT88.4 R8, [R0+UR9+0x22100] ;  /* 0x022100090008783b */ /* 0x000e220008004200 */
[----:B------:R-:W-:-:S03]  /*2b490*/  IMAD.MOV.U32 R23, RZ, RZ, R12 ;  /* 0x000000ffff177224 */ /* 0x000fc600078e000c */
[----:B0-----:R-:W-:Y:S01]  /*2b4a0*/  STL [R1+0x1f4], R9 ;  /* 0x0001f40901007387 */ /* 0x001fe20000100800 */
[----:B------:R-:W-:-:S03]  /*2b4b0*/  MOV R13, R8 ;  /* 0x00000008000d7202 */ /* 0x000fc60000000f00 */
[----:B------:R2:W-:Y:S01]  /*2b4c0*/  STL [R1+0x1fc], R11 ;  /* 0x0001fc0b01007387 */ /* 0x0005e20000100800 */
[----:B------:R-:W-:Y:S02]  /*2b4d0*/  IMAD.MOV.U32 R12, RZ, RZ, R10 ;  /* 0x000000ffff0c7224 */ /* 0x000fe400078e000a */
[----:B--2---:R-:W-:-:S15]  /*2b4e0*/  HMMA.16816.F32 R8, R20, R2, R4 ;  /* 0x000000021408723c */ /* 0x004fde0000001804 */
[----:B------:R-:W-:-:S04]  /*2b4f0*/  NOP ;  /* 0x0000000000007918 */ /* 0x000fc80000000000 */
[----:B------:R-:W-:Y:S04]  /*2b500*/  STL.64 [R1+0x190], R8 ;  /* 0x0001900801007387 */ /* 0x000fe80000100a00 */
[----:B------:R-:W-:Y:S04]  /*2b510*/  STL.64 [R1+0x198], R10 ;  /* 0x0001980a01007387 */ /* 0x000fe80000100a00 */
[----:B------:R-:W0:Y:S04]  /*2b520*/  LDSM.16.MT88.4 R8, [R0+UR9+0x20180] ;  /* 0x020180090008783b */ /* 0x000e280008004200 */
[----:B------:R-:W2:Y:S04]  /*2b530*/  LDL.LU R20, [R1+0x20] ;  /* 0x0000200001147983 */ /* 0x000ea80000300800 */
[----:B------:R-:W2:Y:S04]  /*2b540*/  LDL.LU R21, [R1+0x24] ;  /* 0x0000240001157983 */ /* 0x000ea80000300800 */
[----:B------:R-:W2:Y:S04]  /*2b550*/  LDL.LU R22, [R1+0x28] ;  /* 0x0000280001167983 */ /* 0x000ea80000300800 */
[----:B------:R-:W2:Y:S01]  /*2b560*/  LDL.LU R23, [R1+0x2c] ;  /* 0x00002c0001177983 */ /* 0x000ea20000300800 */
[----:B------:R-:W-:-:S02]  /*2b570*/  IMAD.MOV.U32 R4, RZ, RZ, R27 ;  /* 0x000000ffff047224 */ /* 0x000fc400078e001b */
[----:B------:R-:W-:Y:S01]  /*2b580*/  IMAD.MOV.U32 R5, RZ, RZ, R26 ;  /* 0x000000ffff057224 */ /* 0x000fe200078e001a */
[----:B0-----:R-:W-:Y:S01]  /*2b590*/  STL [R1+0x244], R9 ;  /* 0x0002440901007387 */ /* 0x001fe20000100800 */
[----:B------:R-:W-:-:S03]  /*2b5a0*/  IMAD.MOV.U32 R27, RZ, RZ, R8 ;  /* 0x000000ffff1b7224 */ /* 0x000fc600078e0008 */
[----:B------:R-:W-:Y:S01]  /*2b5b0*/  STL [R1+0x24c], R11 ;  /* 0x00024c0b01007387 */ /* 0x000fe20000100800 */
[----:B------:R-:W-:-:S03]  /*2b5c0*/  IMAD.MOV.U32 R26, RZ, RZ, R10 ;  /* 0x000000ffff1a7224 */ /* 0x000fc600078e000a */
[----:B------:R-:W0:Y:S01]  /*2b5d0*/  LDSM.16.MT88.4 R8, [R0+UR9+0x22180] ;  /* 0x022180090008783b */ /* 0x000e220008004200 */
[----:B------:R-:W-:Y:S01]  /*2b5e0*/  IMAD.MOV.U32 R6, RZ, RZ, R25 ;  /* 0x000000ffff067224 */ /* 0x000fe200078e0019 */
[----:B------:R-:W-:-:S07]  /*2b5f0*/  MOV R7, R24 ;  /* 0x0000001800077202 */ /* 0x000fce0000000f00 */
[----:B----4-:R-:W-:Y:S01]  /*2b600*/  HMMA.16816.F32 R4, R4, R2, R16 ;  /* 0x000000020404723c */ /* 0x010fe20000001810 */
[----:B0-----:R-:W-:Y:S01]  /*2b610*/  STL [R1+0x274], R9 ;  /* 0x0002740901007387 */ /* 0x001fe20000100800 */
[----:B------:R-:W-:-:S03]  /*2b620*/  IMAD.MOV.U32 R25, RZ, RZ, R8 ;  /* 0x000000ffff197224 */ /* 0x000fc600078e0008 */
[----:B------:R-:W-:Y:S01]  /*2b630*/  STL [R1+0x27c], R11 ;  /* 0x00027c0b01007387 */ /* 0x000fe20000100800 */
[----:B------:R-:W-:-:S03]  /*2b640*/  IMAD.MOV.U32 R24, RZ, RZ, R10 ;  /* 0x000000ffff187224 */ /* 0x000fc600078e000a */
[----:B------:R-:W0:Y:S04]  /*2b650*/  LDSM.16.MT88.4 R8, [R28+UR9+0x20000] ;  /* 0x020000091c08783b */ /* 0x000e280008004200 */
[----:B------:R-:W-:Y:S04]  /*2b660*/  STL [R1+0x1b78], R0 ;  /* 0x001b780001007387 */ /* 0x000fe80000100800 */
[----:B------:R-:W3:Y:S04]  /*2b670*/  LDL.LU R16, [R1+0x220] ;  /* 0x0002200001107983 */ /* 0x000ee80000300800 */
[----:B------:R1:W-:Y:S04]  /*2b680*/  STL.64 [R1+0x230], R4 ;  /* 0x0002300401007387 */ /* 0x0003e80000100a00 */
[----:B------:R4:W-:Y:S04]  /*2b690*/  STL.64 [R1+0x238], R6 ;  /* 0x0002380601007387 */ /* 0x0009e80000100a00 */
[----:B------:R-:W3:Y:S04]  /*2b6a0*/  LDL.LU R17, [R1+0x224] ;  /* 0x0002240001117983 */ /* 0x000ee80000300800 */
[----:B------:R-:W3:Y:S04]  /*2b6b0*/  LDL.LU R18, [R1+0x228] ;  /* 0x0002280001127983 */ /* 0x000ee80000300800 */
[----:B------:R-:W3:Y:S04]  /*2b6c0*/  LDL.LU R19, [R1+0x22c] ;  /* 0x00022c0001137983 */ /* 0x000ee80000300800 */
[----:B-1----:R-:W3:Y:S04]  /*2b6d0*/  LDL.LU R4, [R1+0x130] ;  /* 0x0001300001047983 */ /* 0x002ee80000300800 */
[----:B------:R-:W3:Y:S04]  /*2b6e0*/  LDL.LU R5, [R1+0x138] ;  /* 0x0001380001057983 */ /* 0x000ee80000300800 */
[----:B----4-:R-:W3:Y:S04]  /*2b6f0*/  LDL.LU R6, [R1+0x140] ;  /* 0x0001400001067983 */ /* 0x010ee80000300800 */
[----:B0-----:R-:W-:Y:S04]  /*2b700*/  STL.64 [R1+0x50], R8 ;  /* 0x0000500801007387 */ /* 0x001fe80000100a00 */
[----:B------:R-:W-:Y:S04]  /*2b710*/  STL.64 [R1+0x58], R10 ;  /* 0x0000580a01007387 */ /* 0x000fe80000100a00 */
[----:B------:R-:W0:Y:S01]  /*2b720*/  LDSM.16.MT88.4 R8, [R28+UR9+0x22000] ;  /* 0x022000091c08783b */ /* 0x000e220008004200 */
[----:B------:R-:W-:-:S03]  /*2b730*/  MOV R7, R29 ;  /* 0x0000001d00077202 */ /* 0x000fc60000000f00 */
[----:B0-----:R-:W-:Y:S04]  /*2b740*/  STL.64 [R1+0x70], R8 ;  /* 0x0000700801007387 */ /* 0x001fe80000100a00 */
[----:B------:R0:W-:Y:S01]  /*2b750*/  STL [R1+0x78], R10 ;  /* 0x0000780a01007387 */ /* 0x0001e20000100800 */
[----:B------:R-:W-:-:S03]  /*2b760*/  IMAD.MOV.U32 R29, RZ, RZ, R11 ;  /* 0x000000ffff1d7224 */ /* 0x000fc600078e000b */
[----:B0-----:R-:W4:Y:S04]  /*2b770*/  LDL.LU.64 R10, [R1+0x1c50] ;  /* 0x001c5000010a7983 */ /* 0x001f280000300a00 */
[----:B------:R-:W5:Y:S04]  /*2b780*/  LDL.LU.64 R8, [R1+0x1c48] ;  /* 0x001c480001087983 */ /* 0x000f680000300a00 */
[----:B------:R0:W-:Y:S04]  /*2b790*/  STL [R1+0x1bc8], R29 ;  /* 0x001bc81d01007387 */ /* 0x0001e80000100800 */
[----:B0-----:R-:W2:Y:S01]  /*2b7a0*/  LDL R29, [R1+0x338] ;  /* 0x00033800011d7983 */ /* 0x001ea20000100800 */
[----:B---3--:R-:W-:-:S15]  /*2b7b0*/  HMMA.16816.F32 R16, R4, R2, R16 ;  /* 0x000000020410723c */ /* 0x008fde0000001810 */
[----:B------:R-:W-:-:S04]  /*2b7c0*/  NOP ;  /* 0x0000000000007918 */ /* 0x000fc80000000000 */
[----:B------:R-:W-:Y:S04]  /*2b7d0*/  STL.64 [R1], R16 ;  /* 0x0000001001007387 */ /* 0x000fe80000100a00 */
[----:B------:R-:W-:Y:S01]  /*2b7e0*/  STL.64 [R1+0x8], R18 ;  /* 0x0000081201007387 */ /* 0x000fe20000100a00 */
[----:B----4-:R-:W-:Y:S02]  /*2b7f0*/  IMAD.MOV.U32 R4, RZ, RZ, R11 ;  /* 0x000000ffff047224 */ /* 0x010fe400078e000b */
[----:B------:R-:W-:Y:S02]  /*2b800*/  IMAD.MOV.U32 R5, RZ, RZ, R10 ;  /* 0x000000ffff057224 */ /* 0x000fe400078e000a */
[----:B-----5:R-:W-:Y:S01]  /*2b810*/  IMAD.MOV.U32 R6, RZ, RZ, R9 ;  /* 0x000000ffff067224 */ /* 0x020fe200078e0009 */
[----:B------:R-:W-:-:S02]  /*2b820*/  MOV R7, R8 ;  /* 0x0000000800077202 */ /* 0x000fc40000000f00 */
[----:B------:R-:W0:Y:S05]  /*2b830*/  LDSM.16.MT88.4 R8, [R28+UR9+0x20080] ;  /* 0x020080091c08783b */ /* 0x000e2a0008004200 */
[----:B--2---:R-:W-:Y:S01]  /*2b840*/  HMMA.16816.F32 R20, R4, R2, R20 ;  /* 0x000000020414723c */ /* 0x004fe20000001814 */
[----:B------:R-:W-:Y:S01]  /*2b850*/  MOV R4, R15 ;  /* 0x0000000f00047202 */ /* 0x000fe20000000f00 */
[----:B------:R-:W-:Y:S02]  /*2b860*/  IMAD.MOV.U32 R5, RZ, RZ, R14 ;  /* 0x000000ffff057224 */ /* 0x000fe400078e000e */
[----:B------:R-:W-:Y:S02]  /*2b870*/  IMAD.MOV.U32 R6, RZ, RZ, R13 ;  /* 0x000000ffff067224 */ /* 0x000fe400078e000d */
[----:B------:R-:W-:-:S02]  /*2b880*/  IMAD.MOV.U32 R7, RZ, RZ, R12 ;  /* 0x000000ffff077224 */ /* 0x000fc400078e000c */
[----:B------:R-:W-:Y:S04]  /*2b890*/  LDSM.16.MT88.4 R12, [R28+UR9+0x20100] ;  /* 0x020100091c0c783b */ /* 0x000fe80008004200 */
[----:B0-----:R-:W-:Y:S01]  /*2b8a0*/  STL [R1+0xd4], R9 ;  /* 0x0000d40901007387 */ /* 0x001fe20000100800 */
[----:B------:R-:W-:-:S03]  /*2b8b0*/  IMAD.MOV.U32 R16, RZ, RZ, R8 ;  /* 0x000000ffff107224 */ /* 0x000fc600078e0008 */
[----:B------:R-:W-:Y:S01]  /*2b8c0*/  STL [R1+0xdc], R11 ;  /* 0x0000dc0b01007387 */ /* 0x000fe20000100800 */
[----:B------:R-:W-:-:S03]  /*2b8d0*/  IMAD.MOV.U32 R17, RZ, RZ, R10 ;  /* 0x000000ffff117224 */ /* 0x000fc600078e000a */
[----:B------:R-:W0:Y:S04]  /*2b8e0*/  LDSM.16.MT88.4 R8, [R28+UR9+0x22080] ;  /* 0x022080091c08783b */ /* 0x000e280008004200 */
[----:B0-----:R-:W-:Y:S04]  /*2b8f0*/  STL [R1+0x104], R9 ;  /* 0x0001040901007387 */ /* 0x001fe80000100800 */
[----:B------:R0:W-:Y:S01]  /*2b900*/  STL [R1+0x10c], R11 ;  /* 0x00010c0b01007387 */ /* 0x0001e20000100800 */
[----:B------:R-:W-:Y:S02]  /*2b910*/  IMAD.MOV.U32 R19, RZ, RZ, R10 ;  /* 0x000000ffff137224 */ /* 0x000fe400078e000a */
[----:B------:R-:W-:Y:S01]  /*2b920*/  IMAD.MOV.U32 R18, RZ, RZ, R8 ;  /* 0x000000ffff127224 */ /* 0x000fe200078e0008 */
[----:B0-----:R-:W2:Y:S04]  /*2b930*/  LDL.LU.64 R10, [R1+0x1c40] ;  /* 0x001c4000010a7983 */ /* 0x001ea80000300a00 */
[----:B------:R-:W2:Y:S04]  /*2b940*/  LDL.LU.64 R8, [R1+0x1c38] ;  /* 0x001c380001087983 */ /* 0x000ea80000300a00 */
[----:B------:R0:W-:Y:S04]  /*2b950*/  STL.64 [R1+0x20], R20 ;  /* 0x0000201401007387 */ /* 0x0001e80000100a00 */
[----:B------:R1:W-:Y:S04]  /*2b960*/  STL.64 [R1+0x28], R22 ;  /* 0x0000281601007387 */ /* 0x0003e80000100a00 */
[----:B------:R-:W-:Y:S04]  /*2b970*/  STL [R1+0x154], R13 ;  /* 0x0001540d01007387 */ /* 0x000fe80000100800 */
[----:B------:R-:W-:Y:S01]  /*2b980*/  STL [R1+0x15c], R15 ;  /* 0x00015c0f01007387 */ /* 0x000fe20000100800 */
[----:B0-----:R-:W-:Y:S01]  /*2b990*/  MOV R21, R14 ;  /* 0x0000000e00157202 */ /* 0x001fe20000000f00 */
[----:B-1----:R-:W-:-:S02]  /*2b9a0*/  IMAD.MOV.U32 R22, RZ, RZ, R12 ;  /* 0x000000ffff167224 */ /* 0x002fc400078e000c */
[----:B------:R-:W0:Y:S04]  /*2b9b0*/  LDSM.16.MT88.4 R12, [R28+UR9+0x22100] ;  /* 0x022100091c0c783b */ /* 0x000e280008004200 */
[----:B0-----:R-:W-:Y:S04]  /*2b9c0*/  STL [R1+0x174], R13 ;  /* 0x0001740d01007387 */ /* 0x001fe80000100800 */
[----:B------:R0:W-:Y:S01]  /*2b9d0*/  STL [R1+0x17c], R15 ;  /* 0x00017c0f01007387 */ /* 0x0001e20000100800 */
[----:B------:R-:W-:Y:S02]  /*2b9e0*/  IMAD.MOV.U32 R0, RZ, RZ, R14 ;  /* 0x000000ffff007224 */ /* 0x000fe400078e000e */
[----:B------:R-:W-:Y:S01]  /*2b9f0*/  IMAD.MOV.U32 R20, RZ, RZ, R12 ;  /* 0x000000ffff147224 */ /* 0x000fe200078e000c */
[----:B0-----:R-:W3:Y:S04]  /*2ba00*/  LDL.LU.64 R14, [R1+0x1c30] ;  /* 0x001c3000010e7983 */ /* 0x001ee80000300a00 */
[----:B------:R-:W3:Y:S04]  /*2ba10*/  LDL.LU.64 R12, [R1+0x1c28] ;  /* 0x001c2800010c7983 */ /* 0x000ee80000300a00 */
[----:B------:R-:W-:Y:S04]  /*2ba20*/  STL [R1+0x1c20], R22 ;  /* 0x001c201601007387 */ /* 0x000fe80000100800 */
[----:B------:R0:W-:Y:S04]  /*2ba30*/  STL.64 [R1+0x1c18], R20 ;  /* 0x001c181401007387 */ /* 0x0001e80000100a00 */
[----:B0-----:R-:W4:Y:S04]  /*2ba40*/  LDL.LU R20, [R1+0x60] ;  /* 0x0000600001147983 */ /* 0x001f280000300800 */
[----:B------:R-:W4:Y:S04]  /*2ba50*/  LDL.LU R21, [R1+0x64] ;  /* 0x0000640001157983 */ /* 0x000f280000300800 */
[----:B------:R-:W4:Y:S04]  /*2ba60*/  LDL.LU R22, [R1+0x68] ;  /* 0x0000680001167983 */ /* 0x000f280000300800 */
[----:B------:R-:W4:Y:S01]  /*2ba70*/  LDL.LU R23, [R1+0x6c] ;  /* 0x00006c0001177983 */ /* 0x000f220000300800 */
[----:B---3--:R-:W-:-:S15]  /*2ba80*/  HMMA.16816.F32 R12, R4, R2, R12 ;  /* 0x00000002040c723c */ /* 0x008fde000000180c */
[----:B------:R-:W-:-:S04]  /*2ba90*/  NOP ;  /* 0x0000000000007918 */ /* 0x000fc80000000000 */
[----:B------:R-:W-:Y:S04]  /*2baa0*/  STL.64 [R1+0xe0], R12 ;  /* 0x0000e00c01007387 */ /* 0x000fe80000100a00 */
[----:B------:R-:W-:Y:S04]  /*2bab0*/  STL.64 [R1+0xe8], R14 ;  /* 0x0000e80e01007387 */ /* 0x000fe80000100a00 */
[----:B------:R-:W0:Y:S01]  /*2bac0*/  LDSM.16.MT88.4 R12, [R28+UR9+0x20180] ;  /* 0x020180091c0c783b */ /* 0x000e220008004200 */
[----:B------:R-:W-:Y:S01]  /*2bad0*/  MOV R6, R25 ;  /* 0x0000001900067202 */ /* 0x000fe20000000f00 */
[----:B------:R-:W-:-:S02]  /*2bae0*/  IMAD.MOV.U32 R7, RZ, RZ, R24 ;  /* 0x000000ffff077224 */ /* 0x000fc400078e0018 */
[----:B------:R-:W-:Y:S02]  /*2baf0*/  IMAD.MOV.U32 R4, RZ, RZ, R27 ;  /* 0x000000ffff047224 */ /* 0x000fe400078e001b */
[----:B------:R-:W-:Y:S01]  /*2bb00*/  IMAD.MOV.U32 R5, RZ, RZ, R26 ;  /* 0x000000ffff057224 */ /* 0x000fe200078e001a */
[----:B0-----:R-:W-:Y:S01]  /*2bb10*/  STL [R1+0x204], R13 ;  /* 0x0002040d01007387 */ /* 0x001fe20000100800 */
[----:B------:R-:W-:-:S03]  /*2bb20*/  IMAD.MOV.U32 R24, RZ, RZ, R12 ;  /* 0x000000ffff187224 */ /* 0x000fc600078e000c */
[----:B------:R-:W-:Y:S01]  /*2bb30*/  STL [R1+0x20c], R15 ;  /* 0x00020c0f01007387 */ /* 0x000fe20000100800 */
[----:B------:R-:W-:-:S03]  /*2bb40*/  IMAD.MOV.U32 R25, RZ, RZ, R14 ;  /* 0x000000ffff197224 */ /* 0x000fc600078e000e */
[----:B------:R-:W0:Y:S01]  /*2bb50*/  LDSM.16.MT88.4 R12, [R28+UR9+0x22180] ;  /* 0x022180091c0c783b */ /* 0x000e220008004200 */
[-C--:B--2---:R-:W-:Y:S03]  /*2bb60*/  HMMA.16816.F32 R4, R4, R2.reuse, R8 ;  /* 0x000000020404723c */ /* 0x084fe60000001808 */
[----:B------:R-:W-:Y:S01]  /*2bb70*/  LDSM.16.MT88.4 R8, [R29+UR9+0x22000] ;  /* 0x022000091d08783b */ /* 0x000fe20008004200 */
[----:B0-----:R-:W-:Y:S01]  /*2bb80*/  IMAD.MOV.U32 R26, RZ, RZ, R12 ;  /* 0x000000ffff1a7224 */ /* 0x001fe200078e000c */
[----:B------:R-:W-:Y:S02]  /*2bb90*/  MOV R27, R14 ;  /* 0x0000000e001b7202 */ /* 0x000fe40000000f00 */
[----:B------:R-:W-:Y:S04]  /*2bba0*/  STL [R1+0x224], R13 ;  /* 0x0002240d01007387 */ /* 0x000fe80000100800 */
[----:B------:R-:W-:Y:S04]  /*2bbb0*/  STL [R1+0x22c], R15 ;  /* 0x00022c0f01007387 */ /* 0x000fe80000100800 */
[----:B------:R-:W-:Y:S04]  /*2bbc0*/  STL.64 [R1+0x1c10], R26 ;  /* 0x001c101a01007387 */ /* 0x000fe80000100a00 */
[----:B------:R0:W-:Y:S04]  /*2bbd0*/  STL.64 [R1+0x1c08], R24 ;  /* 0x001c081801007387 */ /* 0x0001e80000100a00 */
[----:B0-----:R-:W2:Y:S04]  /*2bbe0*/  LDL.LU R24, [R1+0xc0] ;  /* 0x0000c00001187983 */ /* 0x001ea80000300800 */
[----:B------:R-:W2:Y:S04]  /*2bbf0*/  LDL.LU R25, [R1+0xc4] ;  /* 0x0000c40001197983 */ /* 0x000ea80000300800 */
[----:B------:R-:W2:Y:S04]  /*2bc00*/  LDL.LU R26, [R1+0xc8] ;  /* 0x0000c800011a7983 */ /* 0x000ea80000300800 */
[----:B------:R-:W2:Y:S04]  /*2bc10*/  LDL.LU R27, [R1+0xcc] ;  /* 0x0000cc00011b7983 */ /* 0x000ea80000300800 */
[----:B------:R-:W-:Y:S04]  /*2bc20*/  STL [R1+0x1b30], R28 ;  /* 0x001b301c01007387 */ /* 0x000fe80000100800 */
[----:B------:R-:W4:Y:S04]  /*2bc30*/  LDL.LU R12, [R1+0x50] ;  /* 0x00005000010c7983 */ /* 0x000f280000300800 */
[----:B------:R-:W-:Y:S04]  /*2bc40*/  STL.64 [R1+0x1b0], R4 ;  /* 0x0001b00401007387 */ /* 0x000fe80000100a00 */
[----:B------:R-:W-:Y:S04]  /*2bc50*/  STL.64 [R1+0x1b8], R6 ;  /* 0x0001b80601007387 */ /* 0x000fe80000100a00 */
[----:B------:R-:W4:Y:S04]  /*2bc60*/  LDL.LU R13, [R1+0x58] ;  /* 0x00005800010d7983 */ /* 0x000f280000300800 */
[----:B------:R-:W4:Y:S04]  /*2bc70*/  LDL.LU R14, [R1+0x70] ;  /* 0x00007000010e7983 */ /* 0x000f280000300800 */
[----:B------:R-:W4:Y:S04]  /*2bc80*/  LDL.LU R15, [R1+0x78] ;  /* 0x00007800010f7983 */ /* 0x000f280000300800 */
[----:B------:R-:W0:Y:S04]  /*2bc90*/  LDSM.16.MT88.4 R4, [R29+UR9+0x20000] ;  /* 0x020000091d04783b */ /* 0x000e280008004200 */
[----:B0-----:R-:W-:Y:S04]  /*2bca0*/  STL [R1+0x1bd0], R5 ;  /* 0x001bd00501007387 */ /* 0x001fe80000100800 */
[----:B------:R-:W-:Y:S04]  /*2bcb0*/  STL [R1+0x1bcc], R7 ;  /* 0x001bcc0701007387 */ /* 0x000fe80000100800 */
[----:B------:R-:W-:Y:S04]  /*2bcc0*/  STL [R1+0x1bd4], R9 ;  /* 0x001bd40901007387 */ /* 0x000fe80000100800 */
[----:B------:R-:W-:Y:S01]  /*2bcd0*/  STL [R1+0x1b90], R11 ;  /* 0x001b900b01007387 */ /* 0x000fe20000100800 */
[----:B----4-:R-:W-:Y:S03]  /*2bce0*/  HMMA.16816.F32 R12, R12, R2, R20 ;  /* 0x000000020c0c723c */ /* 0x010fe60000001814 */
[----:B------:R-:W0:-:S15]  /*2bcf0*/  LDSM.16.MT88.4 R20, [R29+UR9+0x20080] ;  /* 0x020080091d14783b */ /* 0x000e1e0008004200 */
[----:B------:R-:W-:Y:S01]  /*2bd00*/  NOP ;  /* 0x0000000000007918 */ /* 0x000fe20000000000 */
[----:B------:R-:W-:Y:S04]  /*2bd10*/  STL.64 [R1+0x1ba0], R14 ;  /* 0x001ba00e01007387 */ /* 0x000fe80000100a00 */
[----:B------:R1:W-:Y:S04]  /*2bd20*/  STL.64 [R1+0x1b98], R12 ;  /* 0x001b980c01007387 */ /* 0x0003e80000100a00 */
[----:B-1----:R-:W3:Y:S04]  /*2bd30*/  LDL.LU R12, [R1+0x10] ;  /* 0x00001000010c7983 */ /* 0x002ee80000300800 */
[----:B------:R-:W3:Y:S04]  /*2bd40*/  LDL.LU R13, [R1+0x14] ;  /* 0x00001400010d7983 */ /* 0x000ee80000300800 */
[----:B------:R-:W3:Y:S04]  /*2bd50*/  LDL.LU R14, [R1+0x18] ;  /* 0x00001800010e7983 */ /* 0x000ee80000300800 */
[----:B------:R-:W3:Y:S04]  /*2bd60*/  LDL.LU R15, [R1+0x1c] ;  /* 0x00001c00010f7983 */ /* 0x000ee80000300800 */
[----:B0-----:R-:W-:Y:S04]  /*2bd70*/  STL.64 [R1+0x40], R20 ;  /* 0x0000401401007387 */ /* 0x001fe80000100a00 */
[----:B------:R-:W-:Y:S04]  /*2bd80*/  STL.64 [R1+0x48], R22 ;  /* 0x0000481601007387 */ /* 0x000fe80000100a00 */
[----:B------:R-:W0:Y:S04]  /*2bd90*/  LDSM.16.MT88.4 R20, [R29+UR9+0x22080] ;  /* 0x022080091d14783b */ /* 0x000e280008004200 */
[----:B0-----:R-:W-:Y:S04]  /*2bda0*/  STL.64 [R1+0x60], R20 ;  /* 0x0000601401007387 */ /* 0x001fe80000100a00 */
[----:B------:R0:W-:Y:S04]  /*2bdb0*/  STL.64 [R1+0x68], R22 ;  /* 0x0000681601007387 */ /* 0x0001e80000100a00 */
[----:B0-----:R-:W4:Y:S04]  /*2bdc0*/  LDL.LU R22, [R1+0x1c20] ;  /* 0x001c200001167983 */ /* 0x001f280000300800 */
[----:B------:R-:W5:Y:S01]  /*2bdd0*/  LDL.LU.64 R20, [R1+0x1c18] ;  /* 0x001c180001147983 */ /* 0x000f620000300a00 */
[----:B--2---:R-:W-:Y:S03]  /*2bde0*/  HMMA.16816.F32 R16, R16, R2, R24 ;  /* 0x000000021010723c */ /* 0x004fe60000001818 */
[----:B------:R-:W0:-:S15]  /*2bdf0*/  LDSM.16.MT88.4 R24, [R29+UR9+0x20100] ;  /* 0x020100091d18783b */ /* 0x000e1e0008004200 */
[----:B------:R-:W-:Y:S01]  /*2be00*/  NOP ;  /* 0x0000000000007918 */ /* 0x000fe20000000000 */
[----:B------:R5:W-:Y:S04]  /*2be10*/  STL [R1+0x34], R17 ;  /* 0x0000341101007387 */ /* 0x000be80000100800 */
[----:B------:R1:W-:Y:S04]  /*2be20*/  STL.64 [R1+0x38], R18 ;  /* 0x0000381201007387 */ /* 0x0003e80000100a00 */
[----:B0-----:R-:W-:Y:S04]  /*2be30*/  STL [R1+0xc4], R25 ;  /* 0x0000c41901007387 */ /* 0x001fe80000100800 */
[----:B------:R-:W-:Y:S01]  /*2be40*/  STL [R1+0xcc], R27 ;  /* 0x0000cc1b01007387 */ /* 0x000fe20000100800 */
[----:B------:R-:W-:-:S02]  /*2be50*/  IMAD.MOV.U32 R11, RZ, RZ, R16 ;  /* 0x000000ffff0b7224 */ /* 0x000fc400078e0010 */
[----:B-----5:R-:W-:Y:S02]  /*2be60*/  IMAD.MOV.U32 R17, RZ, RZ, R21 ;  /* 0x000000ffff117224 */ /* 0x020fe400078e0015 */
[----:B-1----:R-:W-:Y:S02]  /*2be70*/  IMAD.MOV.U32 R18, RZ, RZ, R20 ;  /* 0x000000ffff127224 */ /* 0x002fe400078e0014 */
[----:B------:R-:W-:Y:S02]  /*2be80*/  IMAD.MOV.U32 R20, RZ, RZ, R24 ;  /* 0x000000ffff147224 */ /* 0x000fe400078e0018 */
[----:B------:R-:W-:Y:S02]  /*2be90*/  IMAD.MOV.U32 R21, RZ, RZ, R26 ;  /* 0x000000ffff157224 */ /* 0x000fe400078e001a */
[----:B------:R-:W0:Y:S01]  /*2bea0*/  LDSM.16.MT88.4 R24, [R29+UR9+0x22100] ;  /* 0x022100091d18783b */ /* 0x000e220008004200 */
[----:B----4-:R-:W-:-:S03]  /*2beb0*/  IMAD.MOV.U32 R16, RZ, RZ, R22 ;  /* 0x000000ffff107224 */ /* 0x010fc600078e0016 */
[----:B0-----:R-:W-:Y:S04]  /*2bec0*/  STL [R1+0xf4], R25 ;  /* 0x0000f41901007387 */ /* 0x001fe80000100800 */
[----:B------:R0:W-:Y:S01]  /*2bed0*/  STL [R1+0xfc], R27 ;  /* 0x0000fc1b01007387 */ /* 0x0001e20000100800 */
[----:B------:R-:W-:Y:S02]  /*2bee0*/  IMAD.MOV.U32 R23, RZ, RZ, R26 ;  /* 0x000000ffff177224 */ /* 0x000fe400078e001a */
[----:B------:R-:W-:Y:S01]  /*2bef0*/  IMAD.MOV.U32 R22, RZ, RZ, R24 ;  /* 0x000000ffff167224 */ /* 0x000fe200078e0018 */
[----:B0-----:R-:W2:Y:S04]  /*2bf00*/  LDL.LU.64 R26, [R1+0x1c10] ;  /* 0x001c1000011a7983 */ /* 0x001ea80000300a00 */
[----:B------:R-:W4:Y:S01]  /*2bf10*/  LDL.LU.64 R24, [R1+0x1c08] ;  /* 0x001c080001187983 */ /* 0x000f220000300a00 */
[----:B------:R-:W-:-:S07]  /*2bf20*/  MOV R19, R0 ;  /* 0x0000000000137202 */ /* 0x000fce0000000f00 */
[----:B---3--:R-:W-:Y:S01]  /*2bf30*/  HMMA.16816.F32 R12, R16, R2, R12 ;  /* 0x00000002100c723c */ /* 0x008fe2000000180c */
[----:B------:R-:W-:Y:S04]  /*2bf40*/  STL.64 [R1+0x1bf0], R22 ;  /* 0x001bf01601007387 */ /* 0x000fe80000100a00 */
[----:B------:R-:W-:-:S14]  /*2bf50*/  STL.64 [R1+0x1be8], R20 ;  /* 0x001be81401007387 */ /* 0x000fdc0000100a00 */
[----:B------:R-:W-:Y:S04]  /*2bf60*/  STL.64 [R1+0x80], R12 ;  /* 0x0000800c01007387 */ /* 0x000fe80000100a00 */
[----:B------:R-:W-:Y:S01]  /*2bf70*/  STL [R1+0x88], R14 ;  /* 0x0000880e01007387 */ /* 0x000fe20000100800 */
[----:B------:R-:W-:-:S03]  /*2bf80*/  MOV R0, R15 ;  /* 0x0000000f00007202 */ /* 0x000fc60000000f00 */
[----:B------:R-:W0:Y:S01]  /*2bf90*/  LDSM.16.MT88.4 R12, [R29+UR9+0x20180] ;  /* 0x020180091d0c783b */ /* 0x000e220008004200 */
[----:B----4-:R-:W-:Y:S02]  /*2bfa0*/  IMAD.MOV.U32 R16, RZ, RZ, R24 ;  /* 0x000000ffff107224 */ /* 0x010fe400078e0018 */
[----:B------:R-:W-:Y:S01]  /*2bfb0*/  IMAD.MOV.U32 R17, RZ, RZ, R25 ;  /* 0x000000ffff117224 */ /* 0x000fe200078e0019 */
[----:B------:R-:W3:Y:S04]  /*2bfc0*/  LDL.LU R24, [R1+0x1c04] ;  /* 0x001c040001187983 */ /* 0x000ee80000300800 */
[----:B------:R-:W3:Y:S01]  /*2bfd0*/  LDL.LU R25, [R1+0x1c00] ;  /* 0x001c000001197983 */ /* 0x000ee20000300800 */
[----:B--2---:R-:W-:Y:S02]  /*2bfe0*/  IMAD.MOV.U32 R18, RZ, RZ, R26 ;  /* 0x000000ffff127224 */ /* 0x004fe400078e001a */
[----:B------:R-:W-:Y:S01]  /*2bff0*/  IMAD.MOV.U32 R19, RZ, RZ, R27 ;  /* 0x000000ffff137224 */ /* 0x000fe200078e001b */
[----:B------:R-:W3:Y:S04]  /*2c000*/  LDL.LU R26, [R1+0x1bfc] ;  /* 0x001bfc00011a7983 */ /* 0x000ee80000300800 */
[----:B------:R-:W3:Y:S04]  /*2c010*/  LDL.LU R27, [R1+0x1bf8] ;  /* 0x001bf800011b7983 */ /* 0x000ee80000300800 */
[----:B0-----:R-:W-:Y:S01]  /*2c020*/  STL [R1+0x1a4], R13 ;  /* 0x0001a40d01007387 */ /* 0x001fe20000100800 */
[----:B------:R-:W-:-:S03]  /*2c030*/  MOV R9, R12 ;  /* 0x0000000c00097202 */ /* 0x000fc60000000f00 */
[----:B------:R-:W-:Y:S01]  /*2c040*/  STL [R1+0x1ac], R15 ;  /* 0x0001ac0f01007387 */ /* 0x000fe20000100800 */
[----:B------:R-:W-:-:S03]  /*2c050*/  IMAD.MOV.U32 R5, RZ, RZ, R14 ;  /* 0x000000ffff057224 */ /* 0x000fc600078e000e */
[----:B------:R-:W0:Y:S04]  /*2c060*/  LDSM.16.MT88.4 R12, [R29+UR9+0x22180] ;  /* 0x022180091d0c783b */ /* 0x000e280008004200 */
[----:B0-----:R-:W-:Y:S01]  /*2c070*/  STL [R1+0x1c4], R13 ;  /* 0x0001c40d01007387 */ /* 0x001fe20000100800 */
[----:B------:R-:W-:-:S03]  /*2c080*/  IMAD.MOV.U32 R7, RZ, RZ, R12 ;  /* 0x000000ffff077224 */ /* 0x000fc600078e000c */
[----:B------:R3:W-:Y:S01]  /*2c090*/  STL [R1+0x1cc], R15 ;  /* 0x0001cc0f01007387 */ /* 0x0007e20000100800 */
[----:B------:R-:W-:Y:S02]  /*2c0a0*/  IMAD.MOV.U32 R29, RZ, RZ, R14 ;  /* 0x000000ffff1d7224 */ /* 0x000fe400078e000e */
[----:B---3--:R-:W-:Y:S01]  /*2c0b0*/  HMMA.16816.F32 R12, R16, R2, R24 ;  /* 0x00000002100c723c */ /* 0x008fe20000001818 */
[----:B------:R-:W2:-:S15]  /*2c0c0*/  LDL.LU R24, [R1+0x2e0] ;  /* 0x0002e00001187983 */ /* 0x000e9e0000300800 */
[----:B------:R-:W-:-:S03]  /*2c0d0*/  NOP ;  /* 0x0000000000007918 */ /* 0x000fc60000000000 */
[----:B------:R0:W-:Y:S04]  /*2c0e0*/  STL.64 [R1+0x110], R12 ;  /* 0x0001100c01007387 */ /* 0x0001e80000100a00 */
[----:B------:R1:W-:Y:S04]  /*2c0f0*/  STL.64 [R1+0x118], R14 ;  /* 0x0001180e01007387 */ /* 0x0003e80000100a00 */
[----:B------:R-:W2:Y:S04]  /*2c100*/  LDL.LU R25, [R1+0x2e4] ;  /* 0x0002e40001197983 */ /* 0x000ea80000300800 */
[----:B------:R-:W2:Y:S04]  /*2c110*/  LDL.LU R26, [R1+0x2e8] ;  /* 0x0002e800011a7983 */ /* 0x000ea80000300800 */
[----:B------:R-:W2:Y:S04]  /*2c120*/  LDL.LU R27, [R1+0x2ec] ;  /* 0x0002ec00011b7983 */ /* 0x000ea80000300800 */
[----:B------:R-:W3:Y:S04]  /*2c130*/  LDL.LU R20, [R1+0x2d0] ;  /* 0x0002d00001147983 */ /* 0x000ee80000300800 */
[----:B------:R-:W3:Y:S04]  /*2c140*/  LDL.LU R21, [R1+0x2d4] ;  /* 0x0002d40001157983 */ /* 0x000ee80000300800 */
[----:B------:R-:W3:Y:S04]  /*2c150*/  LDL.LU R22, [R1+0x2d8] ;  /* 0x0002d80001167983 */ /* 0x000ee80000300800 */
[----:B------:R-:W3:Y:S04]  /*2c160*/  LDL.LU R23, [R1+0x2dc] ;  /* 0x0002dc0001177983 */ /* 0x000ee80000300800 */
[----:B------:R-:W4:Y:S04]  /*2c170*/  LDL.LU R28, [R1+0x314] ;  /* 0x00031400011c7983 */ /* 0x000f280000300800 */
[----:B0-----:R-:W5:Y:S04]  /*2c180*/  LDL.LU R12, [R1] ;  /* 0x00000000010c7983 */ /* 0x001f680000300800 */
[----:B------:R-:W5:Y:S04]  /*2c190*/  LDL.LU R13, [R1+0x4] ;  /* 0x00000400010d7983 */ /* 0x000f680000300800 */
[----:B-1----:R-:W2:Y:S04]  /*2c1a0*/  LDL.LU R14, [R1+0x8] ;  /* 0x00000800010e7983 */ /* 0x002ea80000300800 */
[----:B------:R-:W2:Y:S04]  /*2c1b0*/  LDL.LU R15, [R1+0xc] ;  /* 0x00000c00010f7983 */ /* 0x000ea80000300800 */
[----:B--2---:R-:W-:Y:S04]  /*2c1c0*/  STL.64 [R1+0x1bb0], R14 ;  /* 0x001bb00e01007387 */ /* 0x004fe80000100a00 */
[----:B-----5:R0:W-:Y:S04]  /*2c1d0*/  STL.64 [R1+0x1ba8], R12 ;  /* 0x001ba80c01007387 */ /* 0x0201e80000100a00 */
[----:B0-----:R-:W2:Y:S04]  /*2c1e0*/  LDL.LU R12, [R1+0xa0] ;  /* 0x0000a000010c7983 */ /* 0x001ea80000300800 */
[----:B------:R-:W2:Y:S04]  /*2c1f0*/  LDL.LU R13, [R1+0xa4] ;  /* 0x0000a400010d7983 */ /* 0x000ea80000300800 */
[----:B------:R-:W5:Y:S04]  /*2c200*/  LDL.LU R14, [R1+0xa8] ;  /* 0x0000a800010e7983 */ /* 0x000f680000300800 */
[----:B------:R-:W5:Y:S04]  /*2c210*/  LDL.LU R15, [R1+0xac] ;  /* 0x0000ac00010f7983 */ /* 0x000f680000300800 */
[----:B-----5:R-:W-:Y:S04]  /*2c220*/  STL.64 [R1+0x1bc0], R14 ;  /* 0x001bc00e01007387 */ /* 0x020fe80000100a00 */
[----:B--2---:R0:W-:Y:S04]  /*2c230*/  STL.64 [R1+0x1bb8], R12 ;  /* 0x001bb80c01007387 */ /* 0x0041e80000100a00 */
[----:B0-----:R-:W2:Y:S04]  /*2c240*/  LDL.LU R12, [R1+0x90] ;  /* 0x00009000010c7983 */ /* 0x001ea80000300800 */
[----:B------:R-:W2:Y:S04]  /*2c250*/  LDL.LU R13, [R1+0x94] ;  /* 0x00009400010d7983 */ /* 0x000ea80000300800 */
[----:B------:R-:W5:Y:S04]  /*2c260*/  LDL.LU R14, [R1+0x98] ;  /* 0x00009800010e7983 */ /* 0x000f680000300800 */
[----:B------:R-:W5:Y:S01]  /*2c270*/  LDL.LU R15, [R1+0x9c] ;  /* 0x00009c00010f7983 */ /* 0x000f620000300800 */
[----:B------:R-:W-:Y:S01]  /*2c280*/  IMAD.MOV.U32 R16, RZ, RZ, R4 ;  /* 0x000000ffff107224 */ /* 0x000fe200078e0004 */
[----:B------:R-:W-:Y:S01]  /*2c290*/  MOV R17, R6 ;  /* 0x0000000600117202 */ /* 0x000fe20000000f00 */
[----:B------:R-:W-:-:S02]  /*2c2a0*/  IMAD.MOV.U32 R18, RZ, RZ, R8 ;  /* 0x000000ffff127224 */ /* 0x000fc400078e0008 */
[----:B------:R-:W-:-:S07]  /*2c2b0*/  IMAD.MOV.U32 R19, RZ, RZ, R10 ;  /* 0x000000ffff137224 */ /* 0x000fce00078e000a */
[-C--:B------:R-:W-:Y:S01]  /*2c2c0*/  HMMA.16816.F32 R16, R16, R2.reuse, R24 ;  /* 0x000000021010723c */ /* 0x080fe20000001818 */
[----:B-----5:R-:W-:Y:S04]  /*2c2d0*/  STL.64 [R1+0x1be0], R14 ;  /* 0x001be00e01007387 */ /* 0x020fe80000100a00 */
[----:B--2---:R0:W-:Y:S04]  /*2c2e0*/  STL.64 [R1+0x1bd8], R12 ;  /* 0x001bd80c01007387 */ /* 0x0041e80000100a00 */
[----:B0-----:R-:W2:Y:S04]  /*2c2f0*/  LDL.LU R12, [R1+0xb0] ;  /* 0x0000b000010c7983 */ /* 0x001ea80000300800 */
[----:B------:R-:W2:Y:S04]  /*2c300*/  LDL.LU R13, [R1+0xb4] ;  /* 0x0000b400010d7983 */ /* 0x000ea80000300800 */
[----:B------:R-:W2:Y:S04]  /*2c310*/  LDL.LU R14, [R1+0xb8] ;  /* 0x0000b800010e7983 */ /* 0x000ea80000300800 */
[----:B------:R-:W2:Y:S04]  /*2c320*/  LDL.LU R15, [R1+0xbc] ;  /* 0x0000bc00010f7983 */ /* 0x000ea80000300800 */
[----:B------:R-:W5:Y:S04]  /*2c330*/  LDL.LU R4, [R1+0x310] ;  /* 0x0003100001047983 */ /* 0x000f680000300800 */
[----:B------:R-:W3:Y:S04]  /*2c340*/  LDL.LU R24, [R1+0x40] ;  /* 0x0000400001187983 */ /* 0x000ee80000300800 */
[----:B------:R-:W3:Y:S04]  /*2c350*/  LDL.LU R25, [R1+0x48] ;  /* 0x0000480001197983 */ /* 0x000ee80000300800 */
[----:B------:R-:W3:Y:S04]  /*2c360*/  LDL.LU R26, [R1+0x60] ;  /* 0x00006000011a7983 */ /* 0x000ee80000300800 */
[----:B------:R-:W3:Y:S02]  /*2c370*/  LDL.LU R27, [R1+0x68] ;  /* 0x00006800011b7983 */ /* 0x000ee40000300800 */
[-C--:B---3--:R-:W-:Y:S02]  /*2c380*/  HMMA.16816.F32 R24, R24, R2.reuse, R20 ;  /* 0x000000021818723c */ /* 0x088fe40000001814 */
[----:B------:R-:W2:Y:S04]  /*2c390*/  LDL.LU.64 R22, [R1+0x1bf0] ;  /* 0x001bf00001167983 */ /* 0x000ea80000300a00 */
[----:B------:R-:W2:Y:S02]  /*2c3a0*/  LDL.LU.64 R20, [R1+0x1be8] ;  /* 0x001be80001147983 */ /* 0x000ea40000300a00 */
[----:B--2---:R-:W-:Y:S02]  /*2c3b0*/  HMMA.16816.F32 R20, R20, R2, R12 ;  /* 0x000000021414723c */ /* 0x004fe4000000180c */
[----:B------:R-:W2:Y:S04]  /*2c3c0*/  LDL.LU.64 R14, [R1+0x1be0] ;  /* 0x001be000010e7983 */ /* 0x000ea80000300a00 */
[----:B------:R-:W2:-:S13]  /*2c3d0*/  LDL.LU.64 R12, [R1+0x1bd8] ;  /* 0x001bd800010c7983 */ /* 0x000e9a0000300a00 */
[----:B------:R-:W-:Y:S01]  /*2c3e0*/  IMAD.MOV.U32 R10, RZ, RZ, R22 ;  /* 0x000000ffff0a7224 */ /* 0x000fe200078e0016 */
[----:B------:R0:W-:Y:S01]  /*2c3f0*/  STL.64 [R1+0x10], R20 ;  /* 0x0000101401007387 */ /* 0x0001e20000100a00 */
[----:B------:R-:W-:Y:S02]  /*2c400*/  IMAD.MOV.U32 R8, RZ, RZ, R23 ;  /* 0x000000ffff087224 */ /* 0x000fe400078e0017 */
[----:B------:R-:W-:Y:S02]  /*2c410*/  IMAD.MOV.U32 R22, RZ, RZ, R7 ;  /* 0x000000ffff167224 */ /* 0x000fe400078e0007 */
[----:B------:R-:W-:Y:S01]  /*2c420*/  IMAD.MOV.U32 R23, RZ, RZ, R29 ;  /* 0x000000ffff177224 */ /* 0x000fe200078e001d */
[----:B0-----:R-:W-:Y:S01]  /*2c430*/  MOV R20, R9 ;  /* 0x0000000900147202 */ /* 0x001fe20000000f00 */
[----:B------:R-:W-:Y:S01]  /*2c440*/  IMAD.MOV.U32 R21, RZ, RZ, R5 ;  /* 0x000000ffff157224 */ /* 0x000fe200078e0005 */
[----:B------:R-:W3:Y:S04]  /*2c450*/  LDL.LU R9, [R1+0x1bd4] ;  /* 0x001bd40001097983 */ /* 0x000ee80000300800 */
[----:B------:R-:W3:Y:S04]  /*2c460*/  LDL.LU R5, [R1+0x1bd0] ;  /* 0x001bd00001057983 */ /* 0x000ee80000300800 */
[----:B------:R-:W3:Y:S04]  /*2c470*/  LDL.LU R7, [R1+0x1bcc] ;  /* 0x001bcc0001077983 */ /* 0x000ee80000300800 */
[----:B------:R-:W3:Y:S01]  /*2c480*/  LDL.LU R29, [R1+0x1bc8] ;  /* 0x001bc800011d7983 */ /* 0x000ee20000300800 */
[----:B--2---:R-:W-:Y:S03]  /*2c490*/  HMMA.16816.F32 R20, R20, R2, R12 ;  /* 0x000000021414723c */ /* 0x004fe6000000180c */
[----:B------:R-:W2:Y:S04]  /*2c4a0*/  LDL.LU.64 R14, [R1+0x1bc0] ;  /* 0x001bc000010e7983 */ /* 0x000ea80000300a00 */
[----:B------:R-:W2:-:S12]  /*2c4b0*/  LDL.LU.64 R12, [R1+0x1bb8] ;  /* 0x001bb800010c7983 */ /* 0x000e980000300a00 */
[----:B------:R0:W-:Y:S04]  /*2c4c0*/  STL.64 [R1+0x90], R20 ;  /* 0x0000901401007387 */ /* 0x0001e80000100a00 */
[----:B------:R1:W-:Y:S04]  /*2c4d0*/  STL.64 [R1+0x98], R22 ;  /* 0x0000981601007387 */ /* 0x0003e80000100a00 */
[----:B0-----:R-:W2:Y:S04]  /*2c4e0*/  LDL.LU R20, [R1+0x1d4] ;  /* 0x0001d40001147983 */ /* 0x001ea80000300800 */
[----:B------:R-:W2:Y:S04]  /*2c4f0*/  LDL.LU R21, [R1+0x1dc] ;  /* 0x0001dc0001157983 */ /* 0x000ea80000300800 */
[----:B-1----:R-:W2:Y:S04]  /*2c500*/  LDL.LU R22, [R1+0x214] ;  /* 0x0002140001167983 */ /* 0x002ea80000300800 */
[----:B------:R-:W2:Y:S01]  /*2c510*/  LDL.LU R23, [R1+0x21c] ;  /* 0x00021c0001177983 */ /* 0x000ea20000300800 */
[----:B-----5:R-:W-:-:S02]  /*2c520*/  F2FP.F16.E4M3.UNPACK_B R2, R4.H1 ;  /* 0x00000004ff02723e */ /* 0x020fc400030006ff */
[----:B----4-:R-:W-:-:S07]  /*2c530*/  F2FP.F16.E4M3.UNPACK_B R3, R28.H1 ;  /* 0x0000001cff03723e */ /* 0x010fce00030006ff */
[----:B--2---:R-:W-:Y:S01]  /*2c540*/  HMMA.16816.F32 R20, R20, R2, R12 ;  /* 0x000000021414723c */ /* 0x004fe2000000180c */
        /* <DEDUP_REMOVED lines=11> */
[----:B------:R-:W-:Y:S01]  /*2c600*/  IMAD.MOV.U32 R28, RZ, RZ, R22 ;  /* 0x000000ffff1c7224 */ /* 0x000fe200078e0016 */
[----:B------:R0:W-:Y:S04]  /*2c610*/  STL.64 [R1+0x1d0], R20 ;  /* 0x0001d01401007387 */ /* 0x0001e80000100a00 */
[----:B------:R3:W-:Y:S04]  /*2c620*/  STL [R1+0x1dc], R23 ;  /* 0x0001dc1701007387 */ /* 0x0007e80000100800 */
[----:B------:R-:W-:Y:S04]  /*2c630*/  STL [R1+0x1b34], R28 ;  /* 0x001b341c01007387 */ /* 0x000fe80000100800 */
[----:B0-----:R-:W2:Y:S04]  /*2c640*/  LDL.LU R20, [R1+0x54] ;  /* 0x0000540001147983 */ /* 0x001ea80000300800 */
[----:B------:R-:W2:Y:S04]  /*2c650*/  LDL.LU R21, [R1+0x5c] ;  /* 0x00005c0001157983 */ /* 0x000ea80000300800 */
[----:B------:R-:W2:Y:S01]  /*2c660*/  LDL.LU R22, [R1+0x74] ;  /* 0x0000740001167983 */ /* 0x000ea20000300800 */
[----:B---3--:R-:W-:-:S07]  /*2c670*/  MOV R23, R29 ;  /* 0x0000001d00177202 */ /* 0x008fce0000000f00 */
[----:B--2---:R-:W-:Y:S01]  /*2c680*/  HMMA.16816.F32 R12, R20, R2, R12 ;  /* 0x00000002140c723c */ /* 0x004fe2000000180c */
[----:B------:R-:W-:-:S15]  /*2c690*/  IMAD.MOV.U32 R20, RZ, RZ, R11 ;  /* 0x000000ffff147224 */ /* 0x000fde00078e000b */
[----:B------:R-:W-:-:S03]  /*2c6a0*/  NOP ;  /* 0x0000000000007918 */ /* 0x000fc60000000000 */
[----:B------:R0:W-:Y:S04]  /*2c6b0*/  STL.64 [R1+0x2f0], R12 ;  /* 0x0002f00c01007387 */ /* 0x0001e80000100a00 */
[----:B------:R1:W-:Y:S01]  /*2c6c0*/  STL [R1+0x2f8], R14 ;  /* 0x0002f80e01007387 */ /* 0x0003e20000100800 */
[----:B------:R-:W-:-:S03]  /*2c6d0*/  IMAD.MOV.U32 R29, RZ, RZ, R15 ;  /* 0x000000ffff1d7224 */ /* 0x000fc600078e000f */
[----:B0-----:R-:W2:Y:S04]  /*2c6e0*/  LDL.LU R12, [R1+0x120] ;  /* 0x00012000010c7983 */ /* 0x001ea80000300800 */
[----:B------:R-:W2:Y:S04]  /*2c6f0*/  LDL.LU R13, [R1+0x124] ;  /* 0x00012400010d7983 */ /* 0x000ea80000300800 */
[----:B-1----:R-:W2:Y:S04]  /*2c700*/  LDL.LU R14, [R1+0x128] ;  /* 0x00012800010e7983 */ /* 0x002ea80000300800 */
[----:B------:R-:W2:Y:S04]  /*2c710*/  LDL.LU R15, [R1+0x12c] ;  /* 0x00012c00010f7983 */ /* 0x000ea80000300800 */
[----:B------:R-:W3:Y:S01]  /*2c720*/  LDL.LU R11, [R1+0x1b90] ;  /* 0x001b9000010b7983 */ /* 0x000ee20000300800 */
[----:B------:R-:W-:-:S02]  /*2c730*/  IMAD.MOV.U32 R4, RZ, RZ, R5 ;  /* 0x000000ffff047224 */ /* 0x000fc400078e0005 */
[----:B------:R-:W-:Y:S01]  /*2c740*/  IMAD.MOV.U32 R5, RZ, RZ, R7 ;  /* 0x000000ffff057224 */ /* 0x000fe200078e0007 */
[----:B------:R-:W-:Y:S01]  /*2c750*/  MOV R6, R9 ;  /* 0x0000000900067202 */ /* 0x000fe20000000f00 */
[----:B------:R-:W4:Y:S04]  /*2c760*/  LDL.LU R21, [R1+0x34] ;  /* 0x0000340001157983 */ /* 0x000f280000300800 */
[----:B------:R-:W4:Y:S04]  /*2c770*/  LDL.LU R22, [R1+0x38] ;  /* 0x0000380001167983 */ /* 0x000f280000300800 */
[----:B------:R-:W4:Y:S04]  /*2c780*/  LDL.LU R23, [R1+0x3c] ;  /* 0x00003c0001177983 */ /* 0x000f280000300800 */
[----:B------:R-:W-:Y:S01]  /*2c790*/  STL [R1+0x1b28], R29 ;  /* 0x001b281d01007387 */ /* 0x000fe20000100800 */
[----:B---3--:R-:W-:-:S07]  /*2c7a0*/  IMAD.MOV.U32 R7, RZ, RZ, R11 ;  /* 0x000000ffff077224 */ /* 0x008fce00078e000b */
[----:B------:R-:W-:Y:S01]  /*2c7b0*/  HMMA.16816.F32 R4, R4, R2, R16 ;  /* 0x000000020404723c */ /* 0x000fe20000001810 */
[----:B------:R-:W3:-:S15]  /*2c7c0*/  LDL.LU R16, [R1+0x20] ;  /* 0x0000200001107983 */ /* 0x000ede0000300800 */
[----:B------:R-:W-:-:S03]  /*2c7d0*/  NOP ;  /* 0x0000000000007918 */ /* 0x000fc60000000000 */
[----:B------:R0:W-:Y:S04]  /*2c7e0*/  STL.64 [R1+0x300], R4 ;  /* 0x0003000401007387 */ /* 0x0001e80000100a00 */
[----:B------:R1:W-:Y:S04]  /*2c7f0*/  STL.64 [R1+0x308], R6 ;  /* 0x0003080601007387 */ /* 0x0003e80000100a00 */
[----:B------:R-:W3:Y:S04]  /*2c800*/  LDL.LU R17, [R1+0x24] ;  /* 0x0000240001117983 */ /* 0x000ee80000300800 */
[----:B------:R-:W3:Y:S04]  /*2c810*/  LDL.LU R18, [R1+0x28] ;  /* 0x0000280001127983 */ /* 0x000ee80000300800 */
[----:B------:R-:W3:Y:S04]  /*2c820*/  LDL.LU R19, [R1+0x2c] ;  /* 0x00002c0001137983 */ /* 0x000ee80000300800 */
[----:B0-----:R-:W2:Y:S04]  /*2c830*/  LDL.LU R4, [R1+0x254] ;  /* 0x0002540001047983 */ /* 0x001ea80000300800 */
[----:B------:R-:W2:Y:S04]  /*2c840*/  LDL.LU R5, [R1+0x25c] ;  /* 0x00025c0001057983 */ /* 0x000ea80000300800 */
[----:B-1----:R-:W2:Y:S04]  /*2c850*/  LDL.LU R6, [R1+0x264] ;  /* 0x0002640001067983 */ /* 0x002ea80000300800 */
[----:B------:R-:W2:Y:S02]  /*2c860*/  LDL.LU R7, [R1+0x26c] ;  /* 0x00026c0001077983 */ /* 0x000ea40000300800 */
[----:B--2---:R-:W-:-:S15]  /*2c870*/  HMMA.16816.F32 R12, R4, R2, R12 ;  /* 0x00000002040c723c */ /* 0x004fde000000180c */
[----:B------:R-:W-:-:S04]  /*2c880*/  NOP ;  /* 0x0000000000007918 */ /* 0x000fc80000000000 */
[----:B------:R0:W-:Y:S04]  /*2c890*/  STL.64 [R1], R12 ;  /* 0x0000000c01007387 */ /* 0x0001e80000100a00 */
[----:B------:R1:W-:Y:S04]  /*2c8a0*/  STL [R1+0x8], R14 ;  /* 0x0000080e01007387 */ /* 0x0003e80000100800 */
[----:B------:R-:W3:Y:S04]  /*2c8b0*/  LDL.LU R4, [R1+0x164] ;  /* 0x0001640001047983 */ /* 0x000ee80000300800 */
[----:B------:R-:W3:Y:S01]  /*2c8c0*/  LDL.LU R5, [R1+0x16c] ;  /* 0x00016c0001057983 */ /* 0x000ee20000300800 */
[----:B------:R-:W-:-:S03]  /*2c8d0*/  IMAD.MOV.U32 R28, RZ, RZ, R15 ;  /* 0x000000ffff1c7224 */ /* 0x000fc600078e000f */
[----:B0-----:R-:W2:Y:S04]  /*2c8e0*/  LDL.LU R12, [R1+0x190] ;  /* 0x00019000010c7983 */ /* 0x001ea80000300800 */
[----:B------:R-:W2:Y:S04]  /*2c8f0*/  LDL.LU R13, [R1+0x194] ;  /* 0x00019400010d7983 */ /* 0x000ea80000300800 */
[----:B-1----:R-:W2:Y:S04]  /*2c900*/  LDL.LU R14, [R1+0x198] ;  /* 0x00019800010e7983 */ /* 0x002ea80000300800 */
[----:B------:R-:W2:Y:S04]  /*2c910*/  LDL.LU R15, [R1+0x19c] ;  /* 0x00019c00010f7983 */ /* 0x000ea80000300800 */
[----:B------:R-:W3:Y:S04]  /*2c920*/  LDL.LU R6, [R1+0x184] ;  /* 0x0001840001067983 */ /* 0x000ee80000300800 */
[----:B------:R-:W3:Y:S02]  /*2c930*/  LDL.LU R7, [R1+0x18c] ;  /* 0x00018c0001077983 */ /* 0x000ee40000300800 */
[----:B---3--:R-:W-:Y:S02]  /*2c940*/  HMMA.16816.F32 R16, R4, R2, R16 ;  /* 0x000000020410723c */ /* 0x008fe40000001810 */
[----:B------:R-:W4:-:S15]  /*2c950*/  LDL.LU R4, [R1+0xd4] ;  /* 0x0000d40001047983 */ /* 0x000f1e0000300800 */
[----:B------:R-:W-:Y:S02]  /*2c960*/  NOP ;  /* 0x0000000000007918 */ /* 0x000fe40000000000 */
[----:B------:R-:W-:Y:S04]  /*2c970*/  STL.64 [R1+0x20], R16 ;  /* 0x0000201001007387 */ /* 0x000fe80000100a00 */
[----:B------:R4:W-:Y:S04]  /*2c980*/  STL.64 [R1+0x28], R18 ;  /* 0x0000281201007387 */ /* 0x0009e80000100a00 */
[----:B------:R-:W4:Y:S04]  /*2c990*/  LDL.LU R5, [R1+0xdc] ;  /* 0x0000dc0001057983 */ /* 0x000f280000300800 */
[----:B------:R-:W4:Y:S04]  /*2c9a0*/  LDL.LU R6, [R1+0x104] ;  /* 0x0001040001067983 */ /* 0x000f280000300800 */
[----:B------:R-:W4:Y:S02]  /*2c9b0*/  LDL.LU R7, [R1+0x10c] ;  /* 0x00010c0001077983 */ /* 0x000f240000300800 */
[----:B----4-:R-:W-:Y:S02]  /*2c9c0*/  HMMA.16816.F32 R16, R4, R2, R20 ;  /* 0x000000020410723c */ /* 0x010fe40000001814 */
[----:B------:R-:W3:Y:S01]  /*2c9d0*/  LDL.LU R4, [R1+0x44] ;  /* 0x0000440001047983 */ /* 0x000ee20000300800 */
[----:B------:R-:W-:-:S15]  /*2c9e0*/  IMAD.MOV.U32 R23, RZ, RZ, R0 ;  /* 0x000000ffff177224 */ /* 0x000fde00078e0000 */
[----:B------:R-:W-:Y:S01]  /*2c9f0*/  NOP ;  /* 0x0000000000007918 */ /* 0x000fe20000000000 */
[----:B------:R-:W-:Y:S04]  /*2ca00*/  STL.64 [R1+0x160], R16 ;  /* 0x0001601001007387 */ /* 0x000fe80000100a00 */
[----:B------:R3:W-:Y:S04]  /*2ca10*/  STL.64 [R1+0x168], R18 ;  /* 0x0001681201007387 */ /* 0x0007e80000100a00 */
[----:B------:R-:W3:Y:S04]  /*2ca20*/  LDL.LU R5, [R1+0x4c] ;  /* 0x00004c0001057983 */ /* 0x000ee80000300800 */
[----:B------:R-:W4:Y:S04]  /*2ca30*/  LDL.LU R20, [R1+0x80] ;  /* 0x0000800001147983 */ /* 0x000f280000300800 */
[----:B------:R-:W4:Y:S04]  /*2ca40*/  LDL.LU R21, [R1+0x84] ;  /* 0x0000840001157983 */ /* 0x000f280000300800 */
[----:B------:R-:W4:Y:S04]  /*2ca50*/  LDL.LU R22, [R1+0x88] ;  /* 0x0000880001167983 */ /* 0x000f280000300800 */
[----:B------:R-:W5:Y:S04]  /*2ca60*/  LDL R0, [R1+0x330] ;  /* 0x0003300001007983 */ /* 0x000f680000100800 */
[----:B------:R-:W3:Y:S04]  /*2ca70*/  LDL.LU R6, [R1+0x64] ;  /* 0x0000640001067983 */ /* 0x000ee80000300800 */
        /* <DEDUP_REMOVED lines=8> */
[----:B------:R-:W3:Y:S04]  /*2cb00*/  LDL.LU R7, [R1+0xec] ;  /* 0x0000ec0001077983 */ /* 0x000ee80000300800 */
[----:B0-----:R-:W2:Y:S04]  /*2cb10*/  LDL.LU R16, [R1+0x284] ;  /* 0x0002840001107983 */ /* 0x001ea80000300800 */
[----:B------:R-:W2:Y:S04]  /*2cb20*/  LDL.LU R17, [R1+0x28c] ;  /* 0x00028c0001117983 */ /* 0x000ea80000300800 */
[----:B------:R-:W2:Y:S04]  /*2cb30*/  LDL.LU R24, [R1+0x10] ;  /* 0x0000100001187983 */ /* 0x000ea80000300800 */
[----:B------:R-:W2:Y:S04]  /*2cb40*/  LDL.LU R25, [R1+0x14] ;  /* 0x0000140001197983 */ /* 0x000ea80000300800 */
[----:B-1----:R-:W2:Y:S04]  /*2cb50*/  LDL.LU R18, [R1+0x294] ;  /* 0x0002940001127983 */ /* 0x002ea80000300800 */
[----:B------:R-:W2:Y:S01]  /*2cb60*/  LDL.LU R19, [R1+0x29c] ;  /* 0x00029c0001137983 */ /* 0x000ea20000300800 */
[----:B------:R-:W-:Y:S01]  /*2cb70*/  MOV R27, R8 ;  /* 0x00000008001b7202 */ /* 0x000fe20000000f00 */
[----:B------:R-:W-:-:S02]  /*2cb80*/  IMAD.MOV.U32 R26, RZ, RZ, R10 ;  /* 0x000000ffff1a7224 */ /* 0x000fc400078e000a */
[----:B------:R-:W3:Y:S04]  /*2cb90*/  LDL.LU R8, [R1+0x230] ;  /* 0x0002300001087983 */ /* 0x000ee80000300800 */
[----:B------:R-:W3:Y:S04]  /*2cba0*/  LDL.LU R9, [R1+0x234] ;  /* 0x0002340001097983 */ /* 0x000ee80000300800 */
[----:B------:R-:W3:Y:S04]  /*2cbb0*/  LDL.LU R10, [R1+0x238] ;  /* 0x00023800010a7983 */ /* 0x000ee80000300800 */
[----:B------:R-:W3:Y:S01]  /*2cbc0*/  LDL.LU R11, [R1+0x23c] ;  /* 0x00023c00010b7983 */ /* 0x000ee20000300800 */
[----:B--2---:R-:W-:-:S15]  /*2cbd0*/  HMMA.16816.F32 R16, R16, R2, R12 ;  /* 0x000000021010723c */ /* 0x004fde000000180c */
[----:B------:R-:W-:-:S04]  /*2cbe0*/  NOP ;  /* 0x0000000000007918 */ /* 0x000fc80000000000 */
[----:B------:R-:W-:Y:S04]  /*2cbf0*/  STL.64 [R1+0x1b40], R18 ;  /* 0x001b401201007387 */ /* 0x000fe80000100a00 */
[----:B------:R-:W-:Y:S04]  /*2cc00*/  STL.64 [R1+0x1b38], R16 ;  /* 0x001b381001007387 */ /* 0x000fe80000100a00 */
[----:B------:R-:W3:Y:S04]  /*2cc10*/  LDL.LU R12, [R1+0x1e4] ;  /* 0x0001e400010c7983 */ /* 0x000ee80000300800 */
[----:B------:R-:W3:Y:S04]  /*2cc20*/  LDL.LU R13, [R1+0x1ec] ;  /* 0x0001ec00010d7983 */ /* 0x000ee80000300800 */
[----:B------:R-:W3:Y:S04]  /*2cc30*/  LDL.LU R14, [R1+0x1f4] ;  /* 0x0001f400010e7983 */ /* 0x000ee80000300800 */
[----:B------:R-:W3:Y:S04]  /*2cc40*/  LDL.LU R15, [R1+0x1fc] ;  /* 0x0001fc00010f7983 */ /* 0x000ee80000300800 */
[----:B-----5:R-:W-:Y:S01]  /*2cc50*/  LDSM.16.MT88.4 R16, [R0+UR9+0x24000] ;  /* 0x024000090010783b */ /* 0x020fe20008004200 */
        /* <DEDUP_REMOVED lines=14> */
[----:B------:R-:W3:Y:S04]  /*2cd40*/  LDL.LU R20, [R1+0x1b0] ;  /* 0x0001b00001147983 */ /* 0x000ee80000300800 */
[----:B------:R-:W3:Y:S04]  /*2cd50*/  LDL.LU R21, [R1+0x1b4] ;  /* 0x0001b40001157983 */ /* 0x000ee80000300800 */
[----:B------:R-:W4:Y:S04]  /*2cd60*/  LDL.LU R22, [R1+0x1b8] ;  /* 0x0001b80001167983 */ /* 0x000f280000300800 */
[----:B------:R-:W4:Y:S04]  /*2cd70*/  LDL.LU R23, [R1+0x1bc] ;  /* 0x0001bc0001177983 */ /* 0x000f280000300800 */
[----:B----4-:R-:W-:Y:S04]  /*2cd80*/  STL.64 [R1+0x1b88], R22 ;  /* 0x001b881601007387 */ /* 0x010fe80000100a00 */
[----:B---3--:R-:W-:Y:S04]  /*2cd90*/  STL.64 [R1+0x1b80], R20 ;  /* 0x001b801401007387 */ /* 0x008fe80000100a00 */
[----:B------:R-:W2:Y:S04]  /*2cda0*/  LDL.LU R6, [R1+0xf4] ;  /* 0x0000f40001067983 */ /* 0x000ea80000300800 */
[----:B------:R-:W2:Y:S04]  /*2cdb0*/  LDL.LU R7, [R1+0xfc] ;  /* 0x0000fc0001077983 */ /* 0x000ea80000300800 */
[----:B------:R-:W-:Y:S01]  /*2cdc0*/  LDSM.16.MT88.4 R20, [R0+UR9+0x26080] ;  /* 0x026080090014783b */ /* 0x000fe20008004200 */
        /* <DEDUP_REMOVED lines=11> */
[----:B------:R-:W-:Y:S04]  /*2ce80*/  STL.64 [R1+0x1f8], R18 ;  /* 0x0001f81201007387 */ /* 0x000fe80000100a00 */
[----:B------:R0:W-:Y:S01]  /*2ce90*/  STL [R1+0x21c], R15 ;  /* 0x00021c0f01007387 */ /* 0x0001e20000100800 */
[----:B------:R-:W-:Y:S01]  /*2cea0*/  IMAD.MOV.U32 R29, RZ, RZ, R14 ;  /* 0x000000ffff1d7224 */ /* 0x000fe200078e000e */
[----:B------:R-:W-:Y:S01]  /*2ceb0*/  MOV R14, R22 ;  /* 0x00000016000e7202 */ /* 0x000fe20000000f00 */
[----:B------:R-:W-:-:S02]  /*2cec0*/  IMAD.MOV.U32 R27, RZ, RZ, R23 ;  /* 0x000000ffff1b7224 */ /* 0x000fc400078e0017 */
[----:B------:R-:W-:Y:S02]  /*2ced0*/  IMAD.MOV.U32 R26, RZ, RZ, R21 ;  /* 0x000000ffff1a7224 */ /* 0x000fe400078e0015 */
[----:B0-----:R-:W-:Y:S01]  /*2cee0*/  IMAD.MOV.U32 R15, RZ, RZ, R20 ;  /* 0x000000ffff0f7224 */ /* 0x001fe200078e0014 */
        /* <DEDUP_REMOVED lines=8> */
[----:B------:R-:W2:Y:S04]  /*2cf70*/  LDL.LU R11, [R1+0x27c] ;  /* 0x00027c00010b7983 */ /* 0x000ea80000300800 */
[----:B0-----:R0:W-:Y:S01]  /*2cf80*/  STL [R1+0x264], R5 ;  /* 0x0002640501007387 */ /* 0x0011e20000100800 */
[----:B------:R-:W-:-:S03]  /*2cf90*/  IMAD.MOV.U32 R19, RZ, RZ, R4 ;  /* 0x000000ffff137224 */ /* 0x000fc600078e0004 */
[----:B------:R1:W-:Y:S04]  /*2cfa0*/  STL [R1+0x26c], R7 ;  /* 0x00026c0701007387 */ /* 0x0003e80000100800 */
[----:B------:R-:W3:Y:S01]  /*2cfb0*/  LDL.LU R4, [R1+0x110] ;  /* 0x0001100001047983 */ /* 0x000ee20000300800 */
[----:B------:R-:W-:-:S03]  /*2cfc0*/  IMAD.MOV.U32 R18, RZ, RZ, R6 ;  /* 0x000000ffff127224 */ /* 0x000fc600078e0006 */
[----:B0-----:R-:W3:Y:S04]  /*2cfd0*/  LDL.LU R5, [R1+0x114] ;  /* 0x0001140001057983 */ /* 0x001ee80000300800 */
[----:B------:R-:W3:Y:S04]  /*2cfe0*/  LDL.LU R6, [R1+0x118] ;  /* 0x0001180001067983 */ /* 0x000ee80000300800 */
[----:B-1----:R-:W3:Y:S04]  /*2cff0*/  LDL.LU R7, [R1+0x11c] ;  /* 0x00011c0001077983 */ /* 0x002ee80000300800 */
[----:B------:R-:W2:Y:S04]  /*2d000*/  LDL.LU.64 R22, [R1+0x1b88] ;  /* 0x001b880001167983 */ /* 0x000ea80000300a00 */
[----:B------:R-:W2:Y:S04]  /*2d010*/  LDL.LU.64 R20, [R1+0x1b80] ;  /* 0x001b800001147983 */ /* 0x000ea80000300a00 */
[----:B------:R-:W-:Y:S04]  /*2d020*/  STL [R1+0x1a74], R27 ;  /* 0x001a741b01007387 */ /* 0x000fe80000100800 */
[----:B------:R0:W-:Y:S01]  /*2d030*/  STL [R1+0x1a70], R26 ;  /* 0x001a701a01007387 */ /* 0x0001e20000100800 */
[----:B--2---:R-:W-:-:S15]  /*2d040*/  HMMA.16816.F32 R8, R8, R2, R20 ;  /* 0x000000020808723c */ /* 0x004fde0000001814 */
[----:B------:R-:W-:-:S04]  /*2d050*/  NOP ;  /* 0x0000000000007918 */ /* 0x000fc80000000000 */
[----:B------:R-:W-:Y:S04]  /*2d060*/  STL [R1+0x1b2c], R8 ;  /* 0x001b2c0801007387 */ /* 0x000fe80000100800 */
[----:B------:R-:W-:Y:S04]  /*2d070*/  STL [R1+0x1b00], R9 ;  /* 0x001b000901007387 */ /* 0x000fe80000100800 */
[----:B------:R-:W-:Y:S04]  /*2d080*/  STL [R1+0x1afc], R10 ;  /* 0x001afc0a01007387 */ /* 0x000fe80000100800 */
[----:B------:R-:W-:Y:S04]  /*2d090*/  STL [R1+0x1af8], R11 ;  /* 0x001af80b01007387 */ /* 0x000fe80000100800 */
[----:B------:R-:W3:Y:S04]  /*2d0a0*/  LDL.LU R20, [R1+0x204] ;  /* 0x0002040001147983 */ /* 0x000ee80000300800 */
[----:B------:R-:W3:Y:S04]  /*2d0b0*/  LDL.LU R21, [R1+0x20c] ;  /* 0x00020c0001157983 */ /* 0x000ee80000300800 */
[----:B------:R-:W2:Y:S04]  /*2d0c0*/  LDL.LU R24, [R1+0x90] ;  /* 0x0000900001187983 */ /* 0x000ea80000300800 */
[----:B------:R-:W2:Y:S04]  /*2d0d0*/  LDL.LU R25, [R1+0x94] ;  /* 0x0000940001197983 */ /* 0x000ea80000300800 */
[----:B0-----:R-:W2:Y:S04]  /*2d0e0*/  LDL.LU R26, [R1+0x98] ;  /* 0x00009800011a7983 */ /* 0x001ea80000300800 */
[----:B------:R-:W2:Y:S04]  /*2d0f0*/  LDL.LU R27, [R1+0x9c] ;  /* 0x00009c00011b7983 */ /* 0x000ea80000300800 */
[----:B------:R-:W3:Y:S04]  /*2d100*/  LDL.LU R22, [R1+0x224] ;  /* 0x0002240001167983 */ /* 0x000ee80000300800 */
[----:B------:R-:W3:Y:S04]  /*2d110*/  LDL.LU R23, [R1+0x22c] ;  /* 0x00022c0001177983 */ /* 0x000ee80000300800 */
[----:B------:R-:W0:Y:S04]  /*2d120*/  LDSM.16.MT88.4 R8, [R0+UR9+0x24100] ;  /* 0x024100090008783b */ /* 0x000e280008004200 */
[----:B0-----:R-:W-:Y:S01]  /*2d130*/  STL [R1+0x2a4], R9 ;  /* 0x0002a40901007387 */ /* 0x001fe20000100800 */
[----:B------:R-:W-:-:S03]  /*2d140*/  IMAD.MOV.U32 R17, RZ, RZ, R8 ;  /* 0x000000ffff117224 */ /* 0x000fc600078e0008 */
[----:B------:R-:W-:Y:S01]  /*2d150*/  STL [R1+0x2ac], R11 ;  /* 0x0002ac0b01007387 */ /* 0x000fe20000100800 */
[----:B------:R-:W-:-:S03]  /*2d160*/  IMAD.MOV.U32 R16, RZ, RZ, R10 ;  /* 0x000000ffff107224 */ /* 0x000fc600078e000a */
[----:B------:R-:W0:Y:S04]  /*2d170*/  LDSM.16.MT88.4 R8, [R0+UR9+0x26100] ;  /* 0x026100090008783b */ /* 0x000e280008004200 */
[----:B------:R1:W-:Y:S04]  /*2d180*/  STL.64 [R1+0x1b58], R16 ;  /* 0x001b581001007387 */ /* 0x0003e80000100a00 */
[----:B------:R4:W-:Y:S01]  /*2d190*/  STL.64 [R1+0x1b60], R18 ;  /* 0x001b601201007387 */ /* 0x0009e20000100a00 */
[----:B0-----:R-:W-:Y:S01]  /*2d1a0*/  MOV R13, R8 ;  /* 0x00000008000d7202 */ /* 0x001fe20000000f00 */
[----:B------:R-:W-:-:S02]  /*2d1b0*/  IMAD.MOV.U32 R12, RZ, RZ, R10 ;  /* 0x000000ffff0c7224 */ /* 0x000fc400078e000a */
[----:B------:R-:W-:Y:S04]  /*2d1c0*/  STL [R1+0x2b4], R9 ;  /* 0x0002b40901007387 */ /* 0x000fe80000100800 */
[----:B------:R-:W-:Y:S04]  /*2d1d0*/  STL [R1+0x2bc], R11 ;  /* 0x0002bc0b01007387 */ /* 0x000fe80000100800 */
[----:B------:R-:W-:Y:S04]  /*2d1e0*/  STL.64 [R1+0x1b70], R14 ;  /* 0x001b700e01007387 */ /* 0x000fe80000100a00 */
[----:B------:R-:W0:Y:S04]  /*2d1f0*/  LDSM.16.MT88.4 R8, [R0+UR9+0x24180] ;  /* 0x024180090008783b */ /* 0x000e280008004200 */
[----:B------:R-:W-:Y:S04]  /*2d200*/  STL.64 [R1+0x1b68], R12 ;  /* 0x001b680c01007387 */ /* 0x000fe80000100a00 */
[----:B-1----:R-:W5:Y:S04]  /*2d210*/  LDL.LU R16, [R1+0xb0] ;  /* 0x0000b00001107983 */ /* 0x002f680000300800 */
[----:B------:R-:W5:Y:S04]  /*2d220*/  LDL.LU R17, [R1+0xb4] ;  /* 0x0000b40001117983 */ /* 0x000f680000300800 */
[----:B----4-:R-:W5:Y:S04]  /*2d230*/  LDL.LU R18, [R1+0xb8] ;  /* 0x0000b80001127983 */ /* 0x010f680000300800 */
[----:B------:R-:W5:Y:S04]  /*2d240*/  LDL.LU R19, [R1+0xbc] ;  /* 0x0000bc0001137983 */ /* 0x000f680000300800 */
[----:B------:R-:W1:Y:S01]  /*2d250*/  LDSM.16.MT88.4 R12, [R0+UR9+0x26180] ;  /* 0x02618009000c783b */ /* 0x000e620008004200 */
[----:B---3--:R-:W-:Y:S03]  /*2d260*/  HMMA.16816.F32 R4, R20, R2, R4 ;  /* 0x000000021404723c */ /* 0x008fe60000001804 */
[----:B------:R-:W2:-:S15]  /*2d270*/  LDL.LU R20, [R1+0x1a4] ;  /* 0x0001a40001147983 */ /* 0x000e9e0000300800 */
[----:B------:R-:W-:Y:S01]  /*2d280*/  NOP ;  /* 0x0000000000007918 */ /* 0x000fe20000000000 */
[----:B------:R3:W-:Y:S04]  /*2d290*/  STL.64 [R1+0x10], R4 ;  /* 0x0000100401007387 */ /* 0x0007e80000100a00 */
[----:B------:R4:W-:Y:S04]  /*2d2a0*/  STL.64 [R1+0x18], R6 ;  /* 0x0000180601007387 */ /* 0x0009e80000100a00 */
[----:B------:R-:W2:Y:S04]  /*2d2b0*/  LDL.LU R21, [R1+0x1ac] ;  /* 0x0001ac0001157983 */ /* 0x000ea80000300800 */
[----:B------:R-:W2:Y:S04]  /*2d2c0*/  LDL.LU R22, [R1+0x1c4] ;  /* 0x0001c40001167983 */ /* 0x000ea80000300800 */
[----:B------:R-:W2:Y:S04]  /*2d2d0*/  LDL.LU R23, [R1+0x1cc] ;  /* 0x0001cc0001177983 */ /* 0x000ea80000300800 */
[----:B---3--:R-:W3:Y:S04]  /*2d2e0*/  LDL.LU R4, [R1] ;  /* 0x0000000001047983 */ /* 0x008ee80000300800 */
[----:B------:R-:W3:Y:S04]  /*2d2f0*/  LDL.LU R5, [R1+0x4] ;  /* 0x0000040001057983 */ /* 0x000ee80000300800 */
[----:B----4-:R-:W3:Y:S04]  /*2d300*/  LDL.LU R6, [R1+0x8] ;  /* 0x0000080001067983 */ /* 0x010ee80000300800 */
[----:B0-----:R0:W-:Y:S04]  /*2d310*/  STL [R1+0x2c4], R9 ;  /* 0x0002c40901007387 */ /* 0x0011e80000100800 */
[----:B------:R4:W-:Y:S04]  /*2d320*/  STL [R1+0x2cc], R11 ;  /* 0x0002cc0b01007387 */ /* 0x0009e80000100800 */
[----:B------:R-:W3:Y:S04]  /*2d330*/  LDL.LU R0, [R1+0x1b78] ;  /* 0x001b780001007983 */ /* 0x000ee80000300800 */
[----:B-1----:R-:W-:Y:S04]  /*2d340*/  STL [R1+0x2d4], R13 ;  /* 0x0002d40d01007387 */ /* 0x002fe80000100800 */
[----:B------:R2:W-:Y:S01]  /*2d350*/  STL [R1+0x2dc], R15 ;  /* 0x0002dc0f01007387 */ /* 0x0005e20000100800 */
[----:B0-----:R-:W-:-:S02]  /*2d360*/  IMAD.MOV.U32 R9, RZ, RZ, R14 ;  /* 0x000000ffff097224 */ /* 0x001fc400078e000e */
[----:B----4-:R-:W-:Y:S01]  /*2d370*/  IMAD.MOV.U32 R11, RZ, RZ, R10 ;  /* 0x000000ffff0b7224 */ /* 0x010fe200078e000a */
[----:B------:R-:W-:Y:S02]  /*2d380*/  MOV R10, R12 ;  /* 0x0000000c000a7202 */ /* 0x000fe40000000f00 */
[----:B--2---:R-:W-:Y:S01]  /*2d390*/  HMMA.16816.F32 R12, R20, R2, R24 ;  /* 0x00000002140c723c */ /* 0x004fe20000001818 */
[----:B------:R-:W2:Y:S04]  /*2d3a0*/  LDL.LU R2, [R1+0x318] ;  /* 0x0003180001027983 */ /* 0x000ea80000300800 */
[----:B------:R-:W4:-:S14]  /*2d3b0*/  LDL.LU R3, [R1+0x31c] ;  /* 0x00031c0001037983 */ /* 0x000f1c0000300800 */
[----:B------:R-:W-:Y:S04]  /*2d3c0*/  STL.64 [R1+0xa0], R12 ;  /* 0x0000a00c01007387 */ /* 0x000fe80000100a00 */
[----:B------:R-:W-:Y:S04]  /*2d3d0*/  STL.64 [R1+0xa8], R14 ;  /* 0x0000a80e01007387 */ /* 0x000fe80000100a00 */
[----:B---3--:R-:W0:Y:S04]  /*2d3e0*/  LDSM.16.MT88.4 R12, [R0+UR9+0x24000] ;  /* 0x02400009000c783b */ /* 0x008e280008004200 */
[----:B--2---:R-:W-:Y:S04]  /*2d3f0*/  STL [R1+0x1ab8], R2 ;  /* 0x001ab80201007387 */ /* 0x004fe80000100800 */
[----:B----4-:R-:W-:Y:S04]  /*2d400*/  STL [R1+0x1abc], R3 ;  /* 0x001abc0301007387 */ /* 0x010fe80000100800 */
[----:B------:R-:W5:Y:S04]  /*2d410*/  LDL.LU R20, [R1+0x1f0] ;  /* 0x0001f00001147983 */ /* 0x000f680000300800 */
[----:B------:R-:W5:Y:S04]  /*2d420*/  LDL.LU R21, [R1+0x1f8] ;  /* 0x0001f80001157983 */ /* 0x000f680000300800 */
[----:B------:R-:W5:Y:S04]  /*2d430*/  LDL.LU R22, [R1+0x210] ;  /* 0x0002100001167983 */ /* 0x000f680000300800 */
[----:B0-----:R-:W-:Y:S04]  /*2d440*/  STL.64 [R1+0x130], R12 ;  /* 0x0001300c01007387 */ /* 0x001fe80000100a00 */
[----:B------:R-:W-:Y:S04]  /*2d450*/  STL.64 [R1+0x138], R14 ;  /* 0x0001380e01007387 */ /* 0x000fe80000100a00 */
[----:B------:R-:W0:Y:S01]  /*2d460*/  LDSM.16.MT88.4 R12, [R0+UR9+0x26000] ;  /* 0x02600009000c783b */ /* 0x000e220008004200 */
[----:B------:R-:W-:-:S02]  /*2d470*/  F2FP.F16.E4M3.UNPACK_B R24, R2 ;  /* 0x00000002ff18723e */ /* 0x000fc400020006ff */
[----:B------:R-:W-:Y:S01]  /*2d480*/  F2FP.F16.E4M3.UNPACK_B R25, R3 ;  /* 0x00000003ff19723e */ /* 0x000fe200020006ff */
[----:B------:R-:W-:Y:S02]  /*2d490*/  IMAD.MOV.U32 R23, RZ, RZ, R29 ;  /* 0x000000ffff177224 */ /* 0x000fe400078e001d */
[----:B------:R-:W-:Y:S02]  /*2d4a0*/  IMAD.MOV.U32 R7, RZ, RZ, R28 ;  /* 0x000000ffff077224 */ /* 0x000fe400078e001c */
[----:B------:R-:W-:Y:S01]  /*2d4b0*/  IMAD.MOV.U32 R28, RZ, RZ, R8 ;  /* 0x000000ffff1c7224 */ /* 0x000fe200078e0008 */
[----:B0-----:R-:W-:Y:S04]  /*2d4c0*/  STL [R1+0x154], R13 ;  /* 0x0001540d01007387 */ /* 0x001fe80000100800 */
[----:B------:R0:W-:Y:S01]  /*2d4d0*/  STL [R1+0x15c], R15 ;  /* 0x00015c0f01007387 */ /* 0x0001e20000100800 */
[----:B------:R-:W-:-:S02]  /*2d4e0*/  IMAD.MOV.U32 R29, RZ, RZ, R14 ;  /* 0x000000ffff1d7224 */ /* 0x000fc400078e000e */
[----:B------:R-:W-:Y:S01]  /*2d4f0*/  IMAD.MOV.U32 R8, RZ, RZ, R12 ;  /* 0x000000ffff087224 */ /* 0x000fe200078e000c */
[----:B0-----:R-:W2:Y:S04]  /*2d500*/  LDL.LU.64 R14, [R1+0x1b70] ;  /* 0x001b7000010e7983 */ /* 0x001ea80000300a00 */
[----:B------:R-:W3:Y:S01]  /*2d510*/  LDL.LU.64 R12, [R1+0x1b68] ;  /* 0x001b6800010c7983 */ /* 0x000ee20000300a00 */
[----:B-----5:R-:W-:Y:S03]  /*2d520*/  HMMA.16816.F32 R20, R20, R24, R16 ;  /* 0x000000181414723c */ /* 0x020fe60000001810 */
[----:B------:R-:W4:-:S15]  /*2d530*/  LDL.LU.64 R18, [R1+0x1b60] ;  /* 0x001b600001127983 */ /* 0x000f1e0000300a00 */
[----:B------:R-:W-:Y:S01]  /*2d540*/  NOP ;  /* 0x0000000000007918 */ /* 0x000fe20000000000 */
[----:B------:R-:W-:Y:S04]  /*2d550*/  STL.64 [R1+0xb0], R20 ;  /* 0x0000b01401007387 */ /* 0x000fe80000100a00 */
[----:B------:R2:W-:Y:S02]  /*2d560*/  STL.64 [R1+0xb8], R22 ;  /* 0x0000b81601007387 */ /* 0x0005e40000100a00 */
[----:B--2---:R-:W-:Y:S01]  /*2d570*/  IMAD.MOV.U32 R22, RZ, RZ, R15 ;  /* 0x000000ffff167224 */ /* 0x004fe200078e000f */
[----:B----4-:R-:W-:Y:S01]  /*2d580*/  MOV R20, R19 ;  /* 0x0000001300147202 */ /* 0x010fe20000000f00 */
[----:B------:R-:W-:Y:S02]  /*2d590*/  IMAD.MOV.U32 R21, RZ, RZ, R18 ;  /* 0x000000ffff157224 */ /* 0x000fe400078e0012 */
[----:B------:R-:W0:Y:S04]  /*2d5a0*/  LDSM.16.MT88.4 R16, [R0+UR9+0x24080] ;  /* 0x024080090010783b */ /* 0x000e280008004200 */
[----:B0-----:R-:W-:Y:S01]  /*2d5b0*/  STL [R1+0x184], R17 ;  /* 0x0001841101007387 */ /* 0x001fe20000100800 */
[----:B------:R-:W-:-:S03]  /*2d5c0*/  IMAD.MOV.U32 R27, RZ, RZ, R16 ;  /* 0x000000ffff1b7224 */ /* 0x000fc600078e0010 */
[----:B------:R-:W-:Y:S01]  /*2d5d0*/  STL [R1+0x18c], R19 ;  /* 0x00018c1301007387 */ /* 0x000fe20000100800 */
[----:B------:R-:W-:-:S03]  /*2d5e0*/  MOV R26, R18 ;  /* 0x00000012001a7202 */ /* 0x000fc60000000f00 */
[----:B------:R-:W0:Y:S04]  /*2d5f0*/  LDSM.16.MT88.4 R16, [R0+UR9+0x26080] ;  /* 0x026080090010783b */ /* 0x000e280008004200 */
[----:B0-----:R0:W-:Y:S01]  /*2d600*/  STL [R1+0x1b4], R17 ;  /* 0x0001b41101007387 */ /* 0x0011e20000100800 */
[----:B------:R-:W-:-:S03]  /*2d610*/  IMAD.MOV.U32 R15, RZ, RZ, R16 ;  /* 0x000000ffff0f7224 */ /* 0x000fc600078e0010 */
[----:B------:R-:W-:Y:S04]  /*2d620*/  STL [R1+0x1bc], R19 ;  /* 0x0001bc1301007387 */ /* 0x000fe80000100800 */
[----:B0-----:R-:W2:Y:S01]  /*2d630*/  LDL.LU.64 R16, [R1+0x1b58] ;  /* 0x001b580001107983 */ /* 0x001ea20000300a00 */
[----:B------:R-:W-:-:S07]  /*2d640*/  IMAD.MOV.U32 R23, RZ, RZ, R14 ;  /* 0x000000ffff177224 */ /* 0x000fce00078e000e */
[----:B------:R-:W-:Y:S01]  /*2d650*/  HMMA.16816.F32 R20, R20, R24, R4 ;  /* 0x000000181414723c */ /* 0x000fe20000001804 */
[----:B------:R-:W4:Y:S04]  /*2d660*/  LDL.LU.64 R6, [R1+0x1b50] ;  /* 0x001b500001067983 */ /* 0x000f280000300a00 */
[----:B------:R-:W4:Y:S01]  /*2d670*/  LDL.LU.64 R4, [R1+0x1b48] ;  /* 0x001b480001047983 */ /* 0x000f220000300a00 */
[----:B------:R-:W-:-:S13]  /*2d680*/  IMAD.MOV.U32 R14, RZ, RZ, R18 ;  /* 0x000000ffff0e7224 */ /* 0x000fda00078e0012 */
[----:B------:R-:W-:Y:S04]  /*2d690*/  STL.64 [R1+0x120], R20 ;  /* 0x0001201401007387 */ /* 0x000fe80000100a00 */
[----:B------:R3:W-:Y:S02]  /*2d6a0*/  STL.64 [R1+0x128], R22 ;  /* 0x0001281601007387 */ /* 0x0007e40000100a00 */
[----:B---3--:R-:W-:Y:S01]  /*2d6b0*/  IMAD.MOV.U32 R23, RZ, RZ, R12 ;  /* 0x000000ffff177224 */ /* 0x008fe200078e000c */
[----:B------:R-:W-:Y:S01]  /*2d6c0*/  MOV R22, R13 ;  /* 0x0000000d00167202 */ /* 0x000fe20000000f00 */
[----:B--2---:R-:W-:Y:S02]  /*2d6d0*/  IMAD.MOV.U32 R20, RZ, RZ, R17 ;  /* 0x000000ffff147224 */ /* 0x004fe400078e0011 */
[----:B------:R-:W-:-:S02]  /*2d6e0*/  IMAD.MOV.U32 R21, RZ, RZ, R16 ;  /* 0x000000ffff157224 */ /* 0x000fc400078e0010 */
[----:B------:R-:W0:Y:S04]  /*2d6f0*/  LDSM.16.MT88.4 R16, [R0+UR9+0x24100] ;  /* 0x024100090010783b */ /* 0x000e280008004200 */
[----:B0-----:R-:W-:Y:S04]  /*2d700*/  STL [R1+0x204], R17 ;  /* 0x0002041101007387 */ /* 0x001fe80000100800 */
[----:B------:R0:W-:Y:S01]  /*2d710*/  STL [R1+0x20c], R19 ;  /* 0x00020c1301007387 */ /* 0x0001e20000100800 */
[----:B------:R-:W-:Y:S02]  /*2d720*/  IMAD.MOV.U32 R12, RZ, RZ, R18 ;  /* 0x000000ffff0c7224 */ /* 0x000fe400078e0012 */
[----:B------:R-:W-:Y:S01]  /*2d730*/  IMAD.MOV.U32 R13, RZ, RZ, R16 ;  /* 0x000000ffff0d7224 */ /* 0x000fe200078e0010 */
[----:B0-----:R-:W2:Y:S04]  /*2d740*/  LDL.LU.64 R18, [R1+0x1b40] ;  /* 0x001b400001127983 */ /* 0x001ea80000300a00 */
[----:B------:R-:W2:Y:S04]  /*2d750*/  LDL.LU.64 R16, [R1+0x1b38] ;  /* 0x001b380001107983 */ /* 0x000ea80000300a00 */
[----:B------:R-:W-:Y:S04]  /*2d760*/  STL.64 [R1+0x1b18], R12 ;  /* 0x001b180c01007387 */ /* 0x000fe80000100a00 */
[----:B------:R-:W-:Y:S04]  /*2d770*/  STL.64 [R1+0x1b20], R14 ;  /* 0x001b200e01007387 */ /* 0x000fe80000100a00 */
[----:B------:R-:W0:Y:S04]  /*2d780*/  LDSM.16.MT88.4 R12, [R0+UR9+0x26100] ;  /* 0x02610009000c783b */ /* 0x000e280008004200 */
[----:B0-----:R-:W-:Y:S01]  /*2d790*/  STL [R1+0x224], R13 ;  /* 0x0002240d01007387 */ /* 0x001fe20000100800 */
[----:B------:R-:W-:-:S03]  /*2d7a0*/  IMAD.MOV.U32 R3, RZ, RZ, R12 ;  /* 0x000000ffff037224 */ /* 0x000fc600078e000c */
[----:B------:R2:W-:Y:S01]  /*2d7b0*/  STL [R1+0x22c], R15 ;  /* 0x00022c0f01007387 */ /* 0x0005e20000100800 */
[----:B------:R-:W-:Y:S02]  /*2d7c0*/  MOV R2, R14 ;  /* 0x0000000e00027202 */ /* 0x000fe40000000f00 */
[----:B--2---:R-:W-:Y:S01]  /*2d7d0*/  HMMA.16816.F32 R12, R20, R24, R16 ;  /* 0x00000018140c723c */ /* 0x004fe20000001810 */
[----:B------:R-:W2:Y:S01]  /*2d7e0*/  LDL.LU R20, [R1+0x20] ;  /* 0x0000200001147983 */ /* 0x000ea20000300800 */
[----:B------:R-:W-:-:S15]  /*2d7f0*/  IMAD.MOV.U32 R16, RZ, RZ, R28 ;  /* 0x000000ffff107224 */ /* 0x000fde00078e001c */
[----:B------:R-:W-:Y:S02]  /*2d800*/  NOP ;  /* 0x0000000000007918 */ /* 0x000fe40000000000 */
[----:B------:R-:W-:Y:S04]  /*2d810*/  STL.64 [R1+0x1c0], R12 ;  /* 0x0001c00c01007387 */ /* 0x000fe80000100a00 */
[----:B------:R-:W-:Y:S04]  /*2d820*/  STL.64 [R1+0x1c8], R14 ;  /* 0x0001c80e01007387 */ /* 0x000fe80000100a00 */
[----:B------:R-:W2:Y:S04]  /*2d830*/  LDL.LU R21, [R1+0x24] ;  /* 0x0000240001157983 */ /* 0x000ea80000300800 */
[----:B------:R-:W2:Y:S04]  /*2d840*/  LDL.LU R22, [R1+0x28] ;  /* 0x0000280001167983 */ /* 0x000ea80000300800 */
[----:B------:R-:W2:Y:S04]  /*2d850*/  LDL.LU R23, [R1+0x2c] ;  /* 0x00002c0001177983 */ /* 0x000ea80000300800 */
[----:B------:R-:W3:Y:S04]  /*2d860*/  LDL.LU R28, [R1+0x1b34] ;  /* 0x001b3400011c7983 */ /* 0x000ee80000300800 */
[----:B------:R-:W0:Y:S01]  /*2d870*/  LDSM.16.MT88.4 R12, [R0+UR9+0x24180] ;  /* 0x02418009000c783b */ /* 0x000e220008004200 */
[----:B------:R-:W-:-:S02]  /*2d880*/  IMAD.MOV.U32 R18, RZ, RZ, R10 ;  /* 0x000000ffff127224 */ /* 0x000fc400078e000a */
[----:B------:R-:W-:Y:S02]  /*2d890*/  IMAD.MOV.U32 R19, RZ, RZ, R9 ;  /* 0x000000ffff137224 */ /* 0x000fe400078e0009 */
[----:B------:R-:W-:-:S07]  /*2d8a0*/  IMAD.MOV.U32 R17, RZ, RZ, R11 ;  /* 0x000000ffff117224 */ /* 0x000fce00078e000b */
[----:B----4-:R-:W-:Y:S01]  /*2d8b0*/  HMMA.16816.F32 R4, R16, R24, R4 ;  /* 0x000000181004723c */ /* 0x010fe20000001804 */
[----:B0-----:R-:W-:Y:S01]  /*2d8c0*/  STL [R1+0x284], R13 ;  /* 0x0002840d01007387 */ /* 0x001fe20000100800 */
[----:B------:R-:W-:-:S03]  /*2d8d0*/  MOV R9, R12 ;  /* 0x0000000c00097202 */ /* 0x000fc60000000f00 */
[----:B------:R-:W-:Y:S01]  /*2d8e0*/  STL [R1+0x28c], R15 ;  /* 0x00028c0f01007387 */ /* 0x000fe20000100800 */
[----:B------:R-:W-:-:S03]  /*2d8f0*/  IMAD.MOV.U32 R10, RZ, RZ, R14 ;  /* 0x000000ffff0a7224 */ /* 0x000fc600078e000e */
[----:B------:R-:W0:Y:S04]  /*2d900*/  LDSM.16.MT88.4 R12, [R0+UR9+0x26180] ;  /* 0x02618009000c783b */ /* 0x000e280008004200 */
[----:B0-----:R-:W-:Y:S04]  /*2d910*/  STL [R1+0x294], R13 ;  /* 0x0002940d01007387 */ /* 0x001fe80000100800 */
[----:B------:R-:W-:Y:S04]  /*2d920*/  STL.64 [R1+0x298], R14 ;  /* 0x0002980e01007387 */ /* 0x000fe80000100a00 */
[----:B------:R-:W-:Y:S04]  /*2d930*/  STL [R1+0x1a60], R0 ;  /* 0x001a600001007387 */ /* 0x000fe80000100800 */
[----:B------:R-:W4:Y:S04]  /*2d940*/  LDL.LU R16, [R1+0x1d0] ;  /* 0x0001d00001107983 */ /* 0x000f280000300800 */
[----:B------:R0:W-:Y:S04]  /*2d950*/  STL.64 [R1+0x250], R4 ;  /* 0x0002500401007387 */ /* 0x0001e80000100a00 */
[----:B------:R1:W-:Y:S04]  /*2d960*/  STL.64 [R1+0x258], R6 ;  /* 0x0002580601007387 */ /* 0x0003e80000100a00 */
[----:B------:R-:W4:Y:S01]  /*2d970*/  LDL.LU R17, [R1+0x1d4] ;  /* 0x0001d40001117983 */ /* 0x000f220000300800 */
[----:B---3--:R-:W-:-:S03]  /*2d980*/  IMAD.MOV.U32 R18, RZ, RZ, R28 ;  /* 0x000000ffff127224 */ /* 0x008fc600078e001c */
[----:B------:R-:W3:Y:S01]  /*2d990*/  LDL.LU R28, [R1+0x1b30] ;  /* 0x001b3000011c7983 */ /* 0x000ee20000300800 */
[----:B------:R-:W-:-:S03]  /*2d9a0*/  IMAD.MOV.U32 R11, RZ, RZ, R12 ;  /* 0x000000ffff0b7224 */ /* 0x000fc600078e000c */
[----:B------:R-:W4:Y:S04]  /*2d9b0*/  LDL.LU R19, [R1+0x1dc] ;  /* 0x0001dc0001137983 */ /* 0x000f280000300800 */
[----:B0-----:R-:W4:Y:S04]  /*2d9c0*/  LDL.LU R4, [R1+0x130] ;  /* 0x0001300001047983 */ /* 0x001f280000300800 */
[----:B------:R-:W4:Y:S01]  /*2d9d0*/  LDL.LU R5, [R1+0x138] ;  /* 0x0001380001057983 */ /* 0x000f220000300800 */
[----:B-1----:R-:W-:-:S03]  /*2d9e0*/  IMAD.MOV.U32 R6, RZ, RZ, R8 ;  /* 0x000000ffff067224 */ /* 0x002fc600078e0008 */
[----:B------:R-:W5:Y:S01]  /*2d9f0*/  LDL.LU R8, [R1+0x1b2c] ;  /* 0x001b2c0001087983 */ /* 0x000f620000300800 */
[----:B------:R-:W-:-:S03]  /*2da00*/  MOV R7, R29 ;  /* 0x0000001d00077202 */ /* 0x000fc60000000f00 */
[----:B------:R-:W2:Y:S04]  /*2da10*/  LDL.LU R29, [R1+0x1b28] ;  /* 0x001b2800011d7983 */ /* 0x000ea80000300800 */
[----:B---3--:R-:W0:Y:S04]  /*2da20*/  LDSM.16.MT88.4 R12, [R28+UR9+0x24000] ;  /* 0x024000091c0c783b */ /* 0x008e280008004200 */
[----:B0-----:R-:W-:Y:S04]  /*2da30*/  STL.64 [R1+0x50], R12 ;  /* 0x0000500c01007387 */ /* 0x001fe80000100a00 */
[----:B------:R-:W-:Y:S04]  /*2da40*/  STL.64 [R1+0x58], R14 ;  /* 0x0000580e01007387 */ /* 0x000fe80000100a00 */
[----:B------:R-:W0:Y:S04]  /*2da50*/  LDSM.16.MT88.4 R12, [R28+UR9+0x26000] ;  /* 0x026000091c0c783b */ /* 0x000e280008004200 */
[----:B0-----:R-:W-:Y:S04]  /*2da60*/  STL.64 [R1+0x70], R12 ;  /* 0x0000700c01007387 */ /* 0x001fe80000100a00 */
[----:B------:R0:W-:Y:S04]  /*2da70*/  STL.64 [R1+0x78], R14 ;  /* 0x0000780e01007387 */ /* 0x0001e80000100a00 */
[----:B0-----:R-:W3:Y:S01]  /*2da80*/  LDL.LU.64 R14, [R1+0x1b20] ;  /* 0x001b2000010e7983 */ /* 0x001ee20000300a00 */
[----:B----4-:R-:W-:-:S15]  /*2da90*/  HMMA.16816.F32 R16, R4, R24, R16 ;  /* 0x000000180410723c */ /* 0x010fde0000001810 */
[----:B------:R-:W-:-:S04]  /*2daa0*/  NOP ;  /* 0x0000000000007918 */ /* 0x000fc80000000000 */
[----:B------:R-:W-:Y:S04]  /*2dab0*/  STL.64 [R1+0x30], R16 ;  /* 0x0000301001007387 */ /* 0x000fe80000100a00 */
[----:B------:R-:W-:Y:S01]  /*2dac0*/  STL.64 [R1+0x38], R18 ;  /* 0x0000381201007387 */ /* 0x000fe20000100a00 */
[----:B---3--:R-:W-:Y:S02]  /*2dad0*/  IMAD.MOV.U32 R6, RZ, RZ, R15 ;  /* 0x000000ffff067224 */ /* 0x008fe400078e000f */
[----:B------:R-:W-:Y:S02]  /*2dae0*/  IMAD.MOV.U32 R7, RZ, RZ, R14 ;  /* 0x000000ffff077224 */ /* 0x000fe400078e000e */
[----:B------:R-:W0:Y:S04]  /*2daf0*/  LDSM.16.MT88.4 R12, [R28+UR9+0x24080] ;  /* 0x024080091c0c783b */ /* 0x000e280008004200 */
[----:B0-----:R-:W-:Y:S01]  /*2db00*/  STL [R1+0xd4], R13 ;  /* 0x0000d40d01007387 */ /* 0x001fe20000100800 */
[----:B------:R-:W-:-:S03]  /*2db10*/  MOV R16, R12 ;  /* 0x0000000c00107202 */ /* 0x000fc60000000f00 */
[----:B------:R-:W-:Y:S01]  /*2db20*/  STL [R1+0xdc], R15 ;  /* 0x0000dc0f01007387 */ /* 0x000fe20000100800 */
[----:B------:R-:W-:-:S03]  /*2db30*/  IMAD.MOV.U32 R17, RZ, RZ, R14 ;  /* 0x000000ffff117224 */ /* 0x000fc600078e000e */
[----:B------:R-:W0:Y:S04]  /*2db40*/  LDSM.16.MT88.4 R12, [R28+UR9+0x26080] ;  /* 0x026080091c0c783b */ /* 0x000e280008004200 */
[----:B0-----:R0:W-:Y:S01]  /*2db50*/  STL [R1+0x104], R13 ;  /* 0x0001040d01007387 */ /* 0x0011e20000100800 */
[----:B------:R-:W-:-:S03]  /*2db60*/  IMAD.MOV.U32 R18, RZ, RZ, R12 ;  /* 0x000000ffff127224 */ /* 0x000fc600078e000c */
[----:B------:R-:W-:Y:S04]  /*2db70*/  STL [R1+0x10c], R15 ;  /* 0x00010c0f01007387 */ /* 0x000fe80000100800 */
[----:B0-----:R-:W3:Y:S01]  /*2db80*/  LDL.LU.64 R12, [R1+0x1b18] ;  /* 0x001b1800010c7983 */ /* 0x001ee20000300a00 */
[----:B------:R-:W-:Y:S02]  /*2db90*/  IMAD.MOV.U32 R4, RZ, RZ, R27 ;  /* 0x000000ffff047224 */ /* 0x000fe400078e001b */
[----:B------:R-:W-:-:S07]  /*2dba0*/  IMAD.MOV.U32 R5, RZ, RZ, R26 ;  /* 0x000000ffff057224 */ /* 0x000fce00078e001a */
[----:B--2---:R-:W-:Y:S01]  /*2dbb0*/  HMMA.16816.F32 R4, R4, R24, R20 ;  /* 0x000000180404723c */ /* 0x004fe20000001814 */
[----:B------:R-:W-:-:S15]  /*2dbc0*/  IMAD.MOV.U32 R19, RZ, RZ, R14 ;  /* 0x000000ffff137224 */ /* 0x000fde00078e000e */
[----:B------:R-:W-:-:S03]  /*2dbd0*/  NOP ;  /* 0x0000000000007918 */ /* 0x000fc60000000000 */
[----:B------:R-:W-:Y:S01]  /*2dbe0*/  STL.64 [R1+0x90], R4 ;  /* 0x0000900401007387 */ /* 0x000fe20000100a00 */
[----:B------:R-:W-:Y:S01]  /*2dbf0*/  MOV R26, R7 ;  /* 0x00000007001a7202 */ /* 0x000fe20000000f00 */
[----:B------:R-:W-:-:S04]  /*2dc00*/  IMAD.MOV.U32 R27, RZ, RZ, R6 ;  /* 0x000000ffff1b7224 */ /* 0x000fc800078e0006 */
[----:B------:R0:W-:Y:S01]  /*2dc10*/  STL [R1+0x1aa4], R26 ;  /* 0x001aa41a01007387 */ /* 0x0001e20000100800 */
[----:B------:R-:W-:-:S03]  /*2dc20*/  IMAD.MOV.U32 R6, RZ, RZ, R3 ;  /* 0x000000ffff067224 */ /* 0x000fc600078e0003 */
[----:B0-----:R-:W2:Y:S04]  /*2dc30*/  LDL R26, [R1+0x338] ;  /* 0x00033800011a7983 */ /* 0x001ea80000100800 */
[----:B------:R-:W-:Y:S04]  /*2dc40*/  STL [R1+0x1aa0], R27 ;  /* 0x001aa01b01007387 */ /* 0x000fe80000100800 */
[----:B------:R-:W4:Y:S04]  /*2dc50*/  LDL.LU R20, [R1+0x2f0] ;  /* 0x0002f00001147983 */ /* 0x000f280000300800 */
[----:B------:R-:W4:Y:S04]  /*2dc60*/  LDL.LU R21, [R1+0x2f4] ;  /* 0x0002f40001157983 */ /* 0x000f280000300800 */
[----:B------:R-:W4:Y:S01]  /*2dc70*/  LDL.LU R22, [R1+0x2f8] ;  /* 0x0002f80001167983 */ /* 0x000f220000300800 */
[----:B------:R-:W-:Y:S01]  /*2dc80*/  MOV R7, R2 ;  /* 0x0000000200077202 */ /* 0x000fe20000000f00 */
[----:B---3--:R-:W-:-:S02]  /*2dc90*/  IMAD.MOV.U32 R4, RZ, RZ, R13 ;  /* 0x000000ffff047224 */ /* 0x008fc400078e000d */
[----:B------:R-:W-:Y:S02]  /*2dca0*/  IMAD.MOV.U32 R5, RZ, RZ, R12 ;  /* 0x000000ffff057224 */ /* 0x000fe400078e000c */
[----:B------:R-:W0:Y:S04]  /*2dcb0*/  LDSM.16.MT88.4 R12, [R28+UR9+0x24100] ;  /* 0x024100091c0c783b */ /* 0x000e280008004200 */
[----:B0-----:R-:W-:Y:S04]  /*2dcc0*/  STL.64 [R1+0x170], R12 ;  /* 0x0001700c01007387 */ /* 0x001fe80000100a00 */
[----:B------:R-:W-:Y:S01]  /*2dcd0*/  STL [R1+0x17c], R15 ;  /* 0x00017c0f01007387 */ /* 0x000fe20000100800 */
[----:B------:R-:W-:-:S03]  /*2dce0*/  IMAD.MOV.U32 R3, RZ, RZ, R14 ;  /* 0x000000ffff037224 */ /* 0x000fc600078e000e */
[----:B------:R-:W0:Y:S04]  /*2dcf0*/  LDSM.16.MT88.4 R12, [R28+UR9+0x26100] ;  /* 0x026100091c0c783b */ /* 0x000e280008004200 */
[----:B0-----:R-:W-:Y:S04]  /*2dd00*/  STL [R1+0x1a4], R13 ;  /* 0x0001a40d01007387 */ /* 0x001fe80000100800 */
[----:B------:R0:W-:Y:S01]  /*2dd10*/  STL [R1+0x1ac], R15 ;  /* 0x0001ac0f01007387 */ /* 0x0001e20000100800 */
[----:B------:R-:W-:Y:S02]  /*2dd20*/  IMAD.MOV.U32 R0, RZ, RZ, R14 ;  /* 0x000000ffff007224 */ /* 0x000fe400078e000e */
[----:B------:R-:W-:Y:S01]  /*2dd30*/  IMAD.MOV.U32 R2, RZ, RZ, R12 ;  /* 0x000000ffff027224 */ /* 0x000fe200078e000c */
[----:B0-----:R-:W3:Y:S04]  /*2dd40*/  LDL.LU.64 R14, [R1+0x1b10] ;  /* 0x001b1000010e7983 */ /* 0x001ee80000300a00 */
[----:B------:R-:W3:Y:S01]  /*2dd50*/  LDL.LU.64 R12, [R1+0x1b08] ;  /* 0x001b0800010c7983 */ /* 0x000ee20000300a00 */
[----:B------:R-:W-:Y:S01]  /*2dd60*/  IMAD.MOV.U32 R23, RZ, RZ, R29 ;  /* 0x000000ffff177224 */ /* 0x000fe200078e001d */
[----:B---3--:R-:W-:Y:S02]  /*2dd70*/  HMMA.16816.F32 R4, R4, R24, R12 ;  /* 0x000000180404723c */ /* 0x008fe4000000180c */
[----:B------:R-:W0:-:S15]  /*2dd80*/  LDSM.16.MT88.4 R12, [R28+UR9+0x24180] ;  /* 0x024180091c0c783b */ /* 0x000e1e0008004200 */
[----:B------:R-:W-:Y:S02]  /*2dd90*/  NOP ;  /* 0x0000000000007918 */ /* 0x000fe40000000000 */
[----:B------:R-:W-:Y:S01]  /*2dda0*/  IMAD.MOV.U32 R29, RZ, RZ, R7 ;  /* 0x000000ffff1d7224 */ /* 0x000fe200078e0007 */
[----:B------:R1:W-:Y:S04]  /*2ddb0*/  STL.64 [R1+0xe0], R4 ;  /* 0x0000e00401007387 */ /* 0x0003e80000100a00 */
[----:B------:R3:W-:Y:S04]  /*2ddc0*/  STL [R1+0xe8], R6 ;  /* 0x0000e80601007387 */ /* 0x0007e80000100800 */
[----:B------:R-:W-:Y:S01]  /*2ddd0*/  STL [R1+0x1a64], R29 ;  /* 0x001a641d01007387 */ /* 0x000fe20000100800 */
[----:B-1----:R-:W-:Y:S01]  /*2dde0*/  MOV R4, R9 ;  /* 0x0000000900047202 */ /* 0x002fe20000000f00 */
[----:B------:R-:W-:-:S02]  /*2ddf0*/  IMAD.MOV.U32 R5, RZ, RZ, R10 ;  /* 0x000000ffff057224 */ /* 0x000fc400078e000a */
[----:B------:R-:W5:Y:S04]  /*2de00*/  LDL.LU R9, [R1+0x1b00] ;  /* 0x001b000001097983 */ /* 0x000f680000300800 */
[----:B------:R-:W5:Y:S01]  /*2de10*/  LDL.LU R10, [R1+0x1afc] ;  /* 0x001afc00010a7983 */ /* 0x000f620000300800 */
[----:B---3--:R-:W-:-:S03]  /*2de20*/  IMAD.MOV.U32 R6, RZ, RZ, R11 ;  /* 0x000000ffff067224 */ /* 0x008fc600078e000b */
[----:B------:R-:W5:Y:S04]  /*2de30*/  LDL.LU R11, [R1+0x1af8] ;  /* 0x001af800010b7983 */ /* 0x000f680000300800 */
[----:B------:R-:W5:Y:S04]  /*2de40*/  LDL.LU R7, [R1+0x298] ;  /* 0x0002980001077983 */ /* 0x000f680000300800 */
[----:B0-----:R-:W-:Y:S04]  /*2de50*/  STL.64 [R1+0x230], R12 ;  /* 0x0002300c01007387 */ /* 0x001fe80000100a00 */
[----:B------:R-:W-:Y:S04]  /*2de60*/  STL.64 [R1+0x238], R14 ;  /* 0x0002380e01007387 */ /* 0x000fe80000100a00 */
[----:B------:R-:W0:Y:S04]  /*2de70*/  LDSM.16.MT88.4 R12, [R28+UR9+0x26180] ;  /* 0x026180091c0c783b */ /* 0x000e280008004200 */
[----:B0-----:R0:W-:Y:S04]  /*2de80*/  STL.64 [R1+0x240], R12 ;  /* 0x0002400c01007387 */ /* 0x0011e80000100a00 */
[----:B------:R1:W-:Y:S04]  /*2de90*/  STL [R1+0x24c], R15 ;  /* 0x00024c0f01007387 */ /* 0x0003e80000100800 */
[----:B------:R-:W-:Y:S01]  /*2dea0*/  STL [R1+0x1a04], R28 ;  /* 0x001a041c01007387 */ /* 0x000fe20000100800 */
[----:B------:R-:W-:-:S03]  /*2deb0*/  IMAD.MOV.U32 R27, RZ, RZ, R14 ;  /* 0x000000ffff1b7224 */ /* 0x000fc600078e000e */
[----:B0-----:R-:W4:Y:S01]  /*2dec0*/  LDL.LU R12, [R1+0x50] ;  /* 0x00005000010c7983 */ /* 0x001f220000300800 */
[----:B-----5:R-:W-:Y:S03]  /*2ded0*/  HMMA.16816.F32 R4, R4, R24, R8 ;  /* 0x000000180404723c */ /* 0x020fe60000001808 */
[----:B--2---:R-:W-:-:S15]  /*2dee0*/  LDSM.16.MT88.4 R8, [R26+UR9+0x26000] ;  /* 0x026000091a08783b */ /* 0x004fde0008004200 */
[----:B------:R-:W-:Y:S01]  /*2def0*/  NOP ;  /* 0x0000000000007918 */ /* 0x000fe20000000000 */
[----:B------:R-:W-:Y:S04]  /*2df00*/  STL.64 [R1+0x1e0], R4 ;  /* 0x0001e00401007387 */ /* 0x000fe80000100a00 */
[----:B------:R-:W-:Y:S04]  /*2df10*/  STL.64 [R1+0x1e8], R6 ;  /* 0x0001e80601007387 */ /* 0x000fe80000100a00 */
[----:B------:R-:W4:Y:S04]  /*2df20*/  LDL.LU R13, [R1+0x58] ;  /* 0x00005800010d7983 */ /* 0x000f280000300800 */
[----:B------:R-:W4:Y:S04]  /*2df30*/  LDL.LU R14, [R1+0x70] ;  /* 0x00007000010e7983 */ /* 0x000f280000300800 */
[----:B-1----:R-:W4:Y:S04]  /*2df40*/  LDL.LU R15, [R1+0x78] ;  /* 0x00007800010f7983 */ /* 0x002f280000300800 */
[----:B------:R-:W0:Y:S04]  /*2df50*/  LDSM.16.MT88.4 R4, [R26+UR9+0x24000] ;  /* 0x024000091a04783b */ /* 0x000e280008004200 */
[----:B0-----:R-:W-:Y:S04]  /*2df60*/  STL.64 [R1+0x1ad8], R6 ;  /* 0x001ad80601007387 */ /* 0x001fe80000100a00 */
[----:B------:R-:W-:Y:S04]  /*2df70*/  STL.64 [R1+0x1ad0], R4 ;  /* 0x001ad00401007387 */ /* 0x000fe80000100a00 */
[----:B------:R-:W0:Y:S04]  /*2df80*/  LDSM.16.MT88.4 R4, [R26+UR9+0x24080] ;  /* 0x024080091a04783b */ /* 0x000e280008004200 */
[----:B------:R-:W-:Y:S04]  /*2df90*/  STL [R1+0x1aac], R9 ;  /* 0x001aac0901007387 */ /* 0x000fe80000100800 */
[----:B------:R-:W-:Y:S04]  /*2dfa0*/  STL [R1+0x1aa8], R11 ;  /* 0x001aa80b01007387 */ /* 0x000fe80000100800 */
[----:B------:R-:W-:Y:S04]  /*2dfb0*/  STL [R1+0x1af4], R10 ;  /* 0x001af40a01007387 */ /* 0x000fe80000100800 */
[----:B------:R-:W-:Y:S04]  /*2dfc0*/  STL [R1+0x1af0], R8 ;  /* 0x001af00801007387 */ /* 0x000fe80000100800 */
[----:B------:R-:W1:Y:S01]  /*2dfd0*/  LDSM.16.MT88.4 R8, [R26+UR9+0x26080] ;  /* 0x026080091a08783b */ /* 0x000e620008004200 */
[----:B----4-:R-:W-:Y:S01]  /*2dfe0*/  HMMA.16816.F32 R12, R12, R24, R20 ;  /* 0x000000180c0c723c */ /* 0x010fe20000001814 */
[----:B0-----:R-:W-:Y:S01]  /*2dff0*/  IMAD.MOV.U32 R20, RZ, RZ, R4 ;  /* 0x000000ffff147224 */ /* 0x001fe200078e0004 */
[----:B------:R-:W-:-:S15]  /*2e000*/  MOV R21, R6 ;  /* 0x0000000600157202 */ /* 0x000fde0000000f00 */
[----:B------:R-:W-:Y:S02]  /*2e010*/  NOP ;  /* 0x0000000000007918 */ /* 0x000fe40000000000 */
[----:B------:R-:W-:Y:S04]  /*2e020*/  STL.64 [R1+0x1a80], R14 ;  /* 0x001a800e01007387 */ /* 0x000fe80000100a00 */
[----:B------:R0:W-:Y:S04]  /*2e030*/  STL.64 [R1+0x1a78], R12 ;  /* 0x001a780c01007387 */ /* 0x0001e80000100a00 */
[----:B0-----:R-:W2:Y:S04]  /*2e040*/  LDL.LU R12, [R1+0x160] ;  /* 0x00016000010c7983 */ /* 0x001ea80000300800 */
[----:B------:R-:W2:Y:S04]  /*2e050*/  LDL.LU R13, [R1+0x164] ;  /* 0x00016400010d7983 */ /* 0x000ea80000300800 */
[----:B------:R-:W2:Y:S04]  /*2e060*/  LDL.LU R14, [R1+0x168] ;  /* 0x00016800010e7983 */ /* 0x000ea80000300800 */
[----:B------:R-:W2:Y:S04]  /*2e070*/  LDL.LU R15, [R1+0x16c] ;  /* 0x00016c00010f7983 */ /* 0x000ea80000300800 */
[----:B------:R0:W-:Y:S04]  /*2e080*/  STL [R1+0x44], R5 ;  /* 0x0000440501007387 */ /* 0x0001e80000100800 */
[----:B------:R3:W-:Y:S04]  /*2e090*/  STL [R1+0x4c], R7 ;  /* 0x00004c0701007387 */ /* 0x0007e80000100800 */
[----:B------:R-:W4:Y:S04]  /*2e0a0*/  LDL.LU R4, [R1+0x10] ;  /* 0x0000100001047983 */ /* 0x000f280000300800 */
[----:B0-----:R-:W4:Y:S04]  /*2e0b0*/  LDL.LU R5, [R1+0x14] ;  /* 0x0000140001057983 */ /* 0x001f280000300800 */
[----:B------:R-:W5:Y:S04]  /*2e0c0*/  LDL.LU R6, [R1+0x18] ;  /* 0x0000180001067983 */ /* 0x000f680000300800 */
[----:B---3--:R-:W5:Y:S01]  /*2e0d0*/  LDL.LU R7, [R1+0x1c] ;  /* 0x00001c0001077983 */ /* 0x008f620000300800 */
[----:B-1----:R-:W-:-:S02]  /*2e0e0*/  IMAD.MOV.U32 R23, RZ, RZ, R10 ;  /* 0x000000ffff177224 */ /* 0x002fc400078e000a */
[----:B------:R-:W-:Y:S01]  /*2e0f0*/  IMAD.MOV.U32 R22, RZ, RZ, R8 ;  /* 0x000000ffff167224 */ /* 0x000fe200078e0008 */
[----:B--2---:R-:W-:Y:S01]  /*2e100*/  HMMA.16816.F32 R12, R16, R24, R12 ;  /* 0x00000018100c723c */ /* 0x004fe2000000180c */
[----:B-----5:R-:W-:Y:S04]  /*2e110*/  STL.64 [R1+0x1ae8], R6 ;  /* 0x001ae80601007387 */ /* 0x020fe80000100a00 */
[----:B----4-:R0:W-:-:S14]  /*2e120*/  STL.64 [R1+0x1ae0], R4 ;  /* 0x001ae00401007387 */ /* 0x0101dc0000100a00 */
[----:B------:R-:W-:Y:S02]  /*2e130*/  IMAD.MOV.U32 R28, RZ, RZ, R15 ;  /* 0x000000ffff1c7224 */ /* 0x000fe400078e000f */
[----:B------:R-:W-:Y:S01]  /*2e140*/  IMAD.MOV.U32 R29, RZ, RZ, R14 ;  /* 0x000000ffff1d7224 */ /* 0x000fe200078e000e */
[----:B0-----:R-:W2:Y:S04]  /*2e150*/  LDL.LU R4, [R1+0x80] ;  /* 0x0000800001047983 */ /* 0x001ea80000300800 */
[----:B------:R-:W2:Y:S04]  /*2e160*/  LDL.LU R5, [R1+0x84] ;  /* 0x0000840001057983 */ /* 0x000ea80000300800 */
[----:B------:R-:W2:Y:S04]  /*2e170*/  LDL.LU R6, [R1+0x88] ;  /* 0x0000880001067983 */ /* 0x000ea80000300800 */
[----:B------:R-:W2:Y:S04]  /*2e180*/  LDL.LU R7, [R1+0x8c] ;  /* 0x00008c0001077983 */ /* 0x000ea80000300800 */
[----:B------:R-:W-:Y:S04]  /*2e190*/  STL [R1+0x64], R9 ;  /* 0x0000640901007387 */ /* 0x000fe80000100800 */
[----:B------:R-:W-:Y:S04]  /*2e1a0*/  STL [R1+0x6c], R11 ;  /* 0x00006c0b01007387 */ /* 0x000fe80000100800 */
[----:B------:R-:W3:Y:S04]  /*2e1b0*/  LDL.LU R10, [R1+0x1af4] ;  /* 0x001af400010a7983 */ /* 0x000ee80000300800 */
[----:B------:R-:W4:Y:S04]  /*2e1c0*/  LDL.LU R8, [R1+0x1af0] ;  /* 0x001af00001087983 */ /* 0x000f280000300800 */
[----:B------:R-:W-:Y:S04]  /*2e1d0*/  STL.64 [R1+0x20], R12 ;  /* 0x0000200c01007387 */ /* 0x000fe80000100a00 */
[----:B------:R-:W-:Y:S04]  /*2e1e0*/  STL [R1+0x1a6c], R28 ;  /* 0x001a6c1c01007387 */ /* 0x000fe80000100800 */
[----:B------:R-:W-:Y:S04]  /*2e1f0*/  STL [R1+0x1a68], R29 ;  /* 0x001a681d01007387 */ /* 0x000fe80000100800 */
[----:B------:R-:W2:Y:S04]  /*2e200*/  LDL.LU R16, [R1+0x170] ;  /* 0x0001700001107983 */ /* 0x000ea80000300800 */
[----:B------:R-:W0:Y:S01]  /*2e210*/  LDSM.16.MT88.4 R12, [R26+UR9+0x24100] ;  /* 0x024100091a0c783b */ /* 0x000e220008004200 */
[----:B------:R-:W-:Y:S01]  /*2e220*/  MOV R17, R3 ;  /* 0x0000000300117202 */ /* 0x000fe20000000f00 */
[----:B------:R-:W-:-:S02]  /*2e230*/  IMAD.MOV.U32 R18, RZ, RZ, R2 ;  /* 0x000000ffff127224 */ /* 0x000fc400078e0002 */
[----:B------:R-:W-:Y:S01]  /*2e240*/  IMAD.MOV.U32 R19, RZ, RZ, R0 ;  /* 0x000000ffff137224 */ /* 0x000fe200078e0000 */
[----:B0-----:R-:W-:Y:S04]  /*2e250*/  STL.64 [R1+0xc0], R12 ;  /* 0x0000c00c01007387 */ /* 0x001fe80000100a00 */
[----:B------:R-:W-:Y:S01]  /*2e260*/  STL [R1+0xcc], R15 ;  /* 0x0000cc0f01007387 */ /* 0x000fe20000100800 */
[----:B------:R-:W-:-:S03]  /*2e270*/  IMAD.MOV.U32 R3, RZ, RZ, R14 ;  /* 0x000000ffff037224 */ /* 0x000fc600078e000e */
[----:B------:R-:W0:Y:S04]  /*2e280*/  LDSM.16.MT88.4 R12, [R26+UR9+0x26100] ;  /* 0x026100091a0c783b */ /* 0x000e280008004200 */
[----:B0-----:R0:W-:Y:S01]  /*2e290*/  STL [R1+0xf4], R13 ;  /* 0x0000f40d01007387 */ /* 0x0011e20000100800 */
[----:B------:R-:W-:-:S03]  /*2e2a0*/  IMAD.MOV.U32 R2, RZ, RZ, R12 ;  /* 0x000000ffff027224 */ /* 0x000fc600078e000c */
[----:B------:R1:W-:Y:S04]  /*2e2b0*/  STL [R1+0xfc], R15 ;  /* 0x0000fc0f01007387 */ /* 0x0003e80000100800 */
[----:B------:R-:W5:Y:S01]  /*2e2c0*/  LDL.LU R12, [R1+0x300] ;  /* 0x00030000010c7983 */ /* 0x000f620000300800 */
[----:B------:R-:W-:-:S03]  /*2e2d0*/  MOV R0, R14 ;  /* 0x0000000e00007202 */ /* 0x000fc60000000f00 */
[----:B0-----:R-:W5:Y:S04]  /*2e2e0*/  LDL.LU R13, [R1+0x304] ;  /* 0x00030400010d7983 */ /* 0x001f680000300800 */
[----:B------:R-:W5:Y:S04]  /*2e2f0*/  LDL.LU R14, [R1+0x308] ;  /* 0x00030800010e7983 */ /* 0x000f680000300800 */
[----:B-1----:R-:W5:Y:S01]  /*2e300*/  LDL.LU R15, [R1+0x30c] ;  /* 0x00030c00010f7983 */ /* 0x002f620000300800 */
[----:B--2---:R-:W-:Y:S03]  /*2e310*/  HMMA.16816.F32 R4, R16, R24, R4 ;  /* 0x000000181004723c */ /* 0x004fe60000001804 */
[----:B------:R-:W2:-:S15]  /*2e320*/  LDL.LU R16, [R1+0x230] ;  /* 0x0002300001107983 */ /* 0x000e9e0000300800 */
[----:B------:R-:W-:Y:S01]  /*2e330*/  NOP ;  /* 0x0000000000007918 */ /* 0x000fe20000000000 */
[----:B------:R-:W-:Y:S04]  /*2e340*/  STL.64 [R1+0x80], R4 ;  /* 0x0000800401007387 */ /* 0x000fe80000100a00 */
[----:B------:R-:W-:Y:S04]  /*2e350*/  STL.64 [R1+0x88], R6 ;  /* 0x0000880601007387 */ /* 0x000fe80000100a00 */
[----:B------:R-:W0:Y:S04]  /*2e360*/  LDSM.16.MT88.4 R4, [R26+UR9+0x24180] ;  /* 0x024180091a04783b */ /* 0x000e280008004200 */
[----:B------:R-:W2:Y:S04]  /*2e370*/  LDL.LU R17, [R1+0x238] ;  /* 0x0002380001117983 */ /* 0x000ea80000300800 */
[----:B------:R-:W2:Y:S04]  /*2e380*/  LDL.LU R18, [R1+0x240] ;  /* 0x0002400001127983 */ /* 0x000ea80000300800 */
[----:B0-----:R-:W-:Y:S01]  /*2e390*/  STL [R1+0x194], R5 ;  /* 0x0001940501007387 */ /* 0x001fe20000100800 */
[----:B------:R-:W-:-:S03]  /*2e3a0*/  IMAD.MOV.U32 R9, RZ, RZ, R4 ;  /* 0x000000ffff097224 */ /* 0x000fc600078e0004 */
[----:B------:R-:W-:Y:S01]  /*2e3b0*/  STL [R1+0x19c], R7 ;  /* 0x00019c0701007387 */ /* 0x000fe20000100800 */
[----:B------:R-:W-:-:S03]  /*2e3c0*/  IMAD.MOV.U32 R11, RZ, RZ, R6 ;  /* 0x000000ffff0b7224 */ /* 0x000fc600078e0006 */
[----:B------:R-:W0:Y:S01]  /*2e3d0*/  LDSM.16.MT88.4 R4, [R26+UR9+0x26180] ;  /* 0x026180091a04783b */ /* 0x000e220008004200 */
[----:B------:R-:W-:-:S03]  /*2e3e0*/  IMAD.MOV.U32 R19, RZ, RZ, R27 ;  /* 0x000000ffff137224 */ /* 0x000fc600078e001b */
[----:B0-----:R-:W-:Y:S04]  /*2e3f0*/  STL [R1+0x1d4], R5 ;  /* 0x0001d40501007387 */ /* 0x001fe80000100800 */
[----:B------:R0:W-:Y:S01]  /*2e400*/  STL [R1+0x1dc], R7 ;  /* 0x0001dc0701007387 */ /* 0x0001e20000100800 */
[----:B------:R-:W-:Y:S01]  /*2e410*/  MOV R27, R6 ;  /* 0x00000006001b7202 */ /* 0x000fe20000000f00 */
[----:B------:R-:W-:Y:S02]  /*2e420*/  IMAD.MOV.U32 R26, RZ, RZ, R4 ;  /* 0x000000ffff1a7224 */ /* 0x000fe400078e0004 */
[----:B0-----:R-:W2:Y:S04]  /*2e430*/  LDL.LU.64 R6, [R1+0x1ae8] ;  /* 0x001ae80001067983 */ /* 0x001ea80000300a00 */
[----:B------:R-:W2:Y:S02]  /*2e440*/  LDL.LU.64 R4, [R1+0x1ae0] ;  /* 0x001ae00001047983 */ /* 0x000ea40000300a00 */
[----:B--2---:R-:W-:Y:S02]  /*2e450*/  HMMA.16816.F32 R16, R16, R24, R4 ;  /* 0x000000181010723c */ /* 0x004fe40000001804 */
[----:B------:R-:W2:Y:S04]  /*2e460*/  LDL.LU.64 R6, [R1+0x1ad8] ;  /* 0x001ad80001067983 */ /* 0x000ea80000300a00 */
[----:B------:R-:W5:-:S13]  /*2e470*/  LDL.LU.64 R4, [R1+0x1ad0] ;  /* 0x001ad00001047983 */ /* 0x000f5a0000300a00 */
[----:B------:R-:W-:Y:S04]  /*2e480*/  STL.64 [R1+0x110], R16 ;  /* 0x0001101001007387 */ /* 0x000fe80000100a00 */
[----:B------:R4:W-:Y:S02]  /*2e490*/  STL.64 [R1+0x118], R18 ;  /* 0x0001181201007387 */ /* 0x0009e40000100a00 */
[----:B----4-:R-:W-:Y:S02]  /*2e4a0*/  IMAD.MOV.U32 R18, RZ, RZ, R8 ;  /* 0x000000ffff127224 */ /* 0x010fe400078e0008 */
[----:B---3--:R-:W-:Y:S01]  /*2e4b0*/  IMAD.MOV.U32 R19, RZ, RZ, R10 ;  /* 0x000000ffff137224 */ /* 0x008fe200078e000a */
[----:B--2---:R-:W-:Y:S04]  /*2e4c0*/  STL [R1+0x1a8c], R7 ;  /* 0x001a8c0701007387 */ /* 0x004fe80000100800 */
[----:B-----5:R-:W-:Y:S04]  /*2e4d0*/  STL [R1+0x1a88], R5 ;  /* 0x001a880501007387 */ /* 0x020fe80000100800 */
[----:B------:R-:W-:Y:S04]  /*2e4e0*/  STL [R1+0x1ab4], R11 ;  /* 0x001ab40b01007387 */ /* 0x000fe80000100800 */
[----:B------:R0:W-:Y:S04]  /*2e4f0*/  STL [R1+0x1ab0], R9 ;  /* 0x001ab00901007387 */ /* 0x0001e80000100800 */
[----:B------:R-:W2:Y:S04]  /*2e500*/  LDL.LU R8, [R1+0x140] ;  /* 0x0001400001087983 */ /* 0x000ea80000300800 */
[----:B0-----:R-:W2:Y:S04]  /*2e510*/  LDL.LU R9, [R1+0x144] ;  /* 0x0001440001097983 */ /* 0x001ea80000300800 */
[----:B------:R-:W3:Y:S04]  /*2e520*/  LDL.LU R10, [R1+0x148] ;  /* 0x00014800010a7983 */ /* 0x000ee80000300800 */
[----:B------:R-:W3:Y:S01]  /*2e530*/  LDL.LU R11, [R1+0x14c] ;  /* 0x00014c00010b7983 */ /* 0x000ee20000300800 */
[----:B------:R-:W-:-:S02]  /*2e540*/  IMAD.MOV.U32 R16, RZ, RZ, R4 ;  /* 0x000000ffff107224 */ /* 0x000fc400078e0004 */
[----:B------:R-:W-:-:S07]  /*2e550*/  IMAD.MOV.U32 R17, RZ, RZ, R6 ;  /* 0x000000ffff117224 */ /* 0x000fce00078e0006 */
[-C--:B------:R-:W-:Y:S01]  /*2e560*/  HMMA.16816.F32 R16, R16, R24.reuse, R12 ;  /* 0x000000181010723c */ /* 0x080fe2000000180c */
[----:B---3--:R-:W-:Y:S04]  /*2e570*/  STL.64 [R1+0x1ac8], R10 ;  /* 0x001ac80a01007387 */ /* 0x008fe80000100a00 */
[----:B--2---:R0:W-:Y:S04]  /*2e580*/  STL.64 [R1+0x1ac0], R8 ;  /* 0x001ac00801007387 */ /* 0x0041e80000100a00 */
        /* <DEDUP_REMOVED lines=13> */
[----:B------:R-:W4:Y:S04]  /*2e660*/  LDL.LU R7, [R1+0xbc] ;  /* 0x0000bc0001077983 */ /* 0x000f280000300800 */
[----:B------:R-:W5:Y:S04]  /*2e670*/  LDL.LU R12, [R1+0x30] ;  /* 0x00003000010c7983 */ /* 0x000f680000300800 */
[----:B------:R-:W5:Y:S04]  /*2e680*/  LDL.LU R13, [R1+0x34] ;  /* 0x00003400010d7983 */ /* 0x000f680000300800 */
[----:B------:R-:W5:Y:S04]  /*2e690*/  LDL.LU R14, [R1+0x38] ;  /* 0x00003800010e7983 */ /* 0x000f680000300800 */
[----:B------:R-:W5:Y:S01]  /*2e6a0*/  LDL.LU R15, [R1+0x3c] ;  /* 0x00003c00010f7983 */ /* 0x000f620000300800 */
[----:B--2---:R-:W-:Y:S03]  /*2e6b0*/  HMMA.16816.F32 R20, R20, R24, R8 ;  /* 0x000000181414723c */ /* 0x004fe60000001808 */
[----:B------:R-:W2:Y:S04]  /*2e6c0*/  LDL.LU.64 R10, [R1+0x1ac8] ;  /* 0x001ac800010a7983 */ /* 0x000ea80000300a00 */
[----:B------:R-:W2:-:S12]  /*2e6d0*/  LDL.LU.64 R8, [R1+0x1ac0] ;  /* 0x001ac00001087983 */ /* 0x000e980000300a00 */
[----:B------:R0:W-:Y:S04]  /*2e6e0*/  STL.64 [R1], R20 ;  /* 0x0000001401007387 */ /* 0x0001e80000100a00 */
[----:B0-----:R-:W2:Y:S01]  /*2e6f0*/  LDL.LU R20, [R1+0xc0] ;  /* 0x0000c00001147983 */ /* 0x001ea20000300800 */
[----:B------:R-:W-:Y:S01]  /*2e700*/  MOV R28, R22 ;  /* 0x00000016001c7202 */ /* 0x000fe20000000f00 */
[----:B------:R-:W-:Y:S02]  /*2e710*/  IMAD.MOV.U32 R29, RZ, RZ, R23 ;  /* 0x000000ffff1d7224 */ /* 0x000fe400078e0017 */
[----:B------:R-:W-:Y:S02]  /*2e720*/  IMAD.MOV.U32 R21, RZ, RZ, R3 ;  /* 0x000000ffff157224 */ /* 0x000fe400078e0003 */
[----:B------:R-:W-:-:S02]  /*2e730*/  IMAD.MOV.U32 R22, RZ, RZ, R2 ;  /* 0x000000ffff167224 */ /* 0x000fc400078e0002 */
[----:B------:R-:W-:Y:S01]  /*2e740*/  IMAD.MOV.U32 R23, RZ, RZ, R0 ;  /* 0x000000ffff177224 */ /* 0x000fe200078e0000 */
[----:B------:R-:W3:Y:S04]  /*2e750*/  LDL.LU R3, [R1+0x1abc] ;  /* 0x001abc0001037983 */ /* 0x000ee80000300800 */
[----:B------:R-:W3:Y:S02]  /*2e760*/  LDL.LU R2, [R1+0x1ab8] ;  /* 0x001ab80001027983 */ /* 0x000ee40000300800 */
[----:B--2---:R-:W-:Y:S02]  /*2e770*/  HMMA.16816.F32 R20, R20, R24, R8 ;  /* 0x000000181414723c */ /* 0x004fe40000001808 */
[----:B------:R-:W2:Y:S04]  /*2e780*/  LDL.LU R11, [R1+0x1ab4] ;  /* 0x001ab400010b7983 */ /* 0x000ea80000300800 */
[----:B------:R-:W3:-:S13]  /*2e790*/  LDL.LU R9, [R1+0x1ab0] ;  /* 0x001ab00001097983 */ /* 0x000eda0000300800 */
[----:B------:R-:W-:Y:S01]  /*2e7a0*/  MOV R10, R21 ;  /* 0x00000015000a7202 */ /* 0x000fe20000000f00 */
[----:B------:R-:W-:Y:S01]  /*2e7b0*/  IMAD.MOV.U32 R8, RZ, RZ, R22 ;  /* 0x000000ffff087224 */ /* 0x000fe200078e0016 */
[----:B------:R3:W-:Y:S01]  /*2e7c0*/  STL [R1+0x10], R20 ;  /* 0x0000101401007387 */ /* 0x0007e20000100800 */
[----:B------:R-:W-:Y:S01]  /*2e7d0*/  IMAD.MOV.U32 R0, RZ, RZ, R23 ;  /* 0x000000ffff007224 */ /* 0x000fe200078e0017 */
[----:B------:R-:W-:Y:S01]  /*2e7e0*/  MOV R22, R26 ;  /* 0x0000001a00167202 */ /* 0x000fe20000000f00 */
[----:B------:R-:W-:Y:S02]  /*2e7f0*/  IMAD.MOV.U32 R23, RZ, RZ, R27 ;  /* 0x000000ffff177224 */ /* 0x000fe400078e001b */
[----:B--2---:R-:W-:Y:S02]  /*2e800*/  IMAD.MOV.U32 R21, RZ, RZ, R11 ;  /* 0x000000ffff157224 */ /* 0x004fe400078e000b */
[----:B---3--:R-:W-:Y:S02]  /*2e810*/  IMAD.MOV.U32 R20, RZ, RZ, R9 ;  /* 0x000000ffff147224 */ /* 0x008fe400078e0009 */
[----:B------:R-:W2:Y:S04]  /*2e820*/  LDL.LU R9, [R1+0x1aac] ;  /* 0x001aac0001097983 */ /* 0x000ea80000300800 */
[----:B------:R-:W3:Y:S04]  /*2e830*/  LDL.LU R11, [R1+0x1aa8] ;  /* 0x001aa800010b7983 */ /* 0x000ee80000300800 */
[----:B------:R-:W2:Y:S04]  /*2e840*/  LDL.LU R26, [R1+0x1aa4] ;  /* 0x001aa400011a7983 */ /* 0x000ea80000300800 */
[----:B------:R-:W2:Y:S01]  /*2e850*/  LDL.LU R27, [R1+0x1aa0] ;  /* 0x001aa000011b7983 */ /* 0x000ea20000300800 */
[----:B------:R-:W-:Y:S03]  /*2e860*/  HMMA.16816.F32 R20, R20, R24, R16 ;  /* 0x000000181414723c */ /* 0x000fe60000001810 */
[----:B------:R-:W2:Y:S04]  /*2e870*/  LDL.LU.64 R18, [R1+0x1a98] ;  /* 0x001a980001127983 */ /* 0x000ea80000300a00 */
[----:B------:R-:W2:-:S12]  /*2e880*/  LDL.LU.64 R16, [R1+0x1a90] ;  /* 0x001a900001107983 */ /* 0x000e980000300a00 */
[----:B------:R0:W-:Y:S04]  /*2e890*/  STL.64 [R1+0xa0], R20 ;  /* 0x0000a01401007387 */ /* 0x0001e80000100a00 */
[----:B------:R1:W-:Y:S04]  /*2e8a0*/  STL.64 [R1+0xa8], R22 ;  /* 0x0000a81601007387 */ /* 0x0003e80000100a00 */
[----:B0-----:R-:W4:Y:S04]  /*2e8b0*/  LDL.LU R20, [R1+0x1f4] ;  /* 0x0001f40001147983 */ /* 0x001f280000300800 */
[----:B------:R-:W4:Y:S04]  /*2e8c0*/  LDL.LU R21, [R1+0x1fc] ;  /* 0x0001fc0001157983 */ /* 0x000f280000300800 */
[----:B-1----:R-:W4:Y:S04]  /*2e8d0*/  LDL.LU R22, [R1+0x214] ;  /* 0x0002140001167983 */ /* 0x002f280000300800 */
[----:B------:R-:W4:Y:S01]  /*2e8e0*/  LDL.LU R23, [R1+0x21c] ;  /* 0x00021c0001177983 */ /* 0x000f220000300800 */
[----:B------:R-:W-:-:S02]  /*2e8f0*/  F2FP.F16.E4M3.UNPACK_B R2, R2.H1 ;  /* 0x00000002ff02723e */ /* 0x000fc400030006ff */
[----:B------:R-:W-:-:S07]  /*2e900*/  F2FP.F16.E4M3.UNPACK_B R3, R3.H1 ;  /* 0x00000003ff03723e */ /* 0x000fce00030006ff */
[----:B----4-:R-:W-:Y:S01]  /*2e910*/  HMMA.16816.F32 R20, R20, R2, R4 ;  /* 0x000000021414723c */ /* 0x010fe20000001804 */
[----:B------:R-:W4:Y:S04]  /*2e920*/  LDL.LU R7, [R1+0x1a8c] ;  /* 0x001a8c0001077983 */ /* 0x000f280000300800 */
[----:B------:R-:W2:-:S14]  /*2e930*/  LDL.LU R5, [R1+0x1a88] ;  /* 0x001a880001057983 */ /* 0x000e9c0000300800 */
        /* <DEDUP_REMOVED lines=14> */
[----:B------:R-:W5:Y:S01]  /*2ea20*/  LDL.LU R23, [R1+0x7c] ;  /* 0x00007c0001177983 */ /* 0x000f620000300800 */
[----:B--2---:R-:W-:Y:S01]  /*2ea30*/  IMAD.MOV.U32 R4, RZ, RZ, R5 ;  /* 0x000000ffff047224 */ /* 0x004fe200078e0005 */
[----:B----4-:R-:W-:Y:S01]  /*2ea40*/  MOV R5, R7 ;  /* 0x0000000700057202 */ /* 0x010fe20000000f00 */
[----:B------:R-:W-:-:S02]  /*2ea50*/  IMAD.MOV.U32 R6, RZ, RZ, R9 ;  /* 0x000000ffff067224 */ /* 0x000fc400078e0009 */
[----:B---3--:R-:W-:-:S07]  /*2ea60*/  IMAD.MOV.U32 R7, RZ, RZ, R11 ;  /* 0x000000ffff077224 */ /* 0x008fce00078e000b */
[----:B------:R-:W-:Y:S01]  /*2ea70*/  HMMA.16816.F32 R4, R4, R2, R16 ;  /* 0x000000020404723c */ /* 0x000fe20000001810 */
[----:B------:R-:W-:Y:S02]  /*2ea80*/  IMAD.MOV.U32 R18, RZ, RZ, R28 ;  /* 0x000000ffff127224 */ /* 0x000fe400078e001c */
[----:B------:R-:W-:-:S05]  /*2ea90*/  IMAD.MOV.U32 R19, RZ, RZ, R29 ;  /* 0x000000ffff137224 */ /* 0x000fca00078e001d */
[----:B-----5:R-:W-:Y:S01]  /*2eaa0*/  HMMA.16816.F32 R20, R20, R2, R12 ;  /* 0x000000021414723c */ /* 0x020fe2000000180c */
[----:B------:R-:W2:-:S15]  /*2eab0*/  LDL.LU R12, [R1+0x120] ;  /* 0x00012000010c7983 */ /* 0x000e9e0000300800 */
[----:B------:R-:W-:-:S03]  /*2eac0*/  NOP ;  /* 0x0000000000007918 */ /* 0x000fc60000000000 */
[----:B------:R0:W-:Y:S04]  /*2ead0*/  STL.64 [R1+0x2f0], R20 ;  /* 0x0002f01401007387 */ /* 0x0001e80000100a00 */
[----:B------:R1:W-:Y:S04]  /*2eae0*/  STL.64 [R1+0x2f8], R22 ;  /* 0x0002f81601007387 */ /* 0x0003e80000100a00 */
[----:B------:R-:W2:Y:S04]  /*2eaf0*/  LDL.LU R13, [R1+0x124] ;  /* 0x00012400010d7983 */ /* 0x000ea80000300800 */
[----:B------:R-:W2:Y:S04]  /*2eb00*/  LDL.LU R14, [R1+0x128] ;  /* 0x00012800010e7983 */ /* 0x000ea80000300800 */
[----:B------:R-:W2:Y:S04]  /*2eb10*/  LDL.LU R15, [R1+0x12c] ;  /* 0x00012c00010f7983 */ /* 0x000ea80000300800 */
[----:B0-----:R-:W3:Y:S04]  /*2eb20*/  LDL.LU R20, [R1+0x90] ;  /* 0x0000900001147983 */ /* 0x001ee80000300800 */
[----:B------:R-:W3:Y:S01]  /*2eb30*/  LDL.LU R21, [R1+0x94] ;  /* 0x0000940001157983 */ /* 0x000ee20000300800 */
[----:B-1----:R-:W-:-:S02]  /*2eb40*/  IMAD.MOV.U32 R22, RZ, RZ, R27 ;  /* 0x000000ffff167224 */ /* 0x002fc400078e001b */
[----:B------:R-:W-:Y:S01]  /*2eb50*/  IMAD.MOV.U32 R23, RZ, RZ, R26 ;  /* 0x000000ffff177224 */ /* 0x000fe200078e001a */
[----:B------:R-:W2:Y:S04]  /*2eb60*/  LDL.LU R27, [R1+0x1a74] ;  /* 0x001a7400011b7983 */ /* 0x000ea80000300800 */
[----:B------:R-:W2:Y:S04]  /*2eb70*/  LDL.LU R26, [R1+0x1a70] ;  /* 0x001a7000011a7983 */ /* 0x000ea80000300800 */
[----:B------:R-:W2:Y:S04]  /*2eb80*/  LDL.LU R24, [R1+0x264] ;  /* 0x0002640001187983 */ /* 0x000ea80000300800 */
[----:B------:R-:W-:Y:S04]  /*2eb90*/  STL.64 [R1+0x300], R4 ;  /* 0x0003000401007387 */ /* 0x000fe80000100a00 */
[----:B------:R-:W-:Y:S04]  /*2eba0*/  STL.64 [R1+0x308], R6 ;  /* 0x0003080601007387 */ /* 0x000fe80000100a00 */
[----:B------:R-:W2:Y:S04]  /*2ebb0*/  LDL.LU R25, [R1+0x26c] ;  /* 0x00026c0001197983 */ /* 0x000ea80000300800 */
[----:B------:R-:W4:Y:S04]  /*2ebc0*/  LDL.LU R16, [R1] ;  /* 0x0000000001107983 */ /* 0x000f280000300800 */
[----:B------:R-:W4:Y:S04]  /*2ebd0*/  LDL.LU R17, [R1+0x4] ;  /* 0x0000040001117983 */ /* 0x000f280000300800 */
[----:B------:R-:W5:Y:S04]  /*2ebe0*/  LDL.LU R28, [R1+0x1a6c] ;  /* 0x001a6c00011c7983 */ /* 0x000f680000300800 */
[----:B------:R-:W3:Y:S01]  /*2ebf0*/  LDL.LU R29, [R1+0x1a68] ;  /* 0x001a6800011d7983 */ /* 0x000ee20000300800 */
[----:B--2---:R-:W-:Y:S03]  /*2ec00*/  HMMA.16816.F32 R24, R24, R2, R12 ;  /* 0x000000021818723c */ /* 0x004fe6000000180c */
[----:B------:R-:W2:Y:S04]  /*2ec10*/  LDL.LU R12, [R1+0x1c0] ;  /* 0x0001c000010c7983 */ /* 0x000ea80000300800 */
[----:B------:R-:W2:Y:S04]  /*2ec20*/  LDL.LU R13, [R1+0x1c4] ;  /* 0x0001c400010d7983 */ /* 0x000ea80000300800 */
[----:B------:R-:W2:Y:S04]  /*2ec30*/  LDL.LU R14, [R1+0x1c8] ;  /* 0x0001c800010e7983 */ /* 0x000ea80000300800 */
[----:B------:R-:W2:Y:S04]  /*2ec40*/  LDL.LU R15, [R1+0x1cc] ;  /* 0x0001cc00010f7983 */ /* 0x000ea80000300800 */
[----:B------:R3:W-:Y:S04]  /*2ec50*/  STL.64 [R1+0x1a28], R26 ;  /* 0x001a281a01007387 */ /* 0x0007e80000100a00 */
[----:B------:R0:W-:Y:S01]  /*2ec60*/  STL.64 [R1+0x1a20], R24 ;  /* 0x001a201801007387 */ /* 0x0001e20000100a00 */
[----:B---3--:R-:W-:-:S03]  /*2ec70*/  MOV R26, R29 ;  /* 0x0000001d001a7202 */ /* 0x008fc60000000f00 */
[----:B0-----:R-:W3:Y:S04]  /*2ec80*/  LDL.LU R24, [R1+0x20] ;  /* 0x0000200001187983 */ /* 0x001ee80000300800 */
[----:B------:R-:W3:Y:S04]  /*2ec90*/  LDL.LU R25, [R1+0x24] ;  /* 0x0000240001197983 */ /* 0x000ee80000300800 */
[----:B------:R-:W2:Y:S04]  /*2eca0*/  LDL.LU R29, [R1+0x1a64] ;  /* 0x001a6400011d7983 */ /* 0x000ea80000300800 */
[----:B------:R-:W2:Y:S04]  /*2ecb0*/  LDL.LU R4, [R1+0x184] ;  /* 0x0001840001047983 */ /* 0x000ea80000300800 */
[----:B------:R-:W2:Y:S04]  /*2ecc0*/  LDL.LU R5, [R1+0x18c] ;  /* 0x00018c0001057983 */ /* 0x000ea80000300800 */
[----:B------:R-:W2:Y:S04]  /*2ecd0*/  LDL.LU R6, [R1+0x1b4] ;  /* 0x0001b40001067983 */ /* 0x000ea80000300800 */
[----:B------:R-:W2:Y:S01]  /*2ece0*/  LDL.LU R7, [R1+0x1bc] ;  /* 0x0001bc0001077983 */ /* 0x000ea20000300800 */
[----:B-----5:R-:W-:Y:S01]  /*2ecf0*/  IMAD.MOV.U32 R27, RZ, RZ, R28 ;  /* 0x000000ffff1b7224 */ /* 0x020fe200078e001c */
[----:B--2---:R-:W-:-:S15]  /*2ed00*/  HMMA.16816.F32 R20, R4, R2, R20 ;  /* 0x000000020414723c */ /* 0x004fde0000001814 */
[----:B------:R-:W-:-:S04]  /*2ed10*/  NOP ;  /* 0x0000000000007918 */ /* 0x000fc80000000000 */
[----:B------:R-:W-:Y:S01]  /*2ed20*/  IMAD.MOV.U32 R28, RZ, RZ, R23 ;  /* 0x000000ffff1c7224 */ /* 0x000fe200078e0017 */
[----:B------:R0:W-:Y:S04]  /*2ed30*/  STL.64 [R1+0x30], R20 ;  /* 0x0000301401007387 */ /* 0x0001e80000100a00 */
[----:B------:R1:W-:Y:S04]  /*2ed40*/  STL [R1+0x38], R22 ;  /* 0x0000381601007387 */ /* 0x0003e80000100800 */
[----:B------:R-:W-:Y:S04]  /*2ed50*/  STL [R1+0x1a40], R28 ;  /* 0x001a401c01007387 */ /* 0x000fe80000100800 */
[----:B------:R-:W3:Y:S04]  /*2ed60*/  LDL.LU R4, [R1+0xd4] ;  /* 0x0000d40001047983 */ /* 0x000ee80000300800 */
[----:B------:R-:W3:Y:S04]  /*2ed70*/  LDL.LU R5, [R1+0xdc] ;  /* 0x0000dc0001057983 */ /* 0x000ee80000300800 */
[----:B------:R-:W3:Y:S04]  /*2ed80*/  LDL.LU R6, [R1+0x104] ;  /* 0x0001040001067983 */ /* 0x000ee80000300800 */
[----:B------:R-:W3:Y:S01]  /*2ed90*/  LDL.LU R7, [R1+0x10c] ;  /* 0x00010c0001077983 */ /* 0x000ee20000300800 */
[----:B------:R-:W-:-:S03]  /*2eda0*/  IMAD.MOV.U32 R23, RZ, RZ, R29 ;  /* 0x000000ffff177224 */ /* 0x000fc600078e001d */
[----:B0-----:R-:W2:Y:S04]  /*2edb0*/  LDL.LU R20, [R1+0xe0] ;  /* 0x0000e00001147983 */ /* 0x001ea80000300800 */
[----:B------:R-:W2:Y:S04]  /*2edc0*/  LDL.LU R21, [R1+0xe4] ;  /* 0x0000e40001157983 */ /* 0x000ea80000300800 */
[----:B-1----:R-:W2:Y:S04]  /*2edd0*/  LDL.LU R22, [R1+0xe8] ;  /* 0x0000e80001167983 */ /* 0x002ea80000300800 */
[----:B------:R-:W5:Y:S01]  /*2ede0*/  LDL.LU R29, [R1+0x340] ;  /* 0x00034000011d7983 */ /* 0x000f620000300800 */
[----:B---3--:R-:W-:Y:S03]  /*2edf0*/  HMMA.16816.F32 R24, R4, R2, R24 ;  /* 0x000000020418723c */ /* 0x008fe60000001818 */
[----:B------:R-:W4:-:S15]  /*2ee00*/  LDL.LU R4, [R1+0x44] ;  /* 0x0000440001047983 */ /* 0x000f1e0000300800 */
[----:B------:R-:W-:Y:S01]  /*2ee10*/  NOP ;  /* 0x0000000000007918 */ /* 0x000fe20000000000 */
[----:B------:R0:W-:Y:S04]  /*2ee20*/  STL.64 [R1+0x150], R24 ;  /* 0x0001501801007387 */ /* 0x0001e80000100a00 */
[----:B------:R1:W-:Y:S04]  /*2ee30*/  STL.64 [R1+0x158], R26 ;  /* 0x0001581a01007387 */ /* 0x0003e80000100a00 */
[----:B------:R-:W4:Y:S04]  /*2ee40*/  LDL.LU R5, [R1+0x4c] ;  /* 0x00004c0001057983 */ /* 0x000f280000300800 */
[----:B------:R-:W4:Y:S04]  /*2ee50*/  LDL.LU R6, [R1+0x64] ;  /* 0x0000640001067983 */ /* 0x000f280000300800 */
[----:B------:R-:W4:Y:S04]  /*2ee60*/  LDL.LU R7, [R1+0x6c] ;  /* 0x00006c0001077983 */ /* 0x000f280000300800 */
[----:B0-----:R-:W3:Y:S01]  /*2ee70*/  LDL.LU R24, [R1+0x10] ;  /* 0x0000100001187983 */ /* 0x001ee20000300800 */
[----:B-1----:R-:W-:Y:S01]  /*2ee80*/  IMAD.MOV.U32 R27, RZ, RZ, R0 ;  /* 0x000000ffff1b7224 */ /* 0x002fe200078e0000 */
[----:B----4-:R-:W-:-:S15]  /*2ee90*/  HMMA.16816.F32 R4, R4, R2, R16 ;  /* 0x000000020404723c */ /* 0x010fde0000001810 */
[----:B------:R-:W-:-:S04]  /*2eea0*/  NOP ;  /* 0x0000000000007918 */ /* 0x000fc80000000000 */
[----:B------:R-:W-:Y:S04]  /*2eeb0*/  STL.64 [R1+0x2e0], R4 ;  /* 0x0002e00401007387 */ /* 0x000fe80000100a00 */
[----:B------:R-:W-:Y:S04]  /*2eec0*/  STL.64 [R1+0x2e8], R6 ;  /* 0x0002e80601007387 */ /* 0x000fe80000100a00 */
[----:B------:R-:W4:Y:S04]  /*2eed0*/  LDL R0, [R1+0x330] ;  /* 0x0003300001007983 */ /* 0x000f280000100800 */
[----:B------:R-:W2:Y:S04]  /*2eee0*/  LDL.LU R16, [R1+0x2a4] ;  /* 0x0002a40001107983 */ /* 0x000ea80000300800 */
[----:B------:R-:W2:Y:S04]  /*2eef0*/  LDL.LU R17, [R1+0x2ac] ;  /* 0x0002ac0001117983 */ /* 0x000ea80000300800 */
[----:B------:R-:W2:Y:S04]  /*2ef00*/  LDL.LU R18, [R1+0x2b4] ;  /* 0x0002b40001127983 */ /* 0x000ea80000300800 */
        /* <DEDUP_REMOVED lines=15> */
[----:B------:R-:W2:Y:S04]  /*2f000*/  LDL.LU R12, [R1+0x204] ;  /* 0x00020400010c7983 */ /* 0x000ea80000300800 */
[----:B------:R-:W2:Y:S04]  /*2f010*/  LDL.LU R13, [R1+0x20c] ;  /* 0x00020c00010d7983 */ /* 0x000ea80000300800 */
[----:B------:R-:W2:Y:S04]  /*2f020*/  LDL.LU R14, [R1+0x224] ;  /* 0x00022400010e7983 */ /* 0x000ea80000300800 */
[----:B------:R-:W2:Y:S02]  /*2f030*/  LDL.LU R15, [R1+0x22c] ;  /* 0x00022c00010f7983 */ /* 0x000ea40000300800 */
[----:B--2---:R-:W-:-:S15]  /*2f040*/  HMMA.16816.F32 R12, R12, R2, R20 ;  /* 0x000000020c0c723c */ /* 0x004fde0000001814 */
[----:B------:R-:W-:-:S04]  /*2f050*/  NOP ;  /* 0x0000000000007918 */ /* 0x000fc80000000000 */
[----:B------:R-:W-:Y:S04]  /*2f060*/  STL.64 [R1+0x19e8], R14 ;  /* 0x0019e80e01007387 */ /* 0x000fe80000100a00 */
[----:B------:R0:W-:Y:S04]  /*2f070*/  STL.64 [R1+0x19e0], R12 ;  /* 0x0019e00c01007387 */ /* 0x0001e80000100a00 */
[----:B------:R-:W0:Y:S04]  /*2f080*/  LDL.LU R4, [R1+0x174] ;  /* 0x0001740001047983 */ /* 0x000e280000300800 */
[----:B------:R-:W0:Y:S04]  /*2f090*/  LDL.LU R5, [R1+0x17c] ;  /* 0x00017c0001057983 */ /* 0x000e280000300800 */
[----:B------:R-:W0:Y:S04]  /*2f0a0*/  LDL.LU R6, [R1+0x1a4] ;  /* 0x0001a40001067983 */ /* 0x000e280000300800 */
[----:B------:R-:W0:Y:S04]  /*2f0b0*/  LDL.LU R7, [R1+0x1ac] ;  /* 0x0001ac0001077983 */ /* 0x000e280000300800 */
[----:B------:R-:W2:Y:S04]  /*2f0c0*/  LDL.LU R20, [R1+0x1e0] ;  /* 0x0001e00001147983 */ /* 0x000ea80000300800 */
[----:B------:R-:W2:Y:S04]  /*2f0d0*/  LDL.LU R21, [R1+0x1e4] ;  /* 0x0001e40001157983 */ /* 0x000ea80000300800 */
[----:B------:R-:W2:Y:S04]  /*2f0e0*/  LDL.LU R22, [R1+0x1e8] ;  /* 0x0001e80001167983 */ /* 0x000ea80000300800 */
[----:B------:R-:W2:Y:S01]  /*2f0f0*/  LDL.LU R23, [R1+0x1ec] ;  /* 0x0001ec0001177983 */ /* 0x000ea20000300800 */
[----:B0-----:R-:W-:Y:S03]  /*2f100*/  HMMA.16816.F32 R12, R4, R2, R16 ;  /* 0x00000002040c723c */ /* 0x001fe60000001810 */
[----:B------:R-:W3:Y:S04]  /*2f110*/  LDL.LU R4, [R1+0xc4] ;  /* 0x0000c40001047983 */ /* 0x000ee80000300800 */
[----:B----4-:R-:W-:-:S12]  /*2f120*/  LDSM.16.MT88.4 R16, [R0+UR9+0x28000] ;  /* 0x028000090010783b */ /* 0x010fd80008004200 */
[----:B------:R-:W-:Y:S04]  /*2f130*/  STL.64 [R1+0x80], R12 ;  /* 0x0000800c01007387 */ /* 0x000fe80000100a00 */
[----:B------:R3:W-:Y:S04]  /*2f140*/  STL.64 [R1+0x88], R14 ;  /* 0x0000880e01007387 */ /* 0x0007e80000100a00 */
[----:B------:R-:W3:Y:S04]  /*2f150*/  LDL.LU R5, [R1+0xcc] ;  /* 0x0000cc0001057983 */ /* 0x000ee80000300800 */
[----:B------:R-:W3:Y:S04]  /*2f160*/  LDL.LU R6, [R1+0xf4] ;  /* 0x0000f40001067983 */ /* 0x000ee80000300800 */
[----:B------:R-:W3:Y:S02]  /*2f170*/  LDL.LU R7, [R1+0xfc] ;  /* 0x0000fc0001077983 */ /* 0x000ee40000300800 */
[----:B---3--:R-:W-:Y:S02]  /*2f180*/  HMMA.16816.F32 R12, R4, R2, R24 ;  /* 0x00000002040c723c */ /* 0x008fe40000001818 */
[----:B------:R-:W3:-:S15]  /*2f190*/  LDL.LU R4, [R1+0x2c4] ;  /* 0x0002c40001047983 */ /* 0x000ede0000300800 */
[----:B------:R-:W-:Y:S02]  /*2f1a0*/  NOP ;  /* 0x0000000000007918 */ /* 0x000fe40000000000 */
[----:B------:R-:W-:Y:S04]  /*2f1b0*/  STL.64 [R1+0x10], R12 ;  /* 0x0000100c01007387 */ /* 0x000fe80000100a00 */
[----:B------:R-:W-:Y:S04]  /*2f1c0*/  STL.64 [R1+0x18], R14 ;  /* 0x0000180e01007387 */ /* 0x000fe80000100a00 */
[----:B------:R-:W3:Y:S04]  /*2f1d0*/  LDL.LU R5, [R1+0x2cc] ;  /* 0x0002cc0001057983 */ /* 0x000ee80000300800 */
[----:B------:R-:W3:Y:S04]  /*2f1e0*/  LDL.LU R6, [R1+0x2d4] ;  /* 0x0002d40001067983 */ /* 0x000ee80000300800 */
[----:B------:R-:W3:Y:S04]  /*2f1f0*/  LDL.LU R7, [R1+0x2dc] ;  /* 0x0002dc0001077983 */ /* 0x000ee80000300800 */
[----:B-----5:R-:W0:Y:S04]  /*2f200*/  LDSM.16.M88.4 R12, [R29+UR9+0x40100] ;  /* 0x040100091d0c783b */ /* 0x020e280008000200 */
[----:B------:R-:W-:Y:S04]  /*2f210*/  STL [R1+0x15cc], R29 ;  /* 0x0015cc1d01007387 */ /* 0x000fe80000100800 */
[----:B0-----:R-:W-:Y:S04]  /*2f220*/  STL.64 [R1+0x310], R12 ;  /* 0x0003100c01007387 */ /* 0x001fe80000100a00 */
[----:B------:R-:W-:Y:S04]  /*2f230*/  STL.64 [R1+0x318], R14 ;  /* 0x0003180e01007387 */ /* 0x000fe80000100a00 */
[----:B------:R-:W0:Y:S04]  /*2f240*/  LDSM.16.MT88.4 R12, [R0+UR9+0x2a000] ;  /* 0x02a00009000c783b */ /* 0x000e280008004200 */
[----:B------:R-:W-:Y:S04]  /*2f250*/  STL.64 [R1+0x170], R16 ;  /* 0x0001701001007387 */ /* 0x000fe80000100a00 */
[----:B------:R-:W-:Y:S04]  /*2f260*/  STL.64 [R1+0x178], R18 ;  /* 0x0001781201007387 */ /* 0x000fe80000100a00 */
[----:B0-----:R-:W-:Y:S01]  /*2f270*/  STL [R1+0x204], R13 ;  /* 0x0002040d01007387 */ /* 0x001fe20000100800 */
[----:B------:R-:W-:-:S03]  /*2f280*/  IMAD.MOV.U32 R28, RZ, RZ, R12 ;  /* 0x000000ffff1c7224 */ /* 0x000fc600078e000c */
[----:B------:R-:W-:Y:S01]  /*2f290*/  STL [R1+0x20c], R15 ;  /* 0x00020c0f01007387 */ /* 0x000fe20000100800 */
[----:B------:R-:W-:-:S03]  /*2f2a0*/  IMAD.MOV.U32 R29, RZ, RZ, R14 ;  /* 0x000000ffff1d7224 */ /* 0x000fc600078e000e */
[----:B------:R-:W0:Y:S02]  /*2f2b0*/  LDSM.16.MT88.4 R12, [R0+UR9+0x28080] ;  /* 0x02808009000c783b */ /* 0x000e240008004200 */
[----:B0-----:R-:W-:Y:S01]  /*2f2c0*/  IMAD.MOV.U32 R19, RZ, RZ, R12 ;  /* 0x000000ffff137224 */ /* 0x001fe200078e000c */
[----:B------:R-:W-:Y:S01]  /*2f2d0*/  MOV R18, R14 ;  /* 0x0000000e00127202 */ /* 0x000fe20000000f00 */
[----:B---3--:R-:W-:-:S15]  /*2f2e0*/  HMMA.16816.F32 R4, R4, R2, R8 ;  /* 0x000000020404723c */ /* 0x008fde0000001808 */
[----:B------:R-:W-:-:S04]  /*2f2f0*/  NOP ;  /* 0x0000000000007918 */ /* 0x000fc80000000000 */
[----:B------:R-:W-:Y:S04]  /*2f300*/  STL [R1+0x1a08], R7 ;  /* 0x001a080701007387 */ /* 0x000fe80000100800 */
[----:B------:R-:W2:Y:S04]  /*2f310*/  LDL.LU R8, [R1+0x284] ;  /* 0x0002840001087983 */ /* 0x000ea80000300800 */
[----:B------:R-:W2:Y:S04]  /*2f320*/  LDL.LU R9, [R1+0x28c] ;  /* 0x00028c0001097983 */ /* 0x000ea80000300800 */
[----:B------:R-:W2:Y:S04]  /*2f330*/  LDL.LU R10, [R1+0x294] ;  /* 0x00029400010a7983 */ /* 0x000ea80000300800 */
[----:B------:R-:W2:Y:S04]  /*2f340*/  LDL.LU R11, [R1+0x29c] ;  /* 0x00029c00010b7983 */ /* 0x000ea80000300800 */
[----:B------:R-:W-:Y:S04]  /*2f350*/  STL [R1+0x254], R13 ;  /* 0x0002540d01007387 */ /* 0x000fe80000100800 */
[----:B------:R-:W-:Y:S04]  /*2f360*/  STL [R1+0x25c], R15 ;  /* 0x00025c0f01007387 */ /* 0x000fe80000100800 */
[----:B------:R-:W0:Y:S02]  /*2f370*/  LDSM.16.MT88.4 R12, [R0+UR9+0x2a080] ;  /* 0x02a08009000c783b */ /* 0x000e240008004200 */
[----:B0-----:R-:W-:-:S02]  /*2f380*/  IMAD.MOV.U32 R17, RZ, RZ, R12 ;  /* 0x000000ffff117224 */ /* 0x001fc400078e000c */
[----:B------:R-:W-:Y:S01]  /*2f390*/  IMAD.MOV.U32 R16, RZ, RZ, R14 ;  /* 0x000000ffff107224 */ /* 0x000fe200078e000e */
[----:B------:R-:W-:Y:S04]  /*2f3a0*/  STL [R1+0x264], R13 ;  /* 0x0002640d01007387 */ /* 0x000fe80000100800 */
[----:B------:R-:W-:Y:S04]  /*2f3b0*/  STL [R1+0x26c], R15 ;  /* 0x00026c0f01007387 */ /* 0x000fe80000100800 */
[----:B------:R0:W-:Y:S04]  /*2f3c0*/  STL.64 [R1+0x1a38], R18 ;  /* 0x001a381201007387 */ /* 0x0001e80000100a00 */
[----:B------:R1:W-:Y:S04]  /*2f3d0*/  STL.64 [R1+0x1a30], R16 ;  /* 0x001a301001007387 */ /* 0x0003e80000100a00 */
[----:B0-----:R-:W3:Y:S04]  /*2f3e0*/  LDL R18, [R1+0x310] ;  /* 0x0003100001127983 */ /* 0x001ee80000100800 */
[----:B------:R-:W3:Y:S04]  /*2f3f0*/  LDL R19, [R1+0x314] ;  /* 0x0003140001137983 */ /* 0x000ee80000100800 */
[----:B---3--:R0:W-:Y:S04]  /*2f400*/  STL.64 [R1+0x1a48], R18 ;  /* 0x001a481201007387 */ /* 0x0081e80000100a00 */
[----:B-1----:R-:W3:Y:S04]  /*2f410*/  LDL.LU R16, [R1+0xa0] ;  /* 0x0000a00001107983 */ /* 0x002ee80000300800 */
[----:B------:R-:W3:Y:S04]  /*2f420*/  LDL.LU R17, [R1+0xa4] ;  /* 0x0000a40001117983 */ /* 0x000ee80000300800 */
[----:B0-----:R-:W4:Y:S04]  /*2f430*/  LDL.LU R18, [R1+0xa8] ;  /* 0x0000a80001127983 */ /* 0x001f280000300800 */
[----:B------:R-:W4:Y:S01]  /*2f440*/  LDL.LU R19, [R1+0xac] ;  /* 0x0000ac0001137983 */ /* 0x000f220000300800 */
[----:B--2---:R-:W-:Y:S03]  /*2f450*/  HMMA.16816.F32 R8, R8, R2, R20 ;  /* 0x000000020808723c */ /* 0x004fe60000001814 */
[----:B----4-:R-:W-:Y:S04]  /*2f460*/  STL.64 [R1+0x1a58], R18 ;  /* 0x001a581201007387 */ /* 0x010fe80000100a00 */
[----:B---3--:R0:W-:Y:S04]  /*2f470*/  STL.64 [R1+0x1a50], R16 ;  /* 0x001a501001007387 */ /* 0x0081e80000100a00 */
        /* <DEDUP_REMOVED lines=8> */
[----:B------:R-:W2:Y:S04]  /*2f500*/  LDL.LU R20, [R1+0x234] ;  /* 0x0002340001147983 */ /* 0x000ea80000300800 */
[----:B------:R-:W2:Y:S04]  /*2f510*/  LDL.LU R21, [R1+0x23c] ;  /* 0x00023c0001157983 */ /* 0x000ea80000300800 */
[----:B------:R-:W3:Y:S04]  /*2f520*/  LDL.LU R24, [R1+0xb0] ;  /* 0x0000b00001187983 */ /* 0x000ee80000300800 */
[----:B------:R-:W3:Y:S04]  /*2f530*/  LDL.LU R25, [R1+0xb4] ;  /* 0x0000b40001197983 */ /* 0x000ee80000300800 */
[----:B------:R-:W3:Y:S04]  /*2f540*/  LDL.LU R26, [R1+0xb8] ;  /* 0x0000b800011a7983 */ /* 0x000ee80000300800 */
[----:B------:R-:W3:Y:S04]  /*2f550*/  LDL.LU R27, [R1+0xbc] ;  /* 0x0000bc00011b7983 */ /* 0x000ee80000300800 */
[----:B------:R-:W2:Y:S04]  /*2f560*/  LDL.LU R22, [R1+0x244] ;  /* 0x0002440001167983 */ /* 0x000ea80000300800 */
[----:B------:R-:W2:Y:S04]  /*2f570*/  LDL.LU R23, [R1+0x24c] ;  /* 0x00024c0001177983 */ /* 0x000ea80000300800 */
[----:B------:R-:W0:Y:S04]  /*2f580*/  LDSM.16.MT88.4 R8, [R0+UR9+0x28100] ;  /* 0x028100090008783b */ /* 0x000e280008004200 */
[----:B0-----:R-:W-:Y:S01]  /*2f590*/  STL [R1+0x294], R9 ;  /* 0x0002940901007387 */ /* 0x001fe20000100800 */
[----:B------:R-:W-:-:S03]  /*2f5a0*/  IMAD.MOV.U32 R15, RZ, RZ, R8 ;  /* 0x000000ffff0f7224 */ /* 0x000fc600078e0008 */
[----:B------:R-:W-:Y:S01]  /*2f5b0*/  STL [R1+0x29c], R11 ;  /* 0x00029c0b01007387 */ /* 0x000fe20000100800 */
[----:B------:R-:W-:-:S03]  /*2f5c0*/  IMAD.MOV.U32 R14, RZ, RZ, R10 ;  /* 0x000000ffff0e7224 */ /* 0x000fc600078e000a */
[----:B------:R-:W0:Y:S04]  /*2f5d0*/  LDSM.16.MT88.4 R8, [R0+UR9+0x2a100] ;  /* 0x02a100090008783b */ /* 0x000e280008004200 */
[----:B0-----:R-:W-:Y:S01]  /*2f5e0*/  STL [R1+0x2a4], R9 ;  /* 0x0002a40901007387 */ /* 0x001fe20000100800 */
[----:B------:R-:W-:-:S03]  /*2f5f0*/  MOV R13, R8 ;  /* 0x00000008000d7202 */ /* 0x000fc60000000f00 */
[----:B------:R2:W-:Y:S01]  /*2f600*/  STL [R1+0x2ac], R11 ;  /* 0x0002ac0b01007387 */ /* 0x0005e20000100800 */
[----:B------:R-:W-:Y:S02]  /*2f610*/  IMAD.MOV.U32 R12, RZ, RZ, R10 ;  /* 0x000000ffff0c7224 */ /* 0x000fe400078e000a */
[----:B--2---:R-:W-:Y:S01]  /*2f620*/  HMMA.16816.F32 R8, R20, R2, R16 ;  /* 0x000000021408723c */ /* 0x004fe20000001810 */
[----:B------:R-:W2:Y:S04]  /*2f630*/  LDL.LU R20, [R1+0x194] ;  /* 0x0001940001147983 */ /* 0x000ea80000300800 */
[----:B------:R-:W-:-:S14]  /*2f640*/  LDSM.16.MT88.4 R16, [R0+UR9+0x2a180] ;  /* 0x02a180090010783b */ /* 0x000fdc0008004200 */
[----:B------:R-:W-:Y:S04]  /*2f650*/  STL.64 [R1], R8 ;  /* 0x0000000801007387 */ /* 0x000fe80000100a00 */
[----:B------:R-:W-:Y:S04]  /*2f660*/  STL.64 [R1+0x8], R10 ;  /* 0x0000080a01007387 */ /* 0x000fe80000100a00 */
[----:B------:R-:W0:Y:S04]  /*2f670*/  LDSM.16.MT88.4 R8, [R0+UR9+0x28180] ;  /* 0x028180090008783b */ /* 0x000e280008004200 */
[----:B------:R-:W2:Y:S04]  /*2f680*/  LDL.LU R21, [R1+0x19c] ;  /* 0x00019c0001157983 */ /* 0x000ea80000300800 */
[----:B------:R-:W2:Y:S04]  /*2f690*/  LDL.LU R22, [R1+0x1d4] ;  /* 0x0001d40001167983 */ /* 0x000ea80000300800 */
[----:B------:R-:W2:Y:S04]  /*2f6a0*/  LDL.LU R23, [R1+0x1dc] ;  /* 0x0001dc0001177983 */ /* 0x000ea80000300800 */
[----:B0-----:R0:W-:Y:S04]  /*2f6b0*/  STL [R1+0x2b4], R9 ;  /* 0x0002b40901007387 */ /* 0x0011e80000100800 */
[----:B------:R1:W-:Y:S04]  /*2f6c0*/  STL [R1+0x2bc], R11 ;  /* 0x0002bc0b01007387 */ /* 0x0003e80000100800 */
[----:B------:R-:W4:Y:S04]  /*2f6d0*/  LDL.LU R0, [R1+0x1a60] ;  /* 0x001a600001007983 */ /* 0x000f280000300800 */
[----:B------:R-:W-:Y:S04]  /*2f6e0*/  STL [R1+0x2c4], R17 ;  /* 0x0002c41101007387 */ /* 0x000fe80000100800 */
[----:B------:R5:W-:Y:S01]  /*2f6f0*/  STL [R1+0x2cc], R19 ;  /* 0x0002cc1301007387 */ /* 0x000be20000100800 */
[----:B0-----:R-:W-:Y:S01]  /*2f700*/  MOV R9, R18 ;  /* 0x0000001200097202 */ /* 0x001fe20000000f00 */
[----:B-1----:R-:W-:-:S02]  /*2f710*/  IMAD.MOV.U32 R11, RZ, RZ, R10 ;  /* 0x000000ffff0b7224 */ /* 0x002fc400078e000a */
[----:B------:R-:W-:Y:S01]  /*2f720*/  IMAD.MOV.U32 R10, RZ, RZ, R16 ;  /* 0x000000ffff0a7224 */ /* 0x000fe200078e0010 */
[----:B-----5:R-:W2:Y:S04]  /*2f730*/  LDL.LU.64 R18, [R1+0x1a58] ;  /* 0x001a580001127983 */ /* 0x020ea80000300a00 */
[----:B------:R-:W2:Y:S02]  /*2f740*/  LDL.LU.64 R16, [R1+0x1a50] ;  /* 0x001a500001107983 */ /* 0x000ea40000300a00 */
[----:B--2---:R-:W-:Y:S02]  /*2f750*/  HMMA.16816.F32 R20, R20, R2, R16 ;  /* 0x000000021414723c */ /* 0x004fe40000001810 */
[----:B------:R-:W2:-:S15]  /*2f760*/  LDL.LU.64 R18, [R1+0x1a48] ;  /* 0x001a480001127983 */ /* 0x000e9e0000300a00 */
[----:B------:R-:W-:Y:S02]  /*2f770*/  NOP ;  /* 0x0000000000007918 */ /* 0x000fe40000000000 */
[----:B------:R0:W-:Y:S04]  /*2f780*/  STL.64 [R1+0xa0], R20 ;  /* 0x0000a01401007387 */ /* 0x0001e80000100a00 */
[----:B------:R1:W-:Y:S04]  /*2f790*/  STL.64 [R1+0xa8], R22 ;  /* 0x0000a81601007387 */ /* 0x0003e80000100a00 */
[----:B0-----:R-:W3:Y:S04]  /*2f7a0*/  LDL.LU R20, [R1+0x170] ;  /* 0x0001700001147983 */ /* 0x001ee80000300800 */
[----:B------:R-:W3:Y:S01]  /*2f7b0*/  LDL.LU R21, [R1+0x178] ;  /* 0x0001780001157983 */ /* 0x000ee20000300800 */
[----:B-1----:R-:W-:-:S03]  /*2f7c0*/  IMAD.MOV.U32 R22, RZ, RZ, R28 ;  /* 0x000000ffff167224 */ /* 0x002fc600078e001c */
[----:B------:R-:W5:Y:S01]  /*2f7d0*/  LDL.LU R28, [R1+0x1a40] ;  /* 0x001a4000011c7983 */ /* 0x000f620000300800 */
[----:B------:R-:W-:Y:S01]  /*2f7e0*/  IMAD.MOV.U32 R23, RZ, RZ, R29 ;  /* 0x000000ffff177224 */ /* 0x000fe200078e001d */
[----:B--2---:R-:W-:Y:S02]  /*2f7f0*/  F2FP.F16.E4M3.UNPACK_B R2, R18 ;  /* 0x00000012ff02723e */ /* 0x004fe400020006ff */
[----:B------:R-:W-:Y:S02]  /*2f800*/  F2FP.F16.E4M3.UNPACK_B R3, R19 ;  /* 0x00000013ff03723e */ /* 0x000fe400020006ff */
[----:B----4-:R-:W0:Y:S04]  /*2f810*/  LDSM.16.MT88.4 R16, [R0+UR9+0x28000] ;  /* 0x028000090010783b */ /* 0x010e280008004200 */
[----:B0-----:R-:W-:Y:S04]  /*2f820*/  STL.64 [R1+0x130], R16 ;  /* 0x0001301001007387 */ /* 0x001fe80000100a00 */
[----:B------:R-:W-:Y:S04]  /*2f830*/  STL.64 [R1+0x138], R18 ;  /* 0x0001381201007387 */ /* 0x000fe80000100a00 */
[----:B------:R-:W0:Y:S04]  /*2f840*/  LDSM.16.MT88.4 R16, [R0+UR9+0x2a000] ;  /* 0x02a000090010783b */ /* 0x000e280008004200 */
[----:B0-----:R-:W-:Y:S04]  /*2f850*/  STL.64 [R1+0x140], R16 ;  /* 0x0001401001007387 */ /* 0x001fe80000100a00 */
[----:B------:R0:W-:Y:S01]  /*2f860*/  STL [R1+0x148], R18 ;  /* 0x0001481201007387 */ /* 0x0001e20000100800 */
[----:B------:R-:W-:-:S03]  /*2f870*/  IMAD.MOV.U32 R29, RZ, RZ, R19 ;  /* 0x000000ffff1d7224 */ /* 0x000fc600078e0013 */
[----:B0-----:R-:W2:Y:S04]  /*2f880*/  LDL.LU.64 R18, [R1+0x1a38] ;  /* 0x001a380001127983 */ /* 0x001ea80000300a00 */
[----:B------:R-:W4:Y:S04]  /*2f890*/  LDL.LU.64 R16, [R1+0x1a30] ;  /* 0x001a300001107983 */ /* 0x000f280000300a00 */
[----:B------:R-:W-:Y:S01]  /*2f8a0*/  STL [R1+0x1980], R29 ;  /* 0x0019801d01007387 */ /* 0x000fe20000100800 */
[----:B---3--:R-:W-:Y:S03]  /*2f8b0*/  HMMA.16816.F32 R20, R20, R2, R24 ;  /* 0x000000021414723c */ /* 0x008fe60000001818 */
[----:B------:R-:W3:Y:S04]  /*2f8c0*/  LDL.LU.64 R26, [R1+0x1a28] ;  /* 0x001a2800011a7983 */ /* 0x000ee80000300a00 */
[----:B------:R-:W3:-:S12]  /*2f8d0*/  LDL.LU.64 R24, [R1+0x1a20] ;  /* 0x001a200001187983 */ /* 0x000ed80000300a00 */
[----:B------:R2:W-:Y:S04]  /*2f8e0*/  STL.64 [R1+0xb0], R20 ;  /* 0x0000b01401007387 */ /* 0x0005e80000100a00 */
[----:B------:R4:W-:Y:S01]  /*2f8f0*/  STL.64 [R1+0xb8], R22 ;  /* 0x0000b81601007387 */ /* 0x0009e20000100a00 */
[----:B------:R-:W-:Y:S02]  /*2f900*/  IMAD.MOV.U32 R7, RZ, RZ, R8 ;  /* 0x000000ffff077224 */ /* 0x000fe400078e0008 */
[----:B--2---:R-:W-:Y:S01]  /*2f910*/  IMAD.MOV.U32 R20, RZ, RZ, R19 ;  /* 0x000000ffff147224 */ /* 0x004fe200078e0013 */
[----:B------:R-:W-:Y:S01]  /*2f920*/  MOV R21, R18 ;  /* 0x0000001200157202 */ /* 0x000fe20000000f00 */
[----:B----4-:R-:W-:Y:S02]  /*2f930*/  IMAD.MOV.U32 R22, RZ, RZ, R17 ;  /* 0x000000ffff167224 */ /* 0x010fe400078e0011 */
[----:B------:R-:W-:-:S02]  /*2f940*/  IMAD.MOV.U32 R23, RZ, RZ, R16 ;  /* 0x000000ffff177224 */ /* 0x000fc400078e0010 */
[----:B------:R-:W0:Y:S04]  /*2f950*/  LDSM.16.MT88.4 R16, [R0+UR9+0x28080] ;  /* 0x028080090010783b */ /* 0x000e280008004200 */
[----:B0-----:R-:W-:Y:S04]  /*2f960*/  STL.64 [R1+0x1a0], R16 ;  /* 0x0001a01001007387 */ /* 0x001fe80000100a00 */
[----:B------:R-:W-:Y:S04]  /*2f970*/  STL.64 [R1+0x1a8], R18 ;  /* 0x0001a81201007387 */ /* 0x000fe80000100a00 */
[----:B------:R-:W0:Y:S04]  /*2f980*/  LDSM.16.MT88.4 R16, [R0+UR9+0x2a080] ;  /* 0x02a080090010783b */ /* 0x000e280008004200 */
[----:B0-----:R-:W-:Y:S04]  /*2f990*/  STL.64 [R1+0x1c0], R16 ;  /* 0x0001c01001007387 */ /* 0x001fe80000100a00 */
[----:B------:R3:W-:Y:S01]  /*2f9a0*/  STL [R1+0x1cc], R19 ;  /* 0x0001cc1301007387 */ /* 0x0007e20000100800 */
[----:B------:R-:W-:-:S02]  /*2f9b0*/  IMAD.MOV.U32 R8, RZ, RZ, R18 ;  /* 0x000000ffff087224 */ /* 0x000fc400078e0012 */
[----:B---3--:R-:W-:-:S15]  /*2f9c0*/  HMMA.16816.F32 R16, R20, R2, R24 ;  /* 0x000000021410723c */ /* 0x008fde0000001818 */
[----:B------:R-:W-:-:S04]  /*2f9d0*/  NOP ;  /* 0x0000000000007918 */ /* 0x000fc80000000000 */
[----:B------:R-:W-:Y:S04]  /*2f9e0*/  STL.64 [R1+0x120], R16 ;  /* 0x0001201001007387 */ /* 0x000fe80000100a00 */
[----:B------:R-:W-:Y:S04]  /*2f9f0*/  STL.64 [R1+0x128], R18 ;  /* 0x0001281201007387 */ /* 0x000fe80000100a00 */
[----:B------:R-:W0:Y:S01]  /*2fa00*/  LDSM.16.MT88.4 R16, [R0+UR9+0x28100] ;  /* 0x028100090010783b */ /* 0x000e220008004200 */
[----:B------:R-:W-:Y:S01]  /*2fa10*/  IMAD.MOV.U32 R20, RZ, RZ, R15 ;  /* 0x000000ffff147224 */ /* 0x000fe200078e000f */
[----:B------:R-:W-:-:S02]  /*2fa20*/  MOV R21, R14 ;  /* 0x0000000e00157202 */ /* 0x000fc40000000f00 */
[----:B0-----:R-:W-:Y:S01]  /*2fa30*/  STL [R1+0x1f4], R17 ;  /* 0x0001f41101007387 */ /* 0x001fe20000100800 */
        /* <DEDUP_REMOVED lines=8> */
[----:B------:R-:W-:-:S02]  /*2fac0*/  IMAD.MOV.U32 R23, RZ, RZ, R12 ;  /* 0x000000ffff177224 */ /* 0x000fc400078e000c */
[----:B------:R-:W-:Y:S01]  /*2fad0*/  IMAD.MOV.U32 R22, RZ, RZ, R13 ;  /* 0x000000ffff167224 */ /* 0x000fe200078e000d */
[----:B0-----:R-:W-:Y:S04]  /*2fae0*/  STL [R1+0x214], R17 ;  /* 0x0002141101007387 */ /* 0x001fe80000100800 */
[----:B------:R0:W-:Y:S01]  /*2faf0*/  STL [R1+0x21c], R19 ;  /* 0x00021c1301007387 */ /* 0x0001e20000100800 */
[----:B------:R-:W-:Y:S01]  /*2fb00*/  IMAD.MOV.U32 R12, RZ, RZ, R18 ;  /* 0x000000ffff0c7224 */ /* 0x000fe200078e0012 */
[----:B------:R-:W-:Y:S02]  /*2fb10*/  MOV R13, R16 ;  /* 0x00000010000d7202 */ /* 0x000fe40000000f00 */
[----:B0-----:R-:W3:Y:S04]  /*2fb20*/  LDL.LU.64 R18, [R1+0x1a18] ;  /* 0x001a180001127983 */ /* 0x001ee80000300a00 */
[----:B------:R-:W3:Y:S04]  /*2fb30*/  LDL.LU.64 R16, [R1+0x1a10] ;  /* 0x001a100001107983 */ /* 0x000ee80000300a00 */
[----:B------:R-:W-:Y:S04]  /*2fb40*/  STL.64 [R1+0x19f8], R14 ;  /* 0x0019f80e01007387 */ /* 0x000fe80000100a00 */
[----:B------:R3:W-:Y:S02]  /*2fb50*/  STL.64 [R1+0x19f0], R12 ;  /* 0x0019f00c01007387 */ /* 0x0007e40000100a00 */
[----:B---3--:R-:W-:Y:S01]  /*2fb60*/  HMMA.16816.F32 R12, R20, R2, R16 ;  /* 0x00000002140c723c */ /* 0x008fe20000001810 */
[----:B------:R-:W-:-:S02]  /*2fb70*/  IMAD.MOV.U32 R16, RZ, RZ, R7 ;  /* 0x000000ffff107224 */ /* 0x000fc400078e0007 */
[----:B------:R-:W3:-:S15]  /*2fb80*/  LDL.LU R7, [R1+0x1a08] ;  /* 0x001a080001077983 */ /* 0x000ede0000300800 */
[----:B------:R-:W-:Y:S01]  /*2fb90*/  NOP ;  /* 0x0000000000007918 */ /* 0x000fe20000000000 */
[----:B------:R-:W-:Y:S04]  /*2fba0*/  STL.64 [R1+0x1e0], R12 ;  /* 0x0001e00c01007387 */ /* 0x000fe80000100a00 */
[----:B------:R-:W-:Y:S04]  /*2fbb0*/  STL.64 [R1+0x1e8], R14 ;  /* 0x0001e80e01007387 */ /* 0x000fe80000100a00 */
[----:B------:R-:W0:Y:S04]  /*2fbc0*/  LDSM.16.MT88.4 R12, [R0+UR9+0x28180] ;  /* 0x02818009000c783b */ /* 0x000e280008004200 */
[----:B------:R-:W4:Y:S04]  /*2fbd0*/  LDL.LU R20, [R1+0x30] ;  /* 0x0000300001147983 */ /* 0x000f280000300800 */
[----:B------:R-:W4:Y:S04]  /*2fbe0*/  LDL.LU R21, [R1+0x34] ;  /* 0x0000340001157983 */ /* 0x000f280000300800 */
[----:B------:R-:W4:Y:S01]  /*2fbf0*/  LDL.LU R22, [R1+0x38] ;  /* 0x0000380001167983 */ /* 0x000f220000300800 */
[----:B-----5:R-:W-:-:S03]  /*2fc00*/  IMAD.MOV.U32 R23, RZ, RZ, R28 ;  /* 0x000000ffff177224 */ /* 0x020fc600078e001c */
[----:B------:R-:W5:Y:S01]  /*2fc10*/  LDL.LU R28, [R1+0x1a04] ;  /* 0x001a0400011c7983 */ /* 0x000f620000300800 */
[----:B------:R-:W-:Y:S01]  /*2fc20*/  MOV R18, R10 ;  /* 0x0000000a00127202 */ /* 0x000fe20000000f00 */
[----:B------:R-:W-:Y:S02]  /*2fc30*/  IMAD.MOV.U32 R19, RZ, RZ, R9 ;  /* 0x000000ffff137224 */ /* 0x000fe400078e0009 */
[----:B0-----:R-:W-:Y:S01]  /*2fc40*/  STL [R1+0x274], R13 ;  /* 0x0002740d01007387 */ /* 0x001fe20000100800 */
[----:B------:R-:W-:-:S03]  /*2fc50*/  IMAD.MOV.U32 R9, RZ, RZ, R12 ;  /* 0x000000ffff097224 */ /* 0x000fc600078e000c */
[----:B------:R-:W-:Y:S01]  /*2fc60*/  STL [R1+0x27c], R15 ;  /* 0x00027c0f01007387 */ /* 0x000fe20000100800 */
[----:B------:R-:W-:-:S03]  /*2fc70*/  IMAD.MOV.U32 R10, RZ, RZ, R14 ;  /* 0x000000ffff0a7224 */ /* 0x000fc600078e000e */
[----:B------:R-:W0:Y:S01]  /*2fc80*/  LDSM.16.MT88.4 R12, [R0+UR9+0x2a180] ;  /* 0x02a18009000c783b */ /* 0x000e220008004200 */
[----:B------:R-:W-:-:S03]  /*2fc90*/  IMAD.MOV.U32 R17, RZ, RZ, R11 ;  /* 0x000000ffff117224 */ /* 0x000fc600078e000b */
[----:B0-----:R-:W-:Y:S04]  /*2fca0*/  STL [R1+0x284], R13 ;  /* 0x0002840d01007387 */ /* 0x001fe80000100800 */
[----:B------:R3:W-:Y:S01]  /*2fcb0*/  STL.64 [R1+0x288], R14 ;  /* 0x0002880e01007387 */ /* 0x0007e20000100a00 */
[----:B------:R-:W-:-:S03]  /*2fcc0*/  IMAD.MOV.U32 R11, RZ, RZ, R12 ;  /* 0x000000ffff0b7224 */ /* 0x000fc600078e000c */
[----:B------:R-:W-:Y:S01]  /*2fcd0*/  STL [R1+0x1950], R0 ;  /* 0x0019500001007387 */ /* 0x000fe20000100800 */
[----:B---3--:R-:W-:Y:S03]  /*2fce0*/  HMMA.16816.F32 R12, R16, R2, R4 ;  /* 0x00000002100c723c */ /* 0x008fe60000001804 */
[----:B------:R-:W2:-:S15]  /*2fcf0*/  LDL.LU R4, [R1+0x130] ;  /* 0x0001300001047983 */ /* 0x000e9e0000300800 */
[----:B------:R-:W-:Y:S01]  /*2fd00*/  NOP ;  /* 0x0000000000007918 */ /* 0x000fe20000000000 */
[----:B------:R-:W-:Y:S04]  /*2fd10*/  STL.64 [R1+0x240], R12 ;  /* 0x0002400c01007387 */ /* 0x000fe80000100a00 */
[----:B------:R-:W-:Y:S04]  /*2fd20*/  STL.64 [R1+0x248], R14 ;  /* 0x0002480e01007387 */ /* 0x000fe80000100a00 */
[----:B------:R-:W2:Y:S04]  /*2fd30*/  LDL.LU R5, [R1+0x138] ;  /* 0x0001380001057983 */ /* 0x000ea80000300800 */
[----:B------:R-:W3:Y:S04]  /*2fd40*/  LDL R29, [R1+0x338] ;  /* 0x00033800011d7983 */ /* 0x000ee80000100800 */
[----:B------:R-:W2:Y:S04]  /*2fd50*/  LDL.LU R6, [R1+0x140] ;  /* 0x0001400001067983 */ /* 0x000ea80000300800 */
[----:B------:R-:W2:Y:S04]  /*2fd60*/  LDL.LU R7, [R1+0x148] ;  /* 0x0001480001077983 */ /* 0x000ea80000300800 */
[----:B-----5:R-:W0:Y:S04]  /*2fd70*/  LDSM.16.MT88.4 R12, [R28+UR9+0x28000] ;  /* 0x028000091c0c783b */ /* 0x020e280008004200 */
        /* <DEDUP_REMOVED lines=9> */
[----:B--2---:R-:W-:Y:S01]  /*2fe10*/  HMMA.16816.F32 R12, R4, R2, R24 ;  /* 0x00000002040c723c */ /* 0x004fe20000001818 */
[----:B------:R-:W4:-:S15]  /*2fe20*/  LDL.LU R4, [R1+0x1a0] ;  /* 0x0001a00001047983 */ /* 0x000f1e0000300800 */
[----:B------:R-:W-:-:S03]  /*2fe30*/  NOP ;  /* 0x0000000000007918 */ /* 0x000fc60000000000 */
[----:B------:R-:W-:Y:S04]  /*2fe40*/  STL.64 [R1+0x20], R12 ;  /* 0x0000200c01007387 */ /* 0x000fe80000100a00 */
[----:B------:R-:W-:Y:S04]  /*2fe50*/  STL.64 [R1+0x28], R14 ;  /* 0x0000280e01007387 */ /* 0x000fe80000100a00 */
[----:B------:R-:W0:Y:S04]  /*2fe60*/  LDSM.16.MT88.4 R12, [R28+UR9+0x28080] ;  /* 0x028080091c0c783b */ /* 0x000e280008004200 */
[----:B------:R-:W4:Y:S04]  /*2fe70*/  LDL.LU R5, [R1+0x1a8] ;  /* 0x0001a80001057983 */ /* 0x000f280000300800 */
[----:B------:R-:W4:Y:S01]  /*2fe80*/  LDL.LU R6, [R1+0x1c0] ;  /* 0x0001c00001067983 */ /* 0x000f220000300800 */
[----:B------:R-:W-:-:S03]  /*2fe90*/  IMAD.MOV.U32 R7, RZ, RZ, R8 ;  /* 0x000000ffff077224 */ /* 0x000fc600078e0008 */
[----:B------:R-:W2:Y:S04]  /*2fea0*/  LDL.LU R8, [R1+0x1a00] ;  /* 0x001a000001087983 */ /* 0x000ea80000300800 */
[----:B0-----:R-:W-:Y:S01]  /*2feb0*/  STL [R1+0xd4], R13 ;  /* 0x0000d40d01007387 */ /* 0x001fe20000100800 */
[----:B------:R-:W-:-:S03]  /*2fec0*/  MOV R27, R12 ;  /* 0x0000000c001b7202 */ /* 0x000fc60000000f00 */
[----:B------:R-:W-:Y:S01]  /*2fed0*/  STL [R1+0xdc], R15 ;  /* 0x0000dc0f01007387 */ /* 0x000fe20000100800 */
[----:B------:R-:W-:-:S03]  /*2fee0*/  IMAD.MOV.U32 R26, RZ, RZ, R14 ;  /* 0x000000ffff1a7224 */ /* 0x000fc600078e000e */
[----:B------:R-:W0:Y:S04]  /*2fef0*/  LDSM.16.MT88.4 R12, [R28+UR9+0x2a080] ;  /* 0x02a080091c0c783b */ /* 0x000e280008004200 */
[----:B0-----:R-:W-:Y:S04]  /*2ff00*/  STL [R1+0x104], R13 ;  /* 0x0001040d01007387 */ /* 0x001fe80000100800 */
[----:B------:R0:W-:Y:S01]  /*2ff10*/  STL [R1+0x10c], R15 ;  /* 0x00010c0f01007387 */ /* 0x0001e20000100800 */
[----:B------:R-:W-:Y:S02]  /*2ff20*/  IMAD.MOV.U32 R24, RZ, RZ, R14 ;  /* 0x000000ffff187224 */ /* 0x000fe400078e000e */
[----:B------:R-:W-:Y:S01]  /*2ff30*/  IMAD.MOV.U32 R25, RZ, RZ, R12 ;  /* 0x000000ffff197224 */ /* 0x000fe200078e000c */
[----:B0-----:R-:W5:Y:S04]  /*2ff40*/  LDL.LU.64 R14, [R1+0x19f8] ;  /* 0x0019f800010e7983 */ /* 0x001f680000300a00 */
[----:B------:R-:W2:Y:S01]  /*2ff50*/  LDL.LU.64 R12, [R1+0x19f0] ;  /* 0x0019f000010c7983 */ /* 0x000ea20000300a00 */
[----:B----4-:R-:W-:-:S15]  /*2ff60*/  HMMA.16816.F32 R20, R4, R2, R20 ;  /* 0x000000020414723c */ /* 0x010fde0000001814 */
[----:B------:R-:W-:-:S04]  /*2ff70*/  NOP ;  /* 0x0000000000007918 */ /* 0x000fc80000000000 */
[----:B------:R-:W-:Y:S04]  /*2ff80*/  STL.64 [R1+0x90], R20 ;  /* 0x0000901401007387 */ /* 0x000fe80000100a00 */
[----:B------:R-:W-:Y:S01]  /*2ff90*/  STL.64 [R1+0x98], R22 ;  /* 0x0000981601007387 */ /* 0x000fe20000100a00 */
[----:B-----5:R-:W-:Y:S01]  /*2ffa0*/  IMAD.MOV.U32 R4, RZ, RZ, R15 ;  /* 0x000000ffff047224 */ /* 0x020fe200078e000f */
[----:B------:R-:W-:Y:S01]  /*2ffb0*/  MOV R5, R14 ;  /* 0x0000000e00057202 */ /* 0x000fe20000000f00 */
[----:B--2---:R-:W-:Y:S02]  /*2ffc0*/  IMAD.MOV.U32 R6, RZ, RZ, R13 ;  /* 0x000000ffff067224 */ /* 0x004fe400078e000d */
[----:B------:R-:W-:Y:S02]  /*2ffd0*/  IMAD.MOV.U32 R7, RZ, RZ, R12 ;  /* 0x000000ffff077224 */ /* 0x000fe400078e000c */
[----:B------:R-:W0:Y:S04]  /*2ffe0*/  LDSM.16.MT88.4 R12, [R28+UR9+0x28100] ;  /* 0x028100091c0c783b */ /* 0x000e280008004200 */
[----:B0-----:R-:W-:Y:S01]  /*2fff0*/  STL [R1+0x184], R13 ;  /* 0x0001840d01007387 */ /* 0x001fe20000100800 */
[----:B------:R-:W-:-:S03]  /*30000*/  IMAD.MOV.U32 R23, RZ, RZ, R12 ;  /* 0x000000ffff177224 */ /* 0x000fc600078e000c */
[----:B------:R-:W-:Y:S01]  /*30010*/  STL [R1+0x18c], R15 ;  /* 0x00018c0f01007387 */ /* 0x000fe20000100800 */
[----:B------:R-:W-:-:S03]  /*30020*/  IMAD.MOV.U32 R22, RZ, RZ, R14 ;  /* 0x000000ffff167224 */ /* 0x000fc600078e000e */
[----:B------:R-:W0:Y:S04]  /*30030*/  LDSM.16.MT88.4 R12, [R28+UR9+0x2a100] ;  /* 0x02a100091c0c783b */ /* 0x000e280008004200 */
[----:B0-----:R-:W-:Y:S04]  /*30040*/  STL [R1+0x194], R13 ;  /* 0x0001940d01007387 */ /* 0x001fe80000100800 */
[----:B------:R0:W-:Y:S01]  /*30050*/  STL [R1+0x19c], R15 ;  /* 0x00019c0f01007387 */ /* 0x0001e20000100800 */
[----:B------:R-:W-:Y:S01]  /*30060*/  IMAD.MOV.U32 R20, RZ, RZ, R14 ;  /* 0x000000ffff147224 */ /* 0x000fe200078e000e */
[----:B------:R-:W-:-:S02]  /*30070*/  MOV R21, R12 ;  /* 0x0000000c00157202 */ /* 0x000fc40000000f00 */
[----:B0-----:R-:W2:Y:S04]  /*30080*/  LDL.LU.64 R14, [R1+0x19e8] ;  /* 0x0019e800010e7983 */ /* 0x001ea80000300a00 */
[----:B------:R-:W2:Y:S04]  /*30090*/  LDL.LU.64 R12, [R1+0x19e0] ;  /* 0x0019e000010c7983 */ /* 0x000ea80000300a00 */
[----:B------:R-:W-:Y:S04]  /*300a0*/  STL.64 [R1+0x19c8], R22 ;  /* 0x0019c81601007387 */ /* 0x000fe80000100a00 */
[----:B------:R0:W-:Y:S04]  /*300b0*/  STL.64 [R1+0x19c0], R20 ;  /* 0x0019c01401007387 */ /* 0x0001e80000100a00 */
[----:B0-----:R-:W4:Y:S04]  /*300c0*/  LDL.LU R20, [R1+0x2f0] ;  /* 0x0002f00001147983 */ /* 0x001f280000300800 */
[----:B------:R-:W4:Y:S04]  /*300d0*/  LDL.LU R21, [R1+0x2f4] ;  /* 0x0002f40001157983 */ /* 0x000f280000300800 */
[----:B------:R-:W4:Y:S04]  /*300e0*/  LDL.LU R22, [R1+0x2f8] ;  /* 0x0002f80001167983 */ /* 0x000f280000300800 */
[----:B------:R-:W4:Y:S01]  /*300f0*/  LDL.LU R23, [R1+0x2fc] ;  /* 0x0002fc0001177983 */ /* 0x000f220000300800 */
[----:B--2---:R-:W-:Y:S01]  /*30100*/  HMMA.16816.F32 R12, R4, R2, R12 ;  /* 0x00000002040c723c */ /* 0x004fe2000000180c */
[----:B------:R-:W-:-:S02]  /*30110*/  IMAD.MOV.U32 R4, RZ, RZ, R9 ;  /* 0x000000ffff047224 */ /* 0x000fc400078e0009 */
[----:B------:R-:W2:Y:S01]  /*30120*/  LDL.LU R9, [R1+0x19d8] ;  /* 0x0019d80001097983 */ /* 0x000ea20000300800 */
[----:B------:R-:W-:Y:S02]  /*30130*/  IMAD.MOV.U32 R5, RZ, RZ, R10 ;  /* 0x000000ffff057224 */ /* 0x000fe400078e000a */
[----:B------:R-:W-:-:S13]  /*30140*/  IMAD.MOV.U32 R6, RZ, RZ, R11 ;  /* 0x000000ffff067224 */ /* 0x000fda00078e000b */
        /* <DEDUP_REMOVED lines=8> */
[----:B------:R-:W0:Y:S01]  /*301d0*/  LDSM.16.MT88.4 R12, [R28+UR9+0x2a180] ;  /* 0x02a180091c0c783b */ /* 0x000e220008004200 */
[----:B----4-:R-:W-:Y:S03]  /*301e0*/  HMMA.16816.F32 R16, R16, R2, R20 ;  /* 0x000000021010723c */ /* 0x010fe60000001814 */
[----:B---3--:R-:W1:Y:S04]  /*301f0*/  LDSM.16.MT88.4 R20, [R29+UR9+0x28080] ;  /* 0x028080091d14783b */ /* 0x008e680008004200 */
[----:B0-----:R-:W-:Y:S04]  /*30200*/  STL.64 [R1+0x230], R12 ;  /* 0x0002300c01007387 */ /* 0x001fe80000100a00 */
[----:B------:R0:W-:Y:S04]  /*30210*/  STL [R1+0x23c], R15 ;  /* 0x00023c0f01007387 */ /* 0x0001e80000100800 */
[----:B------:R-:W-:Y:S01]  /*30220*/  STL [R1+0x1908], R28 ;  /* 0x0019081c01007387 */ /* 0x000fe20000100800 */
[----:B------:R-:W-:Y:S01]  /*30230*/  MOV R0, R14 ;  /* 0x0000000e00007202 */ /* 0x000fe20000000f00 */
[----:B------:R-:W-:-:S02]  /*30240*/  IMAD.MOV.U32 R14, RZ, RZ, R25 ;  /* 0x000000ffff0e7224 */ /* 0x000fc400078e0019 */
[----:B-1----:R-:W-:Y:S02]  /*30250*/  IMAD.MOV.U32 R25, RZ, RZ, R22 ;  /* 0x000000ffff197224 */ /* 0x002fe400078e0016 */
[----:B0-----:R-:W-:Y:S01]  /*30260*/  IMAD.MOV.U32 R15, RZ, RZ, R24 ;  /* 0x000000ffff0f7224 */ /* 0x001fe200078e0018 */
[----:B------:R-:W-:Y:S01]  /*30270*/  MOV R24, R20 ;  /* 0x0000001400187202 */ /* 0x000fe20000000f00 */
[----:B------:R-:W-:Y:S02]  /*30280*/  IMAD.MOV.U32 R12, RZ, RZ, R27 ;  /* 0x000000ffff0c7224 */ /* 0x000fe400078e001b */
[----:B------:R-:W-:Y:S01]  /*30290*/  IMAD.MOV.U32 R13, RZ, RZ, R26 ;  /* 0x000000ffff0d7224 */ /* 0x000fe200078e001a */
[----:B--2---:R-:W-:Y:S01]  /*302a0*/  HMMA.16816.F32 R4, R4, R2, R8 ;  /* 0x000000020404723c */ /* 0x004fe20000001808 */
[----:B------:R-:W-:-:S15]  /*302b0*/  LDSM.16.MT88.4 R8, [R29+UR9+0x2a000] ;  /* 0x02a000091d08783b */ /* 0x000fde0008004200 */
[----:B------:R-:W-:-:S03]  /*302c0*/  NOP ;  /* 0x0000000000007918 */ /* 0x000fc60000000000 */
[----:B------:R-:W-:Y:S04]  /*302d0*/  STL.64 [R1+0x1d0], R4 ;  /* 0x0001d00401007387 */ /* 0x000fe80000100a00 */
[----:B------:R-:W-:Y:S04]  /*302e0*/  STL.64 [R1+0x1d8], R6 ;  /* 0x0001d80601007387 */ /* 0x000fe80000100a00 */
[----:B------:R-:W0:Y:S04]  /*302f0*/  LDSM.16.MT88.4 R4, [R29+UR9+0x28000] ;  /* 0x028000091d04783b */ /* 0x000e280008004200 */
[----:B0-----:R-:W-:Y:S04]  /*30300*/  STL.64 [R1+0x19b8], R6 ;  /* 0x0019b80601007387 */ /* 0x001fe80000100a00 */
[----:B------:R0:W-:Y:S04]  /*30310*/  STL.64 [R1+0x19b0], R4 ;  /* 0x0019b00401007387 */ /* 0x0001e80000100a00 */
[----:B------:R-:W-:Y:S04]  /*30320*/  STL [R1+0x1988], R9 ;  /* 0x0019880901007387 */ /* 0x000fe80000100800 */
[----:B------:R-:W-:Y:S04]  /*30330*/  STL [R1+0x1984], R11 ;  /* 0x0019840b01007387 */ /* 0x000fe80000100800 */
        /* <DEDUP_REMOVED lines=10> */
[----:B------:R-:W-:Y:S04]  /*303e0*/  STL [R1+0x44], R21 ;  /* 0x0000441501007387 */ /* 0x000fe80000100800 */
[----:B------:R-:W-:Y:S04]  /*303f0*/  STL [R1+0x4c], R23 ;  /* 0x00004c1701007387 */ /* 0x000fe80000100800 */
[----:B------:R-:W0:Y:S04]  /*30400*/  LDSM.16.MT88.4 R20, [R29+UR9+0x2a080] ;  /* 0x02a080091d14783b */ /* 0x000e280008004200 */
[----:B0-----:R-:W-:Y:S04]  /*30410*/  STL [R1+0x64], R21 ;  /* 0x0000641501007387 */ /* 0x001fe80000100800 */
[----:B------:R0:W-:Y:S01]  /*30420*/  STL [R1+0x6c], R23 ;  /* 0x00006c1701007387 */ /* 0x0001e20000100800 */
[----:B------:R-:W-:-:S02]  /*30430*/  IMAD.MOV.U32 R27, RZ, RZ, R22 ;  /* 0x000000ffff1b7224 */ /* 0x000fc400078e0016 */
[----:B------:R-:W-:Y:S01]  /*30440*/  IMAD.MOV.U32 R26, RZ, RZ, R20 ;  /* 0x000000ffff1a7224 */ /* 0x000fe200078e0014 */
[----:B0-----:R-:W4:Y:S04]  /*30450*/  LDL.LU.64 R22, [R1+0x19c8] ;  /* 0x0019c80001167983 */ /* 0x001f280000300a00 */
[----:B------:R-:W5:Y:S01]  /*30460*/  LDL.LU.64 R20, [R1+0x19c0] ;  /* 0x0019c00001147983 */ /* 0x000f620000300a00 */
[----:B---3--:R-:W-:Y:S03]  /*30470*/  HMMA.16816.F32 R12, R12, R2, R16 ;  /* 0x000000020c0c723c */ /* 0x008fe60000001810 */
[----:B------:R-:W0:-:S15]  /*30480*/  LDSM.16.MT88.4 R16, [R29+UR9+0x28100] ;  /* 0x028100091d10783b */ /* 0x000e1e0008004200 */
[----:B------:R-:W-:Y:S01]  /*30490*/  NOP ;  /* 0x0000000000007918 */ /* 0x000fe20000000000 */
[----:B------:R-:W-:Y:S01]  /*304a0*/  IMAD.MOV.U32 R28, RZ, RZ, R15 ;  /* 0x000000ffff1c7224 */ /* 0x000fe200078e000f */
[----:B------:R-:W-:Y:S04]  /*304b0*/  STL.64 [R1+0x30], R12 ;  /* 0x0000300c01007387 */ /* 0x000fe80000100a00 */
[----:B------:R5:W-:Y:S04]  /*304c0*/  STL [R1+0x38], R14 ;  /* 0x0000380e01007387 */ /* 0x000be80000100800 */
[----:B------:R-:W-:Y:S04]  /*304d0*/  STL [R1+0x198c], R28 ;  /* 0x00198c1c01007387 */ /* 0x000fe80000100800 */
[----:B0-----:R-:W-:Y:S04]  /*304e0*/  STL [R1+0xc4], R17 ;  /* 0x0000c41101007387 */ /* 0x001fe80000100800 */
[----:B------:R-:W-:Y:S01]  /*304f0*/  STL [R1+0xcc], R19 ;  /* 0x0000cc1301007387 */ /* 0x000fe20000100800 */
[----:B-----5:R-:W-:-:S02]  /*30500*/  IMAD.MOV.U32 R14, RZ, RZ, R21 ;  /* 0x000000ffff0e7224 */ /* 0x020fc400078e0015 */
[----:B------:R-:W-:Y:S02]  /*30510*/  IMAD.MOV.U32 R15, RZ, RZ, R20 ;  /* 0x000000ffff0f7224 */ /* 0x000fe400078e0014 */
[----:B------:R-:W-:Y:S01]  /*30520*/  IMAD.MOV.U32 R20, RZ, RZ, R16 ;  /* 0x000000ffff147224 */ /* 0x000fe200078e0010 */
[----:B------:R-:W-:Y:S02]  /*30530*/  MOV R21, R18 ;  /* 0x0000001200157202 */ /* 0x000fe40000000f00 */
[----:B------:R-:W0:Y:S01]  /*30540*/  LDSM.16.MT88.4 R16, [R29+UR9+0x2a100] ;  /* 0x02a100091d10783b */ /* 0x000e220008004200 */
[----:B----4-:R-:W-:Y:S01]  /*30550*/  MOV R12, R23 ;  /* 0x00000017000c7202 */ /* 0x010fe20000000f00 */
[----:B------:R-:W-:-:S07]  /*30560*/  IMAD.MOV.U32 R13, RZ, RZ, R22 ;  /* 0x000000ffff0d7224 */ /* 0x000fce00078e0016 */
[----:B--2---:R-:W-:Y:S01]  /*30570*/  HMMA.16816.F32 R4, R12, R2, R4 ;  /* 0x000000020c04723c */ /* 0x004fe20000001804 */
[----:B0-----:R-:W-:Y:S02]  /*30580*/  IMAD.MOV.U32 R22, RZ, RZ, R16 ;  /* 0x000000ffff167224 */ /* 0x001fe400078e0010 */
[----:B------:R-:W-:Y:S01]  /*30590*/  IMAD.MOV.U32 R23, RZ, RZ, R18 ;  /* 0x000000ffff177224 */ /* 0x000fe200078e0012 */
[----:B------:R-:W-:Y:S04]  /*305a0*/  STL [R1+0xf4], R17 ;  /* 0x0000f41101007387 */ /* 0x000fe80000100800 */
[----:B------:R-:W-:Y:S04]  /*305b0*/  STL [R1+0xfc], R19 ;  /* 0x0000fc1301007387 */ /* 0x000fe80000100800 */
[----:B------:R-:W-:Y:S04]  /*305c0*/  STL.64 [R1+0x19a8], R22 ;  /* 0x0019a81601007387 */ /* 0x000fe80000100a00 */
[----:B------:R0:W-:Y:S04]  /*305d0*/  STL.64 [R1+0x19a0], R20 ;  /* 0x0019a01401007387 */ /* 0x0001e80000100a00 */
[----:B0-----:R-:W2:Y:S04]  /*305e0*/  LDL.LU R20, [R1] ;  /* 0x0000000001147983 */ /* 0x001ea80000300800 */
[----:B------:R-:W2:Y:S04]  /*305f0*/  LDL.LU R21, [R1+0x4] ;  /* 0x0000040001157983 */ /* 0x000ea80000300800 */
[----:B------:R-:W2:Y:S04]  /*30600*/  LDL.LU R22, [R1+0x8] ;  /* 0x0000080001167983 */ /* 0x000ea80000300800 */
[----:B------:R-:W2:Y:S04]  /*30610*/  LDL.LU R23, [R1+0xc] ;  /* 0x00000c0001177983 */ /* 0x000ea80000300800 */
[----:B------:R-:W2:Y:S04]  /*30620*/  LDL.LU R12, [R1+0x220] ;  /* 0x00022000010c7983 */ /* 0x000ea80000300800 */
        /* <DEDUP_REMOVED lines=8> */
[----:B------:R-:W-:-:S03]  /*306b0*/  MOV R9, R6 ;  /* 0x0000000600097202 */ /* 0x000fc60000000f00 */
[----:B------:R-:W3:Y:S04]  /*306c0*/  LDL.LU R16, [R1+0x300] ;  /* 0x0003000001107983 */ /* 0x000ee80000300800 */
[----:B------:R-:W0:Y:S04]  /*306d0*/  LDSM.16.MT88.4 R4, [R29+UR9+0x2a180] ;  /* 0x02a180091d04783b */ /* 0x000e280008004200 */
[----:B------:R-:W3:Y:S04]  /*306e0*/  LDL.LU R17, [R1+0x304] ;  /* 0x0003040001117983 */ /* 0x000ee80000300800 */
[----:B------:R-:W3:Y:S04]  /*306f0*/  LDL.LU R18, [R1+0x308] ;  /* 0x0003080001127983 */ /* 0x000ee80000300800 */
[----:B------:R-:W3:Y:S04]  /*30700*/  LDL.LU R19, [R1+0x30c] ;  /* 0x00030c0001137983 */ /* 0x000ee80000300800 */
[----:B0-----:R-:W-:Y:S04]  /*30710*/  STL [R1+0x1b4], R5 ;  /* 0x0001b40501007387 */ /* 0x001fe80000100800 */
[----:B------:R0:W-:Y:S01]  /*30720*/  STL [R1+0x1bc], R7 ;  /* 0x0001bc0701007387 */ /* 0x0001e20000100800 */
[----:B------:R-:W-:-:S02]  /*30730*/  IMAD.MOV.U32 R29, RZ, RZ, R6 ;  /* 0x000000ffff1d7224 */ /* 0x000fc400078e0006 */
[----:B------:R-:W-:Y:S01]  /*30740*/  IMAD.MOV.U32 R11, RZ, RZ, R4 ;  /* 0x000000ffff0b7224 */ /* 0x000fe200078e0004 */
[----:B0-----:R-:W4:Y:S04]  /*30750*/  LDL.LU.64 R6, [R1+0x19b8] ;  /* 0x0019b80001067983 */ /* 0x001f280000300a00 */
[----:B------:R-:W5:Y:S01]  /*30760*/  LDL.LU.64 R4, [R1+0x19b0] ;  /* 0x0019b00001047983 */ /* 0x000f620000300a00 */
[----:B------:R-:W-:-:S07]  /*30770*/  IMAD.MOV.U32 R15, RZ, RZ, R0 ;  /* 0x000000ffff0f7224 */ /* 0x000fce00078e0000 */
[----:B--2---:R-:W-:Y:S01]  /*30780*/  HMMA.16816.F32 R12, R12, R2, R20 ;  /* 0x000000020c0c723c */ /* 0x004fe20000001814 */
[----:B------:R-:W2:-:S15]  /*30790*/  LDL.LU R20, [R1+0x2e0] ;  /* 0x0002e00001147983 */ /* 0x000e9e0000300800 */
[----:B------:R-:W-:-:S03]  /*307a0*/  NOP ;  /* 0x0000000000007918 */ /* 0x000fc60000000000 */
[----:B------:R5:W-:Y:S04]  /*307b0*/  STL.64 [R1+0x110], R12 ;  /* 0x0001100c01007387 */ /* 0x000be80000100a00 */
[----:B------:R-:W-:Y:S04]  /*307c0*/  STL.64 [R1+0x118], R14 ;  /* 0x0001180e01007387 */ /* 0x000fe80000100a00 */
[----:B------:R-:W2:Y:S04]  /*307d0*/  LDL.LU R21, [R1+0x2e4] ;  /* 0x0002e40001157983 */ /* 0x000ea80000300800 */
[----:B------:R-:W2:Y:S04]  /*307e0*/  LDL.LU R22, [R1+0x2e8] ;  /* 0x0002e80001167983 */ /* 0x000ea80000300800 */
[----:B------:R-:W2:Y:S04]  /*307f0*/  LDL.LU R23, [R1+0x2ec] ;  /* 0x0002ec0001177983 */ /* 0x000ea80000300800 */
[----:B------:R-:W2:Y:S04]  /*30800*/  LDL.LU R0, [R1+0x314] ;  /* 0x0003140001007983 */ /* 0x000ea80000300800 */
[----:B----4-:R-:W-:Y:S01]  /*30810*/  STL [R1+0x196c], R7 ;  /* 0x00196c0701007387 */ /* 0x010fe20000100800 */
[----:B-----5:R-:W-:-:S03]  /*30820*/  IMAD.MOV.U32 R12, RZ, RZ, R4 ;  /* 0x000000ffff0c7224 */ /* 0x020fc600078e0004 */
[----:B------:R0:W-:Y:S04]  /*30830*/  STL [R1+0x1968], R5 ;  /* 0x0019680501007387 */ /* 0x0001e80000100800 */
[----:B------:R-:W4:Y:S01]  /*30840*/  LDL.LU R4, [R1+0xb0] ;  /* 0x0000b00001047983 */ /* 0x000f220000300800 */
[----:B------:R-:W-:-:S03]  /*30850*/  IMAD.MOV.U32 R13, RZ, RZ, R6 ;  /* 0x000000ffff0d7224 */ /* 0x000fc600078e0006 */
[----:B0-----:R-:W4:Y:S04]  /*30860*/  LDL.LU R5, [R1+0xb4] ;  /* 0x0000b40001057983 */ /* 0x001f280000300800 */
        /* <DEDUP_REMOVED lines=8> */
[----:B------:R-:W-:Y:S01]  /*308f0*/  MOV R14, R8 ;  /* 0x00000008000e7202 */ /* 0x000fe20000000f00 */
[----:B------:R-:W-:Y:S01]  /*30900*/  IMAD.MOV.U32 R15, RZ, RZ, R10 ;  /* 0x000000ffff0f7224 */ /* 0x000fe200078e000a */
[-C--:B--2---:R-:W-:Y:S08]  /*30910*/  HMMA.16816.F32 R24, R24, R2.reuse, R20 ;  /* 0x000000021818723c */ /* 0x084ff00000001814 */
[-C--:B---3--:R-:W-:Y:S01]  /*30920*/  HMMA.16816.F32 R12, R12, R2.reuse, R16 ;  /* 0x000000020c0c723c */ /* 0x088fe20000001810 */
[----:B-----5:R-:W-:Y:S04]  /*30930*/  STL.64 [R1+0x1998], R6 ;  /* 0x0019980601007387 */ /* 0x020fe80000100a00 */
[----:B----4-:R0:W-:Y:S04]  /*30940*/  STL.64 [R1+0x1990], R4 ;  /* 0x0019900401007387 */ /* 0x0101e80000100a00 */
        /* <DEDUP_REMOVED lines=8> */
[----:B------:R-:W2:Y:S04]  /*309d0*/  LDL.LU.64 R22, [R1+0x19a8] ;  /* 0x0019a80001167983 */ /* 0x000ea80000300a00 */
[----:B------:R-:W2:Y:S02]  /*309e0*/  LDL.LU.64 R20, [R1+0x19a0] ;  /* 0x0019a00001147983 */ /* 0x000ea40000300a00 */
[----:B--2---:R-:W-:Y:S02]  /*309f0*/  HMMA.16816.F32 R20, R20, R2, R4 ;  /* 0x000000021414723c */ /* 0x004fe40000001804 */
[----:B------:R-:W2:Y:S04]  /*30a00*/  LDL.LU.64 R6, [R1+0x1998] ;  /* 0x0019980001067983 */ /* 0x000ea80000300a00 */
[----:B------:R-:W2:-:S13]  /*30a10*/  LDL.LU.64 R4, [R1+0x1990] ;  /* 0x0019900001047983 */ /* 0x000e9a0000300a00 */
[----:B------:R0:W-:Y:S01]  /*30a20*/  STL [R1+0x14], R21 ;  /* 0x0000141501007387 */ /* 0x0001e20000100800 */
[----:B------:R-:W-:-:S03]  /*30a30*/  IMAD.MOV.U32 R8, RZ, RZ, R20 ;  /* 0x000000ffff087224 */ /* 0x000fc600078e0014 */
[----:B------:R1:W-:Y:S01]  /*30a40*/  STL [R1+0x1c], R23 ;  /* 0x00001c1701007387 */ /* 0x0003e20000100800 */
[----:B------:R-:W-:Y:S02]  /*30a50*/  IMAD.MOV.U32 R10, RZ, RZ, R22 ;  /* 0x000000ffff0a7224 */ /* 0x000fe400078e0016 */
[----:B------:R-:W-:Y:S02]  /*30a60*/  IMAD.MOV.U32 R20, RZ, RZ, R28 ;  /* 0x000000ffff147224 */ /* 0x000fe400078e001c */
[----:B------:R-:W-:Y:S01]  /*30a70*/  IMAD.MOV.U32 R22, RZ, RZ, R11 ;  /* 0x000000ffff167224 */ /* 0x000fe200078e000b */
[----:B------:R-:W4:Y:S01]  /*30a80*/  LDL.LU R28, [R1+0x198c] ;  /* 0x00198c00011c7983 */ /* 0x000f220000300800 */
[----:B0-----:R-:W-:Y:S01]  /*30a90*/  MOV R21, R9 ;  /* 0x0000000900157202 */ /* 0x001fe20000000f00 */
[----:B-1----:R-:W-:Y:S02]  /*30aa0*/  IMAD.MOV.U32 R23, RZ, RZ, R29 ;  /* 0x000000ffff177224 */ /* 0x002fe400078e001d */
[----:B------:R-:W5:Y:S04]  /*30ab0*/  LDL.LU R9, [R1+0x1988] ;  /* 0x0019880001097983 */ /* 0x000f680000300800 */
[----:B------:R-:W3:Y:S04]  /*30ac0*/  LDL.LU R11, [R1+0x1984] ;  /* 0x00198400010b7983 */ /* 0x000ee80000300800 */
[----:B------:R-:W3:Y:S01]  /*30ad0*/  LDL.LU R29, [R1+0x1980] ;  /* 0x00198000011d7983 */ /* 0x000ee20000300800 */
[----:B--2---:R-:W-:Y:S03]  /*30ae0*/  HMMA.16816.F32 R20, R20, R2, R4 ;  /* 0x000000021414723c */ /* 0x004fe60000001804 */
[----:B------:R-:W2:Y:S04]  /*30af0*/  LDL.LU.64 R6, [R1+0x1978] ;  /* 0x0019780001067983 */ /* 0x000ea80000300a00 */
[----:B------:R-:W2:Y:S04]  /*30b00*/  LDL.LU.64 R4, [R1+0x1970] ;  /* 0x0019700001047983 */ /* 0x000ea80000300a00 */
[----:B------:R-:W2:Y:S08]  /*30b10*/  LDL.LU R3, [R1+0x310] ;  /* 0x0003100001037983 */ /* 0x000eb00000300800 */
[----:B------:R0:W-:Y:S04]  /*30b20*/  STL.64 [R1+0xa0], R20 ;  /* 0x0000a01401007387 */ /* 0x0001e80000100a00 */
[----:B------:R1:W-:Y:S04]  /*30b30*/  STL.64 [R1+0xa8], R22 ;  /* 0x0000a81601007387 */ /* 0x0003e80000100a00 */
[----:B0-----:R-:W3:Y:S04]  /*30b40*/  LDL.LU R20, [R1+0x174] ;  /* 0x0001740001147983 */ /* 0x001ee80000300800 */
[----:B------:R-:W3:Y:S04]  /*30b50*/  LDL.LU R21, [R1+0x17c] ;  /* 0x00017c0001157983 */ /* 0x000ee80000300800 */
[----:B-1----:R-:W3:Y:S04]  /*30b60*/  LDL.LU R22, [R1+0x204] ;  /* 0x0002040001167983 */ /* 0x002ee80000300800 */
[----:B------:R-:W3:Y:S01]  /*30b70*/  LDL.LU R23, [R1+0x20c] ;  /* 0x00020c0001177983 */ /* 0x000ee20000300800 */
[----:B--2---:R-:W-:-:S02]  /*30b80*/  F2FP.F16.E4M3.UNPACK_B R2, R3.H1 ;  /* 0x00000003ff02723e */ /* 0x004fc400030006ff */
[----:B------:R-:W-:-:S07]  /*30b90*/  F2FP.F16.E4M3.UNPACK_B R3, R0.H1 ;  /* 0x00000000ff03723e */ /* 0x000fce00030006ff */
[----:B---3--:R-:W-:Y:S01]  /*30ba0*/  HMMA.16816.F32 R20, R20, R2, R4 ;  /* 0x000000021414723c */ /* 0x008fe20000001804 */
[----:B------:R-:W2:Y:S04]  /*30bb0*/  LDL.LU R7, [R1+0x196c] ;  /* 0x00196c0001077983 */ /* 0x000ea80000300800 */
[----:B------:R-:W3:-:S14]  /*30bc0*/  LDL.LU R5, [R1+0x1968] ;  /* 0x0019680001057983 */ /* 0x000edc0000300800 */
[----:B------:R-:W-:Y:S01]  /*30bd0*/  IMAD.MOV.U32 R0, RZ, RZ, R23 ;  /* 0x000000ffff007224 */ /* 0x000fe200078e0017 */
[----:B------:R0:W-:Y:S04]  /*30be0*/  STL.64 [R1+0xb0], R20 ;  /* 0x0000b01401007387 */ /* 0x0001e80000100a00 */
[----:B------:R1:W-:Y:S04]  /*30bf0*/  STL [R1+0xb8], R22 ;  /* 0x0000b81601007387 */ /* 0x0003e80000100800 */
[----:B------:R-:W-:Y:S04]  /*30c00*/  STL [R1+0x1954], R0 ;  /* 0x0019540001007387 */ /* 0x000fe80000100800 */
[----:B0-----:R-:W2:Y:S04]  /*30c10*/  LDL.LU R20, [R1+0x134] ;  /* 0x0001340001147983 */ /* 0x001ea80000300800 */
[----:B------:R-:W2:Y:S04]  /*30c20*/  LDL.LU R21, [R1+0x13c] ;  /* 0x00013c0001157983 */ /* 0x000ea80000300800 */
[----:B-1----:R-:W2:Y:S01]  /*30c30*/  LDL.LU R22, [R1+0x144] ;  /* 0x0001440001167983 */ /* 0x002ea20000300800 */
[----:B------:R-:W-:-:S07]  /*30c40*/  IMAD.MOV.U32 R23, RZ, RZ, R29 ;  /* 0x000000ffff177224 */ /* 0x000fce00078e001d */
[----:B--2---:R-:W-:Y:S01]  /*30c50*/  HMMA.16816.F32 R20, R20, R2, R16 ;  /* 0x000000021414723c */ /* 0x004fe20000001810 */
[----:B------:R-:W2:Y:S04]  /*30c60*/  LDL.LU.64 R18, [R1+0x1960] ;  /* 0x0019600001127983 */ /* 0x000ea80000300a00 */
[----:B------:R-:W2:-:S14]  /*30c70*/  LDL.LU.64 R16, [R1+0x1958] ;  /* 0x0019580001107983 */ /* 0x000e9c0000300a00 */
[----:B------:R-:W-:Y:S01]  /*30c80*/  MOV R29, R23 ;  /* 0x00000017001d7202 */ /* 0x000fe20000000f00 */
[----:B------:R0:W-:Y:S04]  /*30c90*/  STL.64 [R1+0x170], R20 ;  /* 0x0001701401007387 */ /* 0x0001e80000100a00 */
[----:B------:R1:W-:Y:S04]  /*30ca0*/  STL [R1+0x178], R22 ;  /* 0x0001781601007387 */ /* 0x0003e80000100800 */
[----:B------:R-:W-:Y:S04]  /*30cb0*/  STL [R1+0x1938], R29 ;  /* 0x0019381d01007387 */ /* 0x000fe80000100800 */
[----:B0-----:R-:W2:Y:S04]  /*30cc0*/  LDL.LU R20, [R1+0x54] ;  /* 0x0000540001147983 */ /* 0x001ea80000300800 */
[----:B------:R-:W2:Y:S04]  /*30cd0*/  LDL.LU R21, [R1+0x5c] ;  /* 0x00005c0001157983 */ /* 0x000ea80000300800 */
[----:B-1----:R-:W2:Y:S04]  /*30ce0*/  LDL.LU R22, [R1+0x74] ;  /* 0x0000740001167983 */ /* 0x002ea80000300800 */
[----:B------:R-:W2:Y:S01]  /*30cf0*/  LDL.LU R23, [R1+0x7c] ;  /* 0x00007c0001177983 */ /* 0x000ea20000300800 */
[----:B---3--:R-:W-:-:S02]  /*30d00*/  IMAD.MOV.U32 R4, RZ, RZ, R5 ;  /* 0x000000ffff047224 */ /* 0x008fc400078e0005 */
[----:B------:R-:W-:Y:S02]  /*30d10*/  IMAD.MOV.U32 R5, RZ, RZ, R7 ;  /* 0x000000ffff057224 */ /* 0x000fe400078e0007 */
[----:B-----5:R-:W-:Y:S01]  /*30d20*/  IMAD.MOV.U32 R6, RZ, RZ, R9 ;  /* 0x000000ffff067224 */ /* 0x020fe200078e0009 */
[----:B------:R-:W-:-:S07]  /*30d30*/  MOV R7, R11 ;  /* 0x0000000b00077202 */ /* 0x000fce0000000f00 */
[-C--:B------:R-:W-:Y:S08]  /*30d40*/  HMMA.16816.F32 R4, R4, R2.reuse, R12 ;  /* 0x000000020404723c */ /* 0x080ff0000000180c */
[----:B--2---:R-:W-:Y:S01]  /*30d50*/  HMMA.16816.F32 R16, R20, R2, R16 ;  /* 0x000000021410723c */ /* 0x004fe20000001810 */
        /* <DEDUP_REMOVED lines=8> */
[----:B------:R-:W3:Y:S04]  /*30de0*/  LDL.LU R17, [R1+0x34] ;  /* 0x0000340001117983 */ /* 0x000ee80000300800 */
[----:B-1----:R-:W3:Y:S04]  /*30df0*/  LDL.LU R18, [R1+0x38] ;  /* 0x0000380001127983 */ /* 0x002ee80000300800 */
[----:B------:R-:W5:Y:S04]  /*30e00*/  LDL.LU R12, [R1+0x120] ;  /* 0x00012000010c7983 */ /* 0x000f680000300800 */
[----:B------:R0:W-:Y:S04]  /*30e10*/  STL.64 [R1+0x300], R4 ;  /* 0x0003000401007387 */ /* 0x0001e80000100a00 */
[----:B------:R1:W-:Y:S04]  /*30e20*/  STL.64 [R1+0x308], R6 ;  /* 0x0003080601007387 */ /* 0x0003e80000100a00 */
[----:B------:R-:W5:Y:S04]  /*30e30*/  LDL.LU R13, [R1+0x124] ;  /* 0x00012400010d7983 */ /* 0x000f680000300800 */
[----:B------:R-:W5:Y:S04]  /*30e40*/  LDL.LU R14, [R1+0x128] ;  /* 0x00012800010e7983 */ /* 0x000f680000300800 */
[----:B------:R-:W5:Y:S04]  /*30e50*/  LDL.LU R15, [R1+0x12c] ;  /* 0x00012c00010f7983 */ /* 0x000f680000300800 */
[----:B0-----:R-:W5:Y:S04]  /*30e60*/  LDL.LU R4, [R1+0x254] ;  /* 0x0002540001047983 */ /* 0x001f680000300800 */
[----:B------:R-:W5:Y:S04]  /*30e70*/  LDL.LU R5, [R1+0x25c] ;  /* 0x00025c0001057983 */ /* 0x000f680000300800 */
[----:B-1----:R-:W5:Y:S04]  /*30e80*/  LDL.LU R6, [R1+0x264] ;  /* 0x0002640001067983 */ /* 0x002f680000300800 */
[----:B------:R-:W5:Y:S02]  /*30e90*/  LDL.LU R7, [R1+0x26c] ;  /* 0x00026c0001077983 */ /* 0x000f640000300800 */
[----:B-----5:R-:W-:-:S15]  /*30ea0*/  HMMA.16816.F32 R12, R4, R2, R12 ;  /* 0x00000002040c723c */ /* 0x020fde000000180c */
[----:B------:R-:W-:-:S04]  /*30eb0*/  NOP ;  /* 0x0000000000007918 */ /* 0x000fc80000000000 */
[----:B------:R0:W-:Y:S04]  /*30ec0*/  STL.64 [R1], R12 ;  /* 0x0000000c01007387 */ /* 0x0001e80000100a00 */
[----:B------:R1:W-:Y:S01]  /*30ed0*/  STL [R1+0xc], R15 ;  /* 0x00000c0f01007387 */ /* 0x0003e20000100800 */
[----:B------:R-:W-:-:S03]  /*30ee0*/  IMAD.MOV.U32 R0, RZ, RZ, R14 ;  /* 0x000000ffff007224 */ /* 0x000fc600078e000e */
[----:B0-----:R-:W5:Y:S04]  /*30ef0*/  LDL.LU R12, [R1+0x1e0] ;  /* 0x0001e000010c7983 */ /* 0x001f680000300800 */
[----:B------:R-:W5:Y:S04]  /*30f00*/  LDL.LU R13, [R1+0x1e4] ;  /* 0x0001e400010d7983 */ /* 0x000f680000300800 */
[----:B------:R-:W5:Y:S04]  /*30f10*/  LDL.LU R14, [R1+0x1e8] ;  /* 0x0001e800010e7983 */ /* 0x000f680000300800 */
[----:B-1----:R-:W5:Y:S04]  /*30f20*/  LDL.LU R15, [R1+0x1ec] ;  /* 0x0001ec00010f7983 */ /* 0x002f680000300800 */
[----:B------:R-:W2:Y:S04]  /*30f30*/  LDL.LU R4, [R1+0x1a4] ;  /* 0x0001a40001047983 */ /* 0x000ea80000300800 */
[----:B------:R-:W2:Y:S04]  /*30f40*/  LDL.LU R5, [R1+0x1ac] ;  /* 0x0001ac0001057983 */ /* 0x000ea80000300800 */
[----:B------:R-:W2:Y:S04]  /*30f50*/  LDL.LU R6, [R1+0x1c4] ;  /* 0x0001c40001067983 */ /* 0x000ea80000300800 */
[----:B------:R-:W2:Y:S01]  /*30f60*/  LDL.LU R7, [R1+0x1cc] ;  /* 0x0001cc0001077983 */ /* 0x000ea20000300800 */
[----:B----4-:R-:W-:Y:S01]  /*30f70*/  IMAD.MOV.U32 R19, RZ, RZ, R28 ;  /* 0x000000ffff137224 */ /* 0x010fe200078e001c */
[----:B--2---:R-:W-:-:S15]  /*30f80*/  HMMA.16816.F32 R20, R4, R2, R20 ;  /* 0x000000020414723c */ /* 0x004fde0000001814 */
[----:B------:R-:W-:-:S04]  /*30f90*/  NOP ;  /* 0x0000000000007918 */ /* 0x000fc80000000000 */
[----:B------:R0:W-:Y:S04]  /*30fa0*/  STL.64 [R1+0x20], R20 ;  /* 0x0000201401007387 */ /* 0x0001e80000100a00 */
[----:B------:R1:W-:Y:S01]  /*30fb0*/  STL [R1+0x28], R22 ;  /* 0x0000281601007387 */ /* 0x0003e20000100800 */
[----:B------:R-:W-:-:S03]  /*30fc0*/  IMAD.MOV.U32 R28, RZ, RZ, R23 ;  /* 0x000000ffff1c7224 */ /* 0x000fc600078e0017 */
[----:B0-----:R-:W2:Y:S04]  /*30fd0*/  LDL.LU R20, [R1+0xe0] ;  /* 0x0000e00001147983 */ /* 0x001ea80000300800 */
[----:B------:R-:W2:Y:S04]  /*30fe0*/  LDL.LU R21, [R1+0xe4] ;  /* 0x0000e40001157983 */ /* 0x000ea80000300800 */
[----:B-1----:R-:W2:Y:S04]  /*30ff0*/  LDL.LU R22, [R1+0xe8] ;  /* 0x0000e80001167983 */ /* 0x002ea80000300800 */
[----:B------:R-:W2:Y:S04]  /*31000*/  LDL.LU R23, [R1+0xec] ;  /* 0x0000ec0001177983 */ /* 0x000ea80000300800 */
[----:B------:R-:W-:Y:S04]  /*31010*/  STL [R1+0x193c], R28 ;  /* 0x00193c1c01007387 */ /* 0x000fe80000100800 */
[----:B------:R-:W3:Y:S04]  /*31020*/  LDL.LU R4, [R1+0xd4] ;  /* 0x0000d40001047983 */ /* 0x000ee80000300800 */
[----:B------:R-:W3:Y:S04]  /*31030*/  LDL.LU R5, [R1+0xdc] ;  /* 0x0000dc0001057983 */ /* 0x000ee80000300800 */
        /* <DEDUP_REMOVED lines=10> */
[----:B------:R-:W4:Y:S01]  /*310e0*/  LDL.LU R9, [R1+0x14] ;  /* 0x0000140001097983 */ /* 0x000f220000300800 */
[----:B---3--:R-:W-:-:S15]  /*310f0*/  HMMA.16816.F32 R4, R4, R2, R24 ;  /* 0x000000020404723c */ /* 0x008fde0000001818 */
[----:B------:R-:W-:-:S04]  /*31100*/  NOP ;  /* 0x0000000000007918 */ /* 0x000fc80000000000 */
[----:B------:R-:W-:Y:S04]  /*31110*/  STL.64 [R1+0x2e0], R4 ;  /* 0x0002e00401007387 */ /* 0x000fe80000100a00 */
[----:B------:R-:W-:Y:S04]  /*31120*/  STL.64 [R1+0x2e8], R6 ;  /* 0x0002e80601007387 */ /* 0x000fe80000100a00 */
[----:B------:R-:W4:Y:S04]  /*31130*/  LDL.LU R11, [R1+0x1c] ;  /* 0x00001c00010b7983 */ /* 0x000f280000300800 */
[----:B------:R-:W3:Y:S04]  /*31140*/  LDL R25, [R1+0x330] ;  /* 0x0003300001197983 */ /* 0x000ee80000100800 */
        /* <DEDUP_REMOVED lines=39> */
[----:B------:R-:W4:Y:S04]  /*313c0*/  LDL.LU R7, [R1+0xfc] ;  /* 0x0000fc0001077983 */ /* 0x000f280000300800 */
[----:B---3--:R-:W0:Y:S01]  /*313d0*/  LDSM.16.MT88.4 R12, [R25+UR9+0x2c000] ;  /* 0x02c00009190c783b */ /* 0x008e220008004200 */
[----:B----4-:R-:W-:Y:S03]  /*313e0*/  HMMA.16816.F32 R4, R4, R2, R8 ;  /* 0x000000020404723c */ /* 0x010fe60000001808 */
[----:B------:R-:W5:-:S15]  /*313f0*/  LDL.LU R8, [R1+0x2b4] ;  /* 0x0002b40001087983 */ /* 0x000f5e0000300800 */
[----:B------:R-:W-:Y:S01]  /*31400*/  NOP ;  /* 0x0000000000007918 */ /* 0x000fe20000000000 */
[----:B------:R-:W-:Y:S04]  /*31410*/  STL.64 [R1+0x140], R4 ;  /* 0x0001400401007387 */ /* 0x000fe80000100a00 */
[----:B------:R-:W-:Y:S04]  /*31420*/  STL.64 [R1+0x148], R6 ;  /* 0x0001480601007387 */ /* 0x000fe80000100a00 */
[----:B------:R-:W5:Y:S04]  /*31430*/  LDL.LU R9, [R1+0x2bc] ;  /* 0x0002bc0001097983 */ /* 0x000f680000300800 */
[----:B------:R-:W5:Y:S04]  /*31440*/  LDL.LU R10, [R1+0x2c4] ;  /* 0x0002c400010a7983 */ /* 0x000f680000300800 */
[----:B------:R-:W5:Y:S04]  /*31450*/  LDL.LU R11, [R1+0x2cc] ;  /* 0x0002cc00010b7983 */ /* 0x000f680000300800 */
[----:B------:R-:W1:Y:S04]  /*31460*/  LDSM.16.MT88.4 R4, [R25+UR9+0x2e000] ;  /* 0x02e000091904783b */ /* 0x000e680008004200 */
[----:B0-----:R-:W-:Y:S04]  /*31470*/  STL.64 [R1+0x1f0], R12 ;  /* 0x0001f00c01007387 */ /* 0x001fe80000100a00 */
[----:B------:R-:W-:Y:S01]  /*31480*/  STL.64 [R1+0x1f8], R14 ;  /* 0x0001f80e01007387 */ /* 0x000fe20000100a00 */
[----:B-----5:R-:W-:-:S15]  /*31490*/  HMMA.16816.F32 R8, R8, R2, R16 ;  /* 0x000000020808723c */ /* 0x020fde0000001810 */
[----:B------:R-:W-:-:S04]  /*314a0*/  NOP ;  /* 0x0000000000007918 */ /* 0x000fc80000000000 */
[----:B------:R-:W-:Y:S04]  /*314b0*/  STL.64 [R1+0x1900], R10 ;  /* 0x0019000a01007387 */ /* 0x000fe80000100a00 */
[----:B-1----:R0:W-:Y:S04]  /*314c0*/  STL.64 [R1+0x210], R4 ;  /* 0x0002100401007387 */ /* 0x0021e80000100a00 */
[----:B------:R1:W-:Y:S04]  /*314d0*/  STL.64 [R1+0x218], R6 ;  /* 0x0002180601007387 */ /* 0x0003e80000100a00 */
[----:B------:R-:W-:Y:S04]  /*314e0*/  STL.64 [R1+0x18f8], R8 ;  /* 0x0018f80801007387 */ /* 0x000fe80000100a00 */
[----:B------:R-:W2:Y:S04]  /*314f0*/  LDSM.16.MT88.4 R8, [R25+UR9+0x2c080] ;  /* 0x02c080091908783b */ /* 0x000ea80008004200 */
[----:B0-----:R-:W3:Y:S04]  /*31500*/  LDL.LU R4, [R1+0x274] ;  /* 0x0002740001047983 */ /* 0x001ee80000300800 */
[----:B------:R-:W3:Y:S04]  /*31510*/  LDL.LU R5, [R1+0x27c] ;  /* 0x00027c0001057983 */ /* 0x000ee80000300800 */
[----:B-1----:R-:W3:Y:S04]  /*31520*/  LDL.LU R6, [R1+0x284] ;  /* 0x0002840001067983 */ /* 0x002ee80000300800 */
[----:B------:R-:W3:Y:S04]  /*31530*/  LDL.LU R7, [R1+0x28c] ;  /* 0x00028c0001077983 */ /* 0x000ee80000300800 */
[----:B--2---:R-:W-:Y:S01]  /*31540*/  STL [R1+0x264], R9 ;  /* 0x0002640901007387 */ /* 0x004fe20000100800 */
[----:B------:R-:W-:-:S03]  /*31550*/  IMAD.MOV.U32 R28, RZ, RZ, R8 ;  /* 0x000000ffff1c7224 */ /* 0x000fc600078e0008 */
[----:B------:R-:W-:Y:S01]  /*31560*/  STL [R1+0x26c], R11 ;  /* 0x00026c0b01007387 */ /* 0x000fe20000100800 */
[----:B------:R-:W-:-:S03]  /*31570*/  IMAD.MOV.U32 R29, RZ, RZ, R10 ;  /* 0x000000ffff1d7224 */ /* 0x000fc600078e000a */
[----:B------:R-:W0:Y:S02]  /*31580*/  LDSM.16.MT88.4 R8, [R25+UR9+0x2e080] ;  /* 0x02e080091908783b */ /* 0x000e240008004200 */
[----:B0-----:R-:W-:Y:S02]  /*31590*/  IMAD.MOV.U32 R27, RZ, RZ, R11 ;  /* 0x000000ffff1b7224 */ /* 0x001fe400078e000b */
[----:B------:R-:W-:-:S03]  /*315a0*/  IMAD.MOV.U32 R26, RZ, RZ, R9 ;  /* 0x000000ffff1a7224 */ /* 0x000fc600078e0009 */
[----:B------:R-:W-:Y:S04]  /*315b0*/  STL [R1+0x182c], R27 ;  /* 0x00182c1b01007387 */ /* 0x000fe80000100800 */
[----:B------:R-:W-:Y:S01]  /*315c0*/  STL [R1+0x1828], R26 ;  /* 0x0018281a01007387 */ /* 0x000fe20000100800 */
[----:B---3--:R-:W-:-:S15]  /*315d0*/  HMMA.16816.F32 R4, R4, R2, R20 ;  /* 0x000000020404723c */ /* 0x008fde0000001814 */
        /* <DEDUP_REMOVED lines=9> */
[----:B------:R-:W4:Y:S04]  /*31670*/  LDL.LU R20, [R1+0x224] ;  /* 0x0002240001147983 */ /* 0x000f280000300800 */
[----:B------:R-:W4:Y:S04]  /*31680*/  LDL.LU R21, [R1+0x22c] ;  /* 0x00022c0001157983 */ /* 0x000f280000300800 */
[----:B------:R-:W4:Y:S04]  /*31690*/  LDL.LU R22, [R1+0x234] ;  /* 0x0002340001167983 */ /* 0x000f280000300800 */
[----:B------:R-:W4:Y:S01]  /*316a0*/  LDL.LU R23, [R1+0x23c] ;  /* 0x00023c0001177983 */ /* 0x000f220000300800 */
[----:B------:R-:W-:Y:S01]  /*316b0*/  MOV R15, R8 ;  /* 0x00000008000f7202 */ /* 0x000fe20000000f00 */
[----:B------:R-:W-:-:S02]  /*316c0*/  IMAD.MOV.U32 R14, RZ, RZ, R10 ;  /* 0x000000ffff0e7224 */ /* 0x000fc400078e000a */
[----:B------:R-:W0:Y:S04]  /*316d0*/  LDSM.16.MT88.4 R8, [R25+UR9+0x2c100] ;  /* 0x02c100091908783b */ /* 0x000e280008004200 */
[----:B0-----:R-:W-:Y:S01]  /*316e0*/  STL [R1+0x2a4], R9 ;  /* 0x0002a40901007387 */ /* 0x001fe20000100800 */
[----:B------:R-:W-:-:S03]  /*316f0*/  IMAD.MOV.U32 R16, RZ, RZ, R8 ;  /* 0x000000ffff107224 */ /* 0x000fc600078e0008 */
[----:B------:R-:W-:Y:S01]  /*31700*/  STL [R1+0x2ac], R11 ;  /* 0x0002ac0b01007387 */ /* 0x000fe20000100800 */
[----:B------:R-:W-:-:S03]  /*31710*/  MOV R13, R10 ;  /* 0x0000000a000d7202 */ /* 0x000fc60000000f00 */
[----:B------:R-:W0:Y:S04]  /*31720*/  LDSM.16.MT88.4 R8, [R25+UR9+0x2e100] ;  /* 0x02e100091908783b */ /* 0x000e280008004200 */
[----:B------:R-:W-:Y:S01]  /*31730*/  STL [R1+0x1920], R16 ;  /* 0x0019201001007387 */ /* 0x000fe20000100800 */
[----:B0-----:R-:W-:-:S03]  /*31740*/  IMAD.MOV.U32 R12, RZ, RZ, R8 ;  /* 0x000000ffff0c7224 */ /* 0x001fc600078e0008 */
[----:B------:R-:W-:Y:S04]  /*31750*/  STL [R1+0x2b4], R9 ;  /* 0x0002b40901007387 */ /* 0x000fe80000100800 */
[----:B------:R-:W-:Y:S04]  /*31760*/  STL [R1+0x2bc], R11 ;  /* 0x0002bc0b01007387 */ /* 0x000fe80000100800 */
[----:B------:R-:W-:Y:S04]  /*31770*/  STL.64 [R1+0x1948], R14 ;  /* 0x0019480e01007387 */ /* 0x000fe80000100a00 */
[----:B------:R0:W-:Y:S04]  /*31780*/  STL.64 [R1+0x1940], R12 ;  /* 0x0019400c01007387 */ /* 0x0001e80000100a00 */
[----:B0-----:R-:W2:Y:S04]  /*31790*/  LDL.LU R12, [R1+0xa0] ;  /* 0x0000a000010c7983 */ /* 0x001ea80000300800 */
[----:B------:R-:W2:Y:S04]  /*317a0*/  LDL.LU R13, [R1+0xa4] ;  /* 0x0000a400010d7983 */ /* 0x000ea80000300800 */
[----:B------:R-:W2:Y:S04]  /*317b0*/  LDL.LU R14, [R1+0xa8] ;  /* 0x0000a800010e7983 */ /* 0x000ea80000300800 */
[----:B------:R-:W2:Y:S01]  /*317c0*/  LDL.LU R15, [R1+0xac] ;  /* 0x0000ac00010f7983 */ /* 0x000ea20000300800 */
[----:B------:R-:W-:Y:S01]  /*317d0*/  IMAD.MOV.U32 R18, RZ, RZ, R0 ;  /* 0x000000ffff127224 */ /* 0x000fe200078e0000 */
[----:B----4-:R-:W-:-:S15]  /*317e0*/  HMMA.16816.F32 R4, R20, R2, R4 ;  /* 0x000000021404723c */ /* 0x010fde0000001804 */
[----:B------:R-:W-:-:S04]  /*317f0*/  NOP ;  /* 0x0000000000007918 */ /* 0x000fc80000000000 */
[----:B------:R-:W-:Y:S01]  /*31800*/  IMAD.MOV.U32 R27, RZ, RZ, R6 ;  /* 0x000000ffff1b7224 */ /* 0x000fe200078e0006 */
[----:B------:R-:W-:Y:S01]  /*31810*/  STL.64 [R1+0x10], R4 ;  /* 0x0000100401007387 */ /* 0x000fe20000100a00 */
[----:B------:R-:W-:-:S03]  /*31820*/  IMAD.MOV.U32 R26, RZ, RZ, R7 ;  /* 0x000000ffff1a7224 */ /* 0x000fc600078e0007 */
[----:B------:R-:W0:Y:S04]  /*31830*/  LDSM.16.MT88.4 R4, [R25+UR9+0x2c180] ;  /* 0x02c180091904783b */ /* 0x000e280008004200 */
[----:B------:R-:W-:Y:S04]  /*31840*/  STL [R1+0x18bc], R26 ;  /* 0x0018bc1a01007387 */ /* 0x000fe80000100800 */
[----:B------:R-:W-:Y:S04]  /*31850*/  STL [R1+0x18b8], R27 ;  /* 0x0018b81b01007387 */ /* 0x000fe80000100800 */
[----:B------:R-:W2:Y:S04]  /*31860*/  LDL.LU R20, [R1+0x154] ;  /* 0x0001540001147983 */ /* 0x000ea80000300800 */
[----:B------:R-:W2:Y:S04]  /*31870*/  LDL.LU R21, [R1+0x15c] ;  /* 0x00015c0001157983 */ /* 0x000ea80000300800 */
[----:B------:R-:W2:Y:S04]  /*31880*/  LDL.LU R22, [R1+0x1b4] ;  /* 0x0001b40001167983 */ /* 0x000ea80000300800 */
[----:B------:R-:W2:Y:S04]  /*31890*/  LDL.LU R23, [R1+0x1bc] ;  /* 0x0001bc0001177983 */ /* 0x000ea80000300800 */
[----:B0-----:R-:W-:Y:S04]  /*318a0*/  STL [R1+0x2c4], R5 ;  /* 0x0002c40501007387 */ /* 0x001fe80000100800 */
[----:B------:R-:W-:Y:S04]  /*318b0*/  STL [R1+0x2cc], R7 ;  /* 0x0002cc0701007387 */ /* 0x000fe80000100800 */
[----:B------:R-:W3:Y:S04]  /*318c0*/  LDL.LU R16, [R1] ;  /* 0x0000000001107983 */ /* 0x000ee80000300800 */
[----:B------:R-:W3:Y:S04]  /*318d0*/  LDL.LU R17, [R1+0x4] ;  /* 0x0000040001117983 */ /* 0x000ee80000300800 */
[----:B------:R-:W4:Y:S04]  /*318e0*/  LDL.LU R0, [R1+0x1954] ;  /* 0x0019540001007983 */ /* 0x000f280000300800 */
[----:B------:R-:W5:Y:S01]  /*318f0*/  LDL.LU R19, [R1+0xc] ;  /* 0x00000c0001137983 */ /* 0x000f620000300800 */
[----:B------:R-:W-:Y:S01]  /*31900*/  IMAD.MOV.U32 R11, RZ, RZ, R10 ;  /* 0x000000ffff0b7224 */ /* 0x000fe200078e000a */
[----:B------:R-:W-:Y:S01]  /*31910*/  MOV R10, R4 ;  /* 0x00000004000a7202 */ /* 0x000fe20000000f00 */
[----:B------:R-:W-:-:S02]  /*31920*/  IMAD.MOV.U32 R9, RZ, RZ, R6 ;  /* 0x000000ffff097224 */ /* 0x000fc400078e0006 */
[----:B------:R-:W0:Y:S01]  /*31930*/  LDSM.16.MT88.4 R4, [R25+UR9+0x2e180] ;  /* 0x02e180091904783b */ /* 0x000e220008004200 */
[----:B--2---:R-:W-:Y:S03]  /*31940*/  HMMA.16816.F32 R12, R20, R2, R12 ;  /* 0x00000002140c723c */ /* 0x004fe6000000180c */
[----:B-----5:R-:W-:Y:S04]  /*31950*/  STL.64 [R1+0x1930], R18 ;  /* 0x0019301201007387 */ /* 0x020fe80000100a00 */
[----:B---3--:R1:W-:Y:S04]  /*31960*/  STL.64 [R1+0x1928], R16 ;  /* 0x0019281001007387 */ /* 0x0083e80000100a00 */
[----:B-1----:R-:W2:Y:S04]  /*31970*/  LDL.LU R16, [R1+0xb0] ;  /* 0x0000b00001107983 */ /* 0x002ea80000300800 */
[----:B------:R-:W2:Y:S04]  /*31980*/  LDL.LU R17, [R1+0xb4] ;  /* 0x0000b40001117983 */ /* 0x000ea80000300800 */
[----:B------:R-:W2:Y:S01]  /*31990*/  LDL.LU R18, [R1+0xb8] ;  /* 0x0000b80001127983 */ /* 0x000ea20000300800 */
[----:B----4-:R-:W-:-:S03]  /*319a0*/  IMAD.MOV.U32 R19, RZ, RZ, R0 ;  /* 0x000000ffff137224 */ /* 0x010fc600078e0000 */
[----:B------:R-:W3:Y:S04]  /*319b0*/  LDL.LU R0, [R1+0x1950] ;  /* 0x0019500001007983 */ /* 0x000ee80000300800 */
[----:B0-----:R-:W-:Y:S04]  /*319c0*/  STL [R1+0x2d4], R5 ;  /* 0x0002d40501007387 */ /* 0x001fe80000100800 */
[----:B------:R-:W-:Y:S04]  /*319d0*/  STL [R1+0x2dc], R7 ;  /* 0x0002dc0701007387 */ /* 0x000fe80000100800 */
[----:B------:R-:W4:Y:S04]  /*319e0*/  LDL.LU R2, [R1+0x318] ;  /* 0x0003180001027983 */ /* 0x000f280000300800 */
[----:B------:R-:W5:Y:S04]  /*319f0*/  LDL.LU R3, [R1+0x31c] ;  /* 0x00031c0001037983 */ /* 0x000f680000300800 */
[----:B------:R-:W-:Y:S04]  /*31a00*/  STL.64 [R1+0xa0], R12 ;  /* 0x0000a00c01007387 */ /* 0x000fe80000100a00 */
[----:B------:R-:W-:Y:S01]  /*31a10*/  STL.64 [R1+0xa8], R14 ;  /* 0x0000a80e01007387 */ /* 0x000fe20000100a00 */
[----:B------:R-:W-:-:S03]  /*31a20*/  IMAD.MOV.U32 R8, RZ, RZ, R4 ;  /* 0x000000ffff087224 */ /* 0x000fc600078e0004 */
[----:B---3--:R-:W0:Y:S04]  /*31a30*/  LDSM.16.MT88.4 R12, [R0+UR9+0x2c000] ;  /* 0x02c00009000c783b */ /* 0x008e280008004200 */
[----:B----4-:R-:W-:Y:S04]  /*31a40*/  STL [R1+0x1878], R2 ;  /* 0x0018780201007387 */ /* 0x010fe80000100800 */
[----:B-----5:R-:W-:Y:S04]  /*31a50*/  STL [R1+0x187c], R3 ;  /* 0x00187c0301007387 */ /* 0x020fe80000100800 */
[----:B------:R-:W2:Y:S04]  /*31a60*/  LDL.LU R20, [R1+0x1f0] ;  /* 0x0001f00001147983 */ /* 0x000ea80000300800 */
[----:B------:R-:W2:Y:S04]  /*31a70*/  LDL.LU R21, [R1+0x1f8] ;  /* 0x0001f80001157983 */ /* 0x000ea80000300800 */
[----:B------:R-:W2:Y:S04]  /*31a80*/  LDL.LU R22, [R1+0x210] ;  /* 0x0002100001167983 */ /* 0x000ea80000300800 */
[----:B------:R-:W2:Y:S04]  /*31a90*/  LDL.LU R23, [R1+0x218] ;  /* 0x0002180001177983 */ /* 0x000ea80000300800 */
[----:B0-----:R-:W-:Y:S04]  /*31aa0*/  STL.64 [R1+0x130], R12 ;  /* 0x0001300c01007387 */ /* 0x001fe80000100a00 */
[----:B------:R-:W-:Y:S01]  /*31ab0*/  STL [R1+0x13c], R15 ;  /* 0x00013c0f01007387 */ /* 0x000fe20000100800 */
[----:B------:R-:W-:-:S03]  /*31ac0*/  IMAD.MOV.U32 R4, RZ, RZ, R14 ;  /* 0x000000ffff047224 */ /* 0x000fc600078e000e */
[----:B------:R-:W0:Y:S04]  /*31ad0*/  LDSM.16.MT88.4 R12, [R0+UR9+0x2e000] ;  /* 0x02e00009000c783b */ /* 0x000e280008004200 */
[----:B0-----:R-:W-:Y:S04]  /*31ae0*/  STL [R1+0x154], R13 ;  /* 0x0001540d01007387 */ /* 0x001fe80000100800 */
[----:B------:R0:W-:Y:S01]  /*31af0*/  STL [R1+0x15c], R15 ;  /* 0x00015c0f01007387 */ /* 0x0001e20000100800 */
[----:B------:R-:W-:-:S03]  /*31b00*/  IMAD.MOV.U32 R26, RZ, RZ, R14 ;  /* 0x000000ffff1a7224 */ /* 0x000fc600078e000e */
[----:B0-----:R-:W3:Y:S01]  /*31b10*/  LDL.LU.64 R14, [R1+0x1948] ;  /* 0x00194800010e7983 */ /* 0x001ee20000300a00 */
[----:B------:R-:W-:Y:S02]  /*31b20*/  F2FP.F16.E4M3.UNPACK_B R24, R2 ;  /* 0x00000002ff18723e */ /* 0x000fe400020006ff */
[----:B------:R-:W-:Y:S01]  /*31b30*/  F2FP.F16.E4M3.UNPACK_B R25, R3 ;  /* 0x00000003ff19723e */ /* 0x000fe200020006ff */
[----:B------:R-:W-:Y:S02]  /*31b40*/  IMAD.MOV.U32 R27, RZ, RZ, R12 ;  /* 0x000000ffff1b7224 */ /* 0x000fe400078e000c */
[----:B------:R-:W4:Y:S01]  /*31b50*/  LDL.LU.64 R12, [R1+0x1940] ;  /* 0x00194000010c7983 */ /* 0x000f220000300a00 */
[----:B------:R-:W-:-:S03]  /*31b60*/  MOV R7, R6 ;  /* 0x0000000600077202 */ /* 0x000fc60000000f00 */
[----:B--2---:R-:W-:Y:S01]  /*31b70*/  HMMA.16816.F32 R16, R20, R24, R16 ;  /* 0x000000181410723c */ /* 0x004fe20000001810 */
[----:B------:R-:W-:Y:S02]  /*31b80*/  IMAD.MOV.U32 R20, RZ, RZ, R28 ;  /* 0x000000ffff147224 */ /* 0x000fe400078e001c */
[----:B------:R-:W2:-:S15]  /*31b90*/  LDL.LU R28, [R1+0x193c] ;  /* 0x00193c00011c7983 */ /* 0x000e9e0000300800 */
[----:B------:R-:W-:Y:S01]  /*31ba0*/  NOP ;  /* 0x0000000000007918 */ /* 0x000fe20000000000 */
[----:B------:R-:W-:Y:S04]  /*31bb0*/  STL.64 [R1+0xb0], R16 ;  /* 0x0000b01001007387 */ /* 0x000fe80000100a00 */
[----:B------:R-:W-:Y:S04]  /*31bc0*/  STL.64 [R1+0xb8], R18 ;  /* 0x0000b81201007387 */ /* 0x000fe80000100a00 */
[----:B------:R-:W0:Y:S01]  /*31bd0*/  LDSM.16.MT88.4 R16, [R0+UR9+0x2c080] ;  /* 0x02c080090010783b */ /* 0x000e220008004200 */
[----:B------:R-:W-:-:S03]  /*31be0*/  MOV R21, R29 ;  /* 0x0000001d00157202 */ /* 0x000fc60000000f00 */
[----:B------:R-:W5:Y:S04]  /*31bf0*/  LDL.LU R29, [R1+0x1938] ;  /* 0x00193800011d7983 */ /* 0x000f680000300800 */
[----:B0-----:R-:W-:Y:S01]  /*31c00*/  STL [R1+0x1a4], R17 ;  /* 0x0001a41101007387 */ /* 0x001fe20000100800 */
[----:B------:R-:W-:-:S03]  /*31c10*/  IMAD.MOV.U32 R5, RZ, RZ, R16 ;  /* 0x000000ffff057224 */ /* 0x000fc600078e0010 */
[----:B------:R-:W-:Y:S01]  /*31c20*/  STL [R1+0x1ac], R19 ;  /* 0x0001ac1301007387 */ /* 0x000fe20000100800 */
[----:B------:R-:W-:-:S03]  /*31c30*/  IMAD.MOV.U32 R6, RZ, RZ, R18 ;  /* 0x000000ffff067224 */ /* 0x000fc600078e0012 */
[----:B------:R-:W0:Y:S01]  /*31c40*/  LDSM.16.MT88.4 R16, [R0+UR9+0x2e080] ;  /* 0x02e080090010783b */ /* 0x000e220008004200 */
[----:B---3--:R-:W-:Y:S02]  /*31c50*/  IMAD.MOV.U32 R23, RZ, RZ, R14 ;  /* 0x000000ffff177224 */ /* 0x008fe400078e000e */
[----:B------:R-:W-:Y:S01]  /*31c60*/  IMAD.MOV.U32 R22, RZ, RZ, R15 ;  /* 0x000000ffff167224 */ /* 0x000fe200078e000f */
[----:B0-----:R-:W-:Y:S04]  /*31c70*/  STL [R1+0x1c4], R17 ;  /* 0x0001c41101007387 */ /* 0x001fe80000100800 */
[----:B------:R0:W-:Y:S01]  /*31c80*/  STL [R1+0x1cc], R19 ;  /* 0x0001cc1301007387 */ /* 0x0001e20000100800 */
[----:B------:R-:W-:Y:S01]  /*31c90*/  IMAD.MOV.U32 R14, RZ, RZ, R18 ;  /* 0x000000ffff0e7224 */ /* 0x000fe200078e0012 */
[----:B------:R-:W-:-:S02]  /*31ca0*/  MOV R15, R16 ;  /* 0x00000010000f7202 */ /* 0x000fc40000000f00 */
[----:B0-----:R-:W3:Y:S04]  /*31cb0*/  LDL.LU.64 R18, [R1+0x1930] ;  /* 0x0019300001127983 */ /* 0x001ee80000300a00 */
[----:B------:R-:W3:Y:S02]  /*31cc0*/  LDL.LU.64 R16, [R1+0x1928] ;  /* 0x0019280001107983 */ /* 0x000ee40000300a00 */
[----:B---3--:R-:W-:Y:S02]  /*31cd0*/  HMMA.16816.F32 R20, R20, R24, R16 ;  /* 0x000000181414723c */ /* 0x008fe40000001810 */
[----:B------:R-:W3:-:S15]  /*31ce0*/  LDL.LU R16, [R1+0x1920] ;  /* 0x0019200001107983 */ /* 0x000ede0000300800 */
[----:B------:R-:W-:Y:S02]  /*31cf0*/  NOP ;  /* 0x0000000000007918 */ /* 0x000fe40000000000 */
[----:B------:R4:W-:Y:S04]  /*31d00*/  STL.64 [R1+0x120], R20 ;  /* 0x0001201401007387 */ /* 0x0009e80000100a00 */
[----:B------:R0:W-:Y:S01]  /*31d10*/  STL.64 [R1+0x128], R22 ;  /* 0x0001281601007387 */ /* 0x0001e20000100a00 */
[----:B----4-:R-:W-:Y:S02]  /*31d20*/  IMAD.MOV.U32 R21, RZ, RZ, R13 ;  /* 0x000000ffff157224 */ /* 0x010fe400078e000d */
[----:B0-----:R-:W-:Y:S02]  /*31d30*/  IMAD.MOV.U32 R22, RZ, RZ, R12 ;  /* 0x000000ffff167224 */ /* 0x001fe400078e000c */
[----:B---3--:R-:W-:Y:S02]  /*31d40*/  IMAD.MOV.U32 R20, RZ, RZ, R16 ;  /* 0x000000ffff147224 */ /* 0x008fe400078e0010 */
[----:B------:R-:W0:Y:S04]  /*31d50*/  LDSM.16.MT88.4 R16, [R0+UR9+0x2c100] ;  /* 0x02c100090010783b */ /* 0x000e280008004200 */
[----:B0-----:R-:W-:Y:S01]  /*31d60*/  STL [R1+0x204], R17 ;  /* 0x0002041101007387 */ /* 0x001fe20000100800 */
[----:B------:R-:W-:-:S03]  /*31d70*/  IMAD.MOV.U32 R13, RZ, RZ, R16 ;  /* 0x000000ffff0d7224 */ /* 0x000fc600078e0010 */
[----:B------:R-:W-:Y:S01]  /*31d80*/  STL [R1+0x20c], R19 ;  /* 0x00020c1301007387 */ /* 0x000fe20000100800 */
[----:B------:R-:W-:-:S03]  /*31d90*/  IMAD.MOV.U32 R12, RZ, RZ, R18 ;  /* 0x000000ffff0c7224 */ /* 0x000fc600078e0012 */
[----:B------:R-:W0:Y:S04]  /*31da0*/  LDSM.16.MT88.4 R16, [R0+UR9+0x2e100] ;  /* 0x02e100090010783b */ /* 0x000e280008004200 */
[----:B------:R1:W-:Y:S04]  /*31db0*/  STL.64 [R1+0x18d8], R12 ;  /* 0x0018d80c01007387 */ /* 0x0003e80000100a00 */
[----:B------:R3:W-:Y:S04]  /*31dc0*/  STL.64 [R1+0x18e8], R14 ;  /* 0x0018e80e01007387 */ /* 0x0007e80000100a00 */
[----:B-1----:R-:W4:Y:S04]  /*31dd0*/  LDL.LU R12, [R1+0x170] ;  /* 0x00017000010c7983 */ /* 0x002f280000300800 */
[----:B------:R-:W4:Y:S04]  /*31de0*/  LDL.LU R13, [R1+0x174] ;  /* 0x00017400010d7983 */ /* 0x000f280000300800 */
[----:B---3--:R-:W4:Y:S04]  /*31df0*/  LDL.LU R14, [R1+0x178] ;  /* 0x00017800010e7983 */ /* 0x008f280000300800 */
[----:B0-----:R-:W-:Y:S04]  /*31e00*/  STL [R1+0x224], R17 ;  /* 0x0002241101007387 */ /* 0x001fe80000100800 */
[----:B------:R0:W-:Y:S01]  /*31e10*/  STL [R1+0x22c], R19 ;  /* 0x00022c1301007387 */ /* 0x0001e20000100800 */
[----:B------:R-:W-:Y:S01]  /*31e20*/  MOV R2, R18 ;  /* 0x0000001200027202 */ /* 0x000fe20000000f00 */
[----:B------:R-:W-:-:S02]  /*31e30*/  IMAD.MOV.U32 R3, RZ, RZ, R16 ;  /* 0x000000ffff037224 */ /* 0x000fc400078e0010 */
[----:B0-----:R-:W3:Y:S04]  /*31e40*/  LDL.LU.64 R18, [R1+0x1918] ;  /* 0x0019180001127983 */ /* 0x001ee80000300a00 */
[----:B------:R-:W3:Y:S01]  /*31e50*/  LDL.LU.64 R16, [R1+0x1910] ;  /* 0x0019100001107983 */ /* 0x000ee20000300a00 */
[----:B------:R-:W-:Y:S01]  /*31e60*/  MOV R23, R11 ;  /* 0x0000000b00177202 */ /* 0x000fe20000000f00 */
[----:B-----5:R-:W-:-:S06]  /*31e70*/  IMAD.MOV.U32 R15, RZ, RZ, R29 ;  /* 0x000000ffff0f7224 */ /* 0x020fcc00078e001d */
[----:B---3--:R-:W-:-:S15]  /*31e80*/  HMMA.16816.F32 R16, R20, R24, R16 ;  /* 0x000000181410723c */ /* 0x008fde0000001810 */
[----:B------:R-:W-:-:S04]  /*31e90*/  NOP ;  /* 0x0000000000007918 */ /* 0x000fc80000000000 */
[----:B------:R-:W-:Y:S04]  /*31ea0*/  STL.64 [R1+0x1e0], R16 ;  /* 0x0001e01001007387 */ /* 0x000fe80000100a00 */
[----:B------:R0:W-:Y:S01]  /*31eb0*/  STL [R1+0x1e8], R18 ;  /* 0x0001e81201007387 */ /* 0x0001e20000100800 */
[----:B------:R-:W-:-:S03]  /*31ec0*/  IMAD.MOV.U32 R29, RZ, RZ, R19 ;  /* 0x000000ffff1d7224 */ /* 0x000fc600078e0013 */
[----:B------:R-:W3:Y:S04]  /*31ed0*/  LDL.LU R20, [R1+0x20] ;  /* 0x0000200001147983 */ /* 0x000ee80000300800 */
[----:B------:R-:W3:Y:S04]  /*31ee0*/  LDL.LU R21, [R1+0x24] ;  /* 0x0000240001157983 */ /* 0x000ee80000300800 */
[----:B------:R-:W3:Y:S01]  /*31ef0*/  LDL.LU R22, [R1+0x28] ;  /* 0x0000280001167983 */ /* 0x000ee20000300800 */
[----:B0-----:R-:W-:Y:S01]  /*31f00*/  MOV R18, R8 ;  /* 0x0000000800127202 */ /* 0x001fe20000000f00 */
[----:B------:R-:W-:-:S02]  /*31f10*/  IMAD.MOV.U32 R16, RZ, RZ, R10 ;  /* 0x000000ffff107224 */ /* 0x000fc400078e000a */
[----:B------:R-:W-:Y:S02]  /*31f20*/  IMAD.MOV.U32 R17, RZ, RZ, R9 ;  /* 0x000000ffff117224 */ /* 0x000fe400078e0009 */
[----:B------:R-:W0:Y:S01]  /*31f30*/  LDSM.16.MT88.4 R8, [R0+UR9+0x2c180] ;  /* 0x02c180090008783b */ /* 0x000e220008004200 */
[----:B--2---:R-:W-:-:S03]  /*31f40*/  IMAD.MOV.U32 R23, RZ, RZ, R28 ;  /* 0x000000ffff177224 */ /* 0x004fc600078e001c */
[----:B------:R-:W2:Y:S04]  /*31f50*/  LDL.LU R28, [R1+0x1908] ;  /* 0x00190800011c7983 */ /* 0x000ea80000300800 */
[----:B------:R-:W-:Y:S01]  /*31f60*/  STL [R1+0x181c], R29 ;  /* 0x00181c1d01007387 */ /* 0x000fe20000100800 */
[----:B------:R-:W-:-:S03]  /*31f70*/  IMAD.MOV.U32 R19, RZ, RZ, R7 ;  /* 0x000000ffff137224 */ /* 0x000fc600078e0007 */
[----:B0-----:R-:W-:Y:S04]  /*31f80*/  STL [R1+0x284], R9 ;  /* 0x0002840901007387 */ /* 0x001fe80000100800 */
[----:B------:R-:W-:Y:S01]  /*31f90*/  STL.64 [R1+0x288], R10 ;  /* 0x0002880a01007387 */ /* 0x000fe20000100a00 */
[----:B------:R-:W-:-:S03]  /*31fa0*/  IMAD.MOV.U32 R7, RZ, RZ, R8 ;  /* 0x000000ffff077224 */ /* 0x000fc600078e0008 */
[----:B------:R-:W0:Y:S04]  /*31fb0*/  LDSM.16.MT88.4 R8, [R0+UR9+0x2e180] ;  /* 0x02e180090008783b */ /* 0x000e280008004200 */
[----:B0-----:R-:W-:Y:S04]  /*31fc0*/  STL.64 [R1+0x290], R8 ;  /* 0x0002900801007387 */ /* 0x001fe80000100a00 */
[----:B------:R0:W-:Y:S04]  /*31fd0*/  STL.64 [R1+0x298], R10 ;  /* 0x0002980a01007387 */ /* 0x0001e80000100a00 */
[----:B0-----:R-:W5:Y:S04]  /*31fe0*/  LDL.LU.64 R10, [R1+0x1900] ;  /* 0x00190000010a7983 */ /* 0x001f680000300a00 */
[----:B------:R-:W5:Y:S04]  /*31ff0*/  LDL.LU.64 R8, [R1+0x18f8] ;  /* 0x0018f80001087983 */ /* 0x000f680000300a00 */
[----:B------:R-:W-:Y:S01]  /*32000*/  STL [R1+0x1818], R0 ;  /* 0x0018180001007387 */ /* 0x000fe20000100800 */
[----:B-----5:R-:W-:Y:S03]  /*32010*/  HMMA.16816.F32 R16, R16, R24, R8 ;  /* 0x000000181010723c */ /* 0x020fe60000001808 */
[----:B------:R-:W4:-:S15]  /*32020*/  LDL.LU R8, [R1+0x130] ;  /* 0x0001300001087983 */ /* 0x000f1e0000300800 */
[----:B------:R-:W-:Y:S01]  /*32030*/  NOP ;  /* 0x0000000000007918 */ /* 0x000fe20000000000 */
[----:B------:R-:W-:Y:S04]  /*32040*/  STL.64 [R1+0x250], R16 ;  /* 0x0002501001007387 */ /* 0x000fe80000100a00 */
[----:B------:R-:W-:Y:S04]  /*32050*/  STL.64 [R1+0x258], R18 ;  /* 0x0002581201007387 */ /* 0x000fe80000100a00 */
[----:B--2---:R-:W0:Y:S01]  /*32060*/  LDSM.16.MT88.4 R16, [R28+UR9+0x2c000] ;  /* 0x02c000091c10783b */ /* 0x004e220008004200 */
[----:B------:R-:W-:Y:S01]  /*32070*/  IMAD.MOV.U32 R9, RZ, RZ, R4 ;  /* 0x000000ffff097224 */ /* 0x000fe200078e0004 */
[----:B------:R-:W-:-:S02]  /*32080*/  MOV R11, R26 ;  /* 0x0000001a000b7202 */ /* 0x000fc40000000f00 */
[----:B------:R-:W2:Y:S01]  /*32090*/  LDL.LU R4, [R1+0x18f0] ;  /* 0x0018f00001047983 */ /* 0x000ea20000300800 */
[----:B------:R-:W-:-:S03]  /*320a0*/  IMAD.MOV.U32 R10, RZ, RZ, R27 ;  /* 0x000000ffff0a7224 */ /* 0x000fc600078e001b */
[----:B0-----:R-:W-:Y:S04]  /*320b0*/  STL.64 [R1+0x50], R16 ;  /* 0x0000501001007387 */ /* 0x001fe80000100a00 */
[----:B------:R-:W-:Y:S01]  /*320c0*/  STL [R1+0x5c], R19 ;  /* 0x00005c1301007387 */ /* 0x000fe20000100800 */
[----:B------:R-:W-:-:S03]  /*320d0*/  IMAD.MOV.U32 R26, RZ, RZ, R18 ;  /* 0x000000ffff1a7224 */ /* 0x000fc600078e0012 */
[----:B------:R-:W0:Y:S04]  /*320e0*/  LDSM.16.MT88.4 R16, [R28+UR9+0x2e000] ;  /* 0x02e000091c10783b */ /* 0x000e280008004200 */
[----:B0-----:R-:W-:Y:S04]  /*320f0*/  STL [R1+0x74], R17 ;  /* 0x0000741101007387 */ /* 0x001fe80000100800 */
[----:B------:R-:W-:Y:S01]  /*32100*/  STL [R1+0x7c], R19 ;  /* 0x00007c1301007387 */ /* 0x000fe20000100800 */
[----:B----4-:R-:W-:Y:S03]  /*32110*/  HMMA.16816.F32 R8, R8, R24, R12 ;  /* 0x000000180808723c */ /* 0x010fe6000000180c */
[----:B------:R-:W4:-:S15]  /*32120*/  LDL.LU.64 R14, [R1+0x18e8] ;  /* 0x0018e800010e7983 */ /* 0x000f1e0000300a00 */
[----:B------:R-:W-:Y:S01]  /*32130*/  NOP ;  /* 0x0000000000007918 */ /* 0x000fe20000000000 */
[----:B------:R0:W-:Y:S04]  /*32140*/  STL.64 [R1+0x30], R8 ;  /* 0x0000300801007387 */ /* 0x0001e80000100a00 */
[----:B------:R4:W-:Y:S01]  /*32150*/  STL.64 [R1+0x38], R10 ;  /* 0x0000380a01007387 */ /* 0x0009e20000100a00 */
[----:B------:R-:W-:Y:S02]  /*32160*/  IMAD.MOV.U32 R27, RZ, RZ, R16 ;  /* 0x000000ffff1b7224 */ /* 0x000fe400078e0010 */
[----:B0-----:R-:W-:Y:S01]  /*32170*/  IMAD.MOV.U32 R8, RZ, RZ, R5 ;  /* 0x000000ffff087224 */ /* 0x001fe200078e0005 */
[----:B------:R-:W-:Y:S01]  /*32180*/  MOV R9, R6 ;  /* 0x0000000600097202 */ /* 0x000fe20000000f00 */
[----:B------:R-:W2:Y:S04]  /*32190*/  LDL.LU R5, [R1+0x18e4] ;  /* 0x0018e40001057983 */ /* 0x000ea80000300800 */
[----:B------:R-:W2:Y:S01]  /*321a0*/  LDL.LU R6, [R1+0x18e0] ;  /* 0x0018e00001067983 */ /* 0x000ea20000300800 */
[----:B------:R-:W-:-:S02]  /*321b0*/  IMAD.MOV.U32 R19, RZ, RZ, R18 ;  /* 0x000000ffff137224 */ /* 0x000fc400078e0012 */
[----:B----4-:R-:W-:Y:S02]  /*321c0*/  IMAD.MOV.U32 R10, RZ, RZ, R15 ;  /* 0x000000ffff0a7224 */ /* 0x010fe400078e000f */
[----:B------:R-:W-:Y:S02]  /*321d0*/  IMAD.MOV.U32 R11, RZ, RZ, R14 ;  /* 0x000000ffff0b7224 */ /* 0x000fe400078e000e */
[----:B------:R-:W0:Y:S04]  /*321e0*/  LDSM.16.MT88.4 R12, [R28+UR9+0x2c080] ;  /* 0x02c080091c0c783b */ /* 0x000e280008004200 */
[----:B0-----:R-:W-:Y:S01]  /*321f0*/  STL [R1+0xd4], R13 ;  /* 0x0000d40d01007387 */ /* 0x001fe20000100800 */
[----:B------:R-:W-:-:S03]  /*32200*/  IMAD.MOV.U32 R16, RZ, RZ, R12 ;  /* 0x000000ffff107224 */ /* 0x000fc600078e000c */
[----:B------:R-:W-:Y:S01]  /*32210*/  STL [R1+0xdc], R15 ;  /* 0x0000dc0f01007387 */ /* 0x000fe20000100800 */
[----:B------:R-:W-:-:S03]  /*32220*/  IMAD.MOV.U32 R17, RZ, RZ, R14 ;  /* 0x000000ffff117224 */ /* 0x000fc600078e000e */
[----:B------:R-:W0:Y:S04]  /*32230*/  LDSM.16.MT88.4 R12, [R28+UR9+0x2e080] ;  /* 0x02e080091c0c783b */ /* 0x000e280008004200 */
[----:B0-----:R0:W-:Y:S01]  /*32240*/  STL [R1+0x104], R13 ;  /* 0x0001040d01007387 */ /* 0x0011e20000100800 */
[----:B------:R-:W-:-:S03]  /*32250*/  MOV R18, R12 ;  /* 0x0000000c00127202 */ /* 0x000fc60000000f00 */
[----:B------:R-:W-:Y:S04]  /*32260*/  STL [R1+0x10c], R15 ;  /* 0x00010c0f01007387 */ /* 0x000fe80000100800 */
[----:B0-----:R-:W4:Y:S01]  /*32270*/  LDL.LU.64 R12, [R1+0x18d8] ;  /* 0x0018d800010c7983 */ /* 0x001f220000300a00 */
[----:B---3--:R-:W-:Y:S01]  /*32280*/  HMMA.16816.F32 R8, R8, R24, R20 ;  /* 0x000000180808723c */ /* 0x008fe20000001814 */
[----:B------:R-:W-:-:S15]  /*32290*/  IMAD.MOV.U32 R0, RZ, RZ, R14 ;  /* 0x000000ffff007224 */ /* 0x000fde00078e000e */
[----:B------:R-:W-:-:S03]  /*322a0*/  NOP ;  /* 0x0000000000007918 */ /* 0x000fc60000000000 */
[----:B------:R-:W-:Y:S04]  /*322b0*/  STL.64 [R1+0x90], R8 ;  /* 0x0000900801007387 */ /* 0x000fe80000100a00 */
[----:B------:R-:W-:Y:S01]  /*322c0*/  STL [R1+0x98], R10 ;  /* 0x0000980a01007387 */ /* 0x000fe20000100800 */
[----:B------:R-:W-:-:S03]  /*322d0*/  IMAD.MOV.U32 R29, RZ, RZ, R11 ;  /* 0x000000ffff1d7224 */ /* 0x000fc600078e000b */
[----:B------:R-:W3:Y:S04]  /*322e0*/  LDL.LU R20, [R1+0x2f0] ;  /* 0x0002f00001147983 */ /* 0x000ee80000300800 */
[----:B------:R-:W3:Y:S04]  /*322f0*/  LDL.LU R21, [R1+0x2f4] ;  /* 0x0002f40001157983 */ /* 0x000ee80000300800 */
[----:B------:R-:W3:Y:S04]  /*32300*/  LDL.LU R22, [R1+0x2f8] ;  /* 0x0002f80001167983 */ /* 0x000ee80000300800 */
[----:B------:R-:W3:Y:S04]  /*32310*/  LDL.LU R23, [R1+0x2fc] ;  /* 0x0002fc0001177983 */ /* 0x000ee80000300800 */
[----:B------:R0:W-:Y:S04]  /*32320*/  STL [R1+0x1824], R29 ;  /* 0x0018241d01007387 */ /* 0x0001e80000100800 */
[----:B0-----:R-:W5:Y:S01]  /*32330*/  LDL R29, [R1+0x338] ;  /* 0x00033800011d7983 */ /* 0x001f620000100800 */
[----:B------:R-:W-:Y:S01]  /*32340*/  IMAD.MOV.U32 R11, RZ, RZ, R2 ;  /* 0x000000ffff0b7224 */ /* 0x000fe200078e0002 */
[----:B------:R-:W-:Y:S01]  /*32350*/  MOV R10, R3 ;  /* 0x00000003000a7202 */ /* 0x000fe20000000f00 */
[----:B----4-:R-:W-:-:S02]  /*32360*/  IMAD.MOV.U32 R8, RZ, RZ, R13 ;  /* 0x000000ffff087224 */ /* 0x010fc400078e000d */
[----:B------:R-:W-:Y:S02]  /*32370*/  IMAD.MOV.U32 R9, RZ, RZ, R12 ;  /* 0x000000ffff097224 */ /* 0x000fe400078e000c */
[----:B------:R-:W0:Y:S04]  /*32380*/  LDSM.16.MT88.4 R12, [R28+UR9+0x2c100] ;  /* 0x02c100091c0c783b */ /* 0x000e280008004200 */
[----:B0-----:R-:W-:Y:S04]  /*32390*/  STL.64 [R1+0x170], R12 ;  /* 0x0001700c01007387 */ /* 0x001fe80000100a00 */
[----:B------:R-:W-:Y:S04]  /*323a0*/  STL.64 [R1+0x178], R14 ;  /* 0x0001780e01007387 */ /* 0x000fe80000100a00 */
[----:B------:R-:W0:Y:S04]  /*323b0*/  LDSM.16.MT88.4 R12, [R28+UR9+0x2e100] ;  /* 0x02e100091c0c783b */ /* 0x000e280008004200 */
[----:B0-----:R-:W-:Y:S04]  /*323c0*/  STL [R1+0x194], R13 ;  /* 0x0001940d01007387 */ /* 0x001fe80000100800 */
[----:B------:R0:W-:Y:S01]  /*323d0*/  STL [R1+0x19c], R15 ;  /* 0x00019c0f01007387 */ /* 0x0001e20000100800 */
[----:B------:R-:W-:-:S02]  /*323e0*/  IMAD.MOV.U32 R2, RZ, RZ, R14 ;  /* 0x000000ffff027224 */ /* 0x000fc400078e000e */
[----:B------:R-:W-:Y:S01]  /*323f0*/  IMAD.MOV.U32 R3, RZ, RZ, R12 ;  /* 0x000000ffff037224 */ /* 0x000fe200078e000c */
[----:B0-----:R-:W4:Y:S04]  /*32400*/  LDL.LU.64 R14, [R1+0x18d0] ;  /* 0x0018d000010e7983 */ /* 0x001f280000300a00 */
[----:B------:R-:W4:Y:S02]  /*32410*/  LDL.LU.64 R12, [R1+0x18c8] ;  /* 0x0018c800010c7983 */ /* 0x000f240000300a00 */
[----:B----4-:R-:W-:Y:S01]  /*32420*/  HMMA.16816.F32 R12, R8, R24, R12 ;  /* 0x00000018080c723c */ /* 0x010fe2000000180c */
[----:B------:R-:W-:Y:S02]  /*32430*/  IMAD.MOV.U32 R8, RZ, RZ, R7 ;  /* 0x000000ffff087224 */ /* 0x000fe400078e0007 */
[----:B------:R-:W2:-:S15]  /*32440*/  LDL.LU R7, [R1+0x18c0] ;  /* 0x0018c00001077983 */ /* 0x000e9e0000300800 */
[----:B------:R-:W-:Y:S01]  /*32450*/  NOP ;  /* 0x0000000000007918 */ /* 0x000fe20000000000 */
[----:B------:R-:W-:Y:S04]  /*32460*/  STL.64 [R1+0xe0], R12 ;  /* 0x0000e00c01007387 */ /* 0x000fe80000100a00 */
[----:B------:R-:W-:Y:S04]  /*32470*/  STL.64 [R1+0xe8], R14 ;  /* 0x0000e80e01007387 */ /* 0x000fe80000100a00 */
[----:B------:R-:W0:Y:S04]  /*32480*/  LDSM.16.MT88.4 R12, [R28+UR9+0x2c180] ;  /* 0x02c180091c0c783b */ /* 0x000e280008004200 */
[----:B------:R-:W2:Y:S04]  /*32490*/  LDL.LU R9, [R1+0x288] ;  /* 0x0002880001097983 */ /* 0x000ea80000300800 */
[----:B------:R-:W2:Y:S04]  /*324a0*/  LDL.LU R10, [R1+0x290] ;  /* 0x00029000010a7983 */ /* 0x000ea80000300800 */
[----:B------:R-:W2:Y:S04]  /*324b0*/  LDL.LU R11, [R1+0x298] ;  /* 0x00029800010b7983 */ /* 0x000ea80000300800 */
[----:B0-----:R-:W-:Y:S04]  /*324c0*/  STL.64 [R1+0x230], R12 ;  /* 0x0002300c01007387 */ /* 0x001fe80000100a00 */
[----:B------:R-:W-:Y:S04]  /*324d0*/  STL.64 [R1+0x238], R14 ;  /* 0x0002380e01007387 */ /* 0x000fe80000100a00 */
[----:B------:R-:W0:Y:S04]  /*324e0*/  LDSM.16.MT88.4 R12, [R28+UR9+0x2e180] ;  /* 0x02e180091c0c783b */ /* 0x000e280008004200 */
[----:B------:R-:W-:Y:S04]  /*324f0*/  STL [R1+0x17d0], R28 ;  /* 0x0017d01c01007387 */ /* 0x000fe80000100800 */
[----:B0-----:R0:W-:Y:S04]  /*32500*/  STL.64 [R1+0x240], R12 ;  /* 0x0002400c01007387 */ /* 0x0011e80000100a00 */
[----:B------:R1:W-:Y:S04]  /*32510*/  STL.64 [R1+0x248], R14 ;  /* 0x0002480e01007387 */ /* 0x0003e80000100a00 */
[----:B0-----:R-:W3:Y:S01]  /*32520*/  LDL.LU R12, [R1+0x50] ;  /* 0x00005000010c7983 */ /* 0x001ee20000300800 */
[----:B------:R-:W-:Y:S01]  /*32530*/  MOV R13, R26 ;  /* 0x0000001a000d7202 */ /* 0x000fe20000000f00 */
[----:B-1----:R-:W-:-:S02]  /*32540*/  IMAD.MOV.U32 R14, RZ, RZ, R27 ;  /* 0x000000ffff0e7224 */ /* 0x002fc400078e001b */
[----:B------:R-:W-:Y:S01]  /*32550*/  IMAD.MOV.U32 R15, RZ, RZ, R19 ;  /* 0x000000ffff0f7224 */ /* 0x000fe200078e0013 */
[----:B--2---:R-:W-:Y:S01]  /*32560*/  HMMA.16816.F32 R4, R8, R24, R4 ;  /* 0x000000180804723c */ /* 0x004fe20000001804 */
[----:B-----5:R-:W-:-:S15]  /*32570*/  LDSM.16.MT88.4 R8, [R29+UR9+0x2e000] ;  /* 0x02e000091d08783b */ /* 0x020fde0008004200 */
[----:B------:R-:W-:-:S03]  /*32580*/  NOP ;  /* 0x0000000000007918 */ /* 0x000fc60000000000 */
[----:B------:R-:W-:Y:S04]  /*32590*/  STL.64 [R1+0x1d0], R4 ;  /* 0x0001d00401007387 */ /* 0x000fe80000100a00 */
[----:B------:R-:W-:Y:S04]  /*325a0*/  STL.64 [R1+0x1d8], R6 ;  /* 0x0001d80601007387 */ /* 0x000fe80000100a00 */
[----:B------:R-:W0:Y:S04]  /*325b0*/  LDSM.16.MT88.4 R4, [R29+UR9+0x2c000] ;  /* 0x02c000091d04783b */ /* 0x000e280008004200 */
[----:B------:R-:W2:Y:S04]  /*325c0*/  LDL.LU R26, [R1+0x18bc] ;  /* 0x0018bc00011a7983 */ /* 0x000ea80000300800 */
[----:B------:R-:W4:Y:S04]  /*325d0*/  LDL.LU R27, [R1+0x18b8] ;  /* 0x0018b800011b7983 */ /* 0x000f280000300800 */
        /* <DEDUP_REMOVED lines=8> */
[----:B---3--:R-:W-:Y:S01]  /*32660*/  HMMA.16816.F32 R12, R12, R24, R20 ;  /* 0x000000180c0c723c */ /* 0x008fe20000001814 */
[----:B0-----:R-:W-:-:S15]  /*32670*/  IMAD.MOV.U32 R20, RZ, RZ, R4 ;  /* 0x000000ffff147224 */ /* 0x001fde00078e0004 */
[----:B------:R-:W-:-:S03]  /*32680*/  NOP ;  /* 0x0000000000007918 */ /* 0x000fc60000000000 */
[----:B------:R-:W-:Y:S04]  /*32690*/  STL.64 [R1+0x1838], R14 ;  /* 0x0018380e01007387 */ /* 0x000fe80000100a00 */
[----:B------:R0:W-:Y:S04]  /*326a0*/  STL.64 [R1+0x1830], R12 ;  /* 0x0018300c01007387 */ /* 0x0001e80000100a00 */
[----:B0-----:R-:W3:Y:S04]  /*326b0*/  LDL.LU R12, [R1+0x80] ;  /* 0x00008000010c7983 */ /* 0x001ee80000300800 */
[----:B------:R-:W3:Y:S04]  /*326c0*/  LDL.LU R13, [R1+0x84] ;  /* 0x00008400010d7983 */ /* 0x000ee80000300800 */
[----:B------:R-:W3:Y:S04]  /*326d0*/  LDL.LU R14, [R1+0x88] ;  /* 0x00008800010e7983 */ /* 0x000ee80000300800 */
[----:B------:R-:W3:Y:S04]  /*326e0*/  LDL.LU R15, [R1+0x8c] ;  /* 0x00008c00010f7983 */ /* 0x000ee80000300800 */
[----:B------:R0:W-:Y:S04]  /*326f0*/  STL [R1+0x44], R5 ;  /* 0x0000440501007387 */ /* 0x0001e80000100800 */
[----:B------:R2:W-:Y:S04]  /*32700*/  STL [R1+0x4c], R7 ;  /* 0x00004c0701007387 */ /* 0x0005e80000100800 */
[----:B------:R-:W5:Y:S04]  /*32710*/  LDL.LU R4, [R1+0x10] ;  /* 0x0000100001047983 */ /* 0x000f680000300800 */
[----:B0-----:R-:W5:Y:S01]  /*32720*/  LDL.LU R5, [R1+0x14] ;  /* 0x0000140001057983 */ /* 0x001f620000300800 */
[----:B------:R-:W-:Y:S01]  /*32730*/  MOV R21, R6 ;  /* 0x0000000600157202 */ /* 0x000fe20000000f00 */
[----:B--2---:R-:W-:-:S02]  /*32740*/  IMAD.MOV.U32 R7, RZ, RZ, R26 ;  /* 0x000000ffff077224 */ /* 0x004fc400078e001a */
[----:B----4-:R-:W-:-:S05]  /*32750*/  IMAD.MOV.U32 R6, RZ, RZ, R27 ;  /* 0x000000ffff067224 */ /* 0x010fca00078e001b */
[----:B------:R-:W-:Y:S04]  /*32760*/  STL.64 [R1+0x18a8], R6 ;  /* 0x0018a80601007387 */ /* 0x000fe80000100a00 */
[----:B-----5:R0:W-:Y:S04]  /*32770*/  STL.64 [R1+0x18a0], R4 ;  /* 0x0018a00401007387 */ /* 0x0201e80000100a00 */
[----:B0-----:R-:W2:Y:S04]  /*32780*/  LDL.LU R4, [R1+0x160] ;  /* 0x0001600001047983 */ /* 0x001ea80000300800 */
[----:B------:R-:W2:Y:S04]  /*32790*/  LDL.LU R5, [R1+0x164] ;  /* 0x0001640001057983 */ /* 0x000ea80000300800 */
[----:B------:R-:W2:Y:S04]  /*327a0*/  LDL.LU R6, [R1+0x168] ;  /* 0x0001680001067983 */ /* 0x000ea80000300800 */
[----:B------:R-:W2:Y:S01]  /*327b0*/  LDL.LU R7, [R1+0x16c] ;  /* 0x00016c0001077983 */ /* 0x000ea20000300800 */
[----:B------:R-:W-:Y:S01]  /*327c0*/  IMAD.MOV.U32 R19, RZ, RZ, R0 ;  /* 0x000000ffff137224 */ /* 0x000fe200078e0000 */
[----:B-1----:R-:W-:Y:S01]  /*327d0*/  MOV R0, R11 ;  /* 0x0000000b00007202 */ /* 0x002fe20000000f00 */
[----:B------:R-:W-:Y:S01]  /*327e0*/  IMAD.MOV.U32 R23, RZ, RZ, R10 ;  /* 0x000000ffff177224 */ /* 0x000fe200078e000a */
[----:B------:R-:W-:Y:S01]  /*327f0*/  STL [R1+0x64], R9 ;  /* 0x0000640901007387 */ /* 0x000fe20000100800 */
[----:B------:R-:W-:-:S03]  /*32800*/  IMAD.MOV.U32 R22, RZ, RZ, R8 ;  /* 0x000000ffff167224 */ /* 0x000fc600078e0008 */
[----:B------:R-:W4:Y:S04]  /*32810*/  LDL.LU R10, [R1+0x18b4] ;  /* 0x0018b400010a7983 */ /* 0x000f280000300800 */
[----:B------:R-:W5:Y:S04]  /*32820*/  LDL.LU R8, [R1+0x18b0] ;  /* 0x0018b00001087983 */ /* 0x000f680000300800 */
[----:B------:R-:W-:Y:S01]  /*32830*/  STL [R1+0x1820], R0 ;  /* 0x0018200001007387 */ /* 0x000fe20000100800 */
[----:B--2---:R-:W-:-:S15]  /*32840*/  HMMA.16816.F32 R4, R16, R24, R4 ;  /* 0x000000181004723c */ /* 0x004fde0000001804 */
[----:B------:R-:W-:-:S04]  /*32850*/  NOP ;  /* 0x0000000000007918 */ /* 0x000fc80000000000 */
[----:B------:R-:W-:Y:S01]  /*32860*/  IMAD.MOV.U32 R27, RZ, RZ, R6 ;  /* 0x000000ffff1b7224 */ /* 0x000fe200078e0006 */
[----:B------:R-:W-:Y:S04]  /*32870*/  STL.64 [R1+0x20], R4 ;  /* 0x0000200401007387 */ /* 0x000fe80000100a00 */
[----:B------:R-:W-:Y:S04]  /*32880*/  STL [R1+0x1860], R27 ;  /* 0x0018601b01007387 */ /* 0x000fe80000100800 */
[----:B------:R-:W3:Y:S04]  /*32890*/  LDL.LU R16, [R1+0x170] ;  /* 0x0001700001107983 */ /* 0x000ee80000300800 */
[----:B------:R-:W3:Y:S01]  /*328a0*/  LDL.LU R17, [R1+0x178] ;  /* 0x0001780001117983 */ /* 0x000ee20000300800 */
[----:B------:R-:W-:-:S03]  /*328b0*/  IMAD.MOV.U32 R26, RZ, RZ, R7 ;  /* 0x000000ffff1a7224 */ /* 0x000fc600078e0007 */
[----:B------:R-:W0:Y:S01]  /*328c0*/  LDSM.16.MT88.4 R4, [R29+UR9+0x2c100] ;  /* 0x02c100091d04783b */ /* 0x000e220008004200 */
[----:B------:R-:W-:Y:S02]  /*328d0*/  IMAD.MOV.U32 R18, RZ, RZ, R3 ;  /* 0x000000ffff127224 */ /* 0x000fe400078e0003 */
[----:B------:R-:W-:Y:S01]  /*328e0*/  IMAD.MOV.U32 R19, RZ, RZ, R2 ;  /* 0x000000ffff137224 */ /* 0x000fe200078e0002 */
[----:B0-----:R-:W-:Y:S04]  /*328f0*/  STL.64 [R1+0xc0], R4 ;  /* 0x0000c00401007387 */ /* 0x001fe80000100a00 */
[----:B------:R-:W-:Y:S04]  /*32900*/  STL.64 [R1+0xc8], R6 ;  /* 0x0000c80601007387 */ /* 0x000fe80000100a00 */
[----:B------:R-:W0:Y:S04]  /*32910*/  LDSM.16.MT88.4 R4, [R29+UR9+0x2e100] ;  /* 0x02e100091d04783b */ /* 0x000e280008004200 */
[----:B0-----:R-:W-:Y:S01]  /*32920*/  STL [R1+0xf4], R5 ;  /* 0x0000f40501007387 */ /* 0x001fe20000100800 */
[----:B------:R-:W-:-:S03]  /*32930*/  MOV R3, R4 ;  /* 0x0000000400037202 */ /* 0x000fc60000000f00 */
[----:B------:R3:W-:Y:S01]  /*32940*/  STL [R1+0xfc], R7 ;  /* 0x0000fc0701007387 */ /* 0x0007e20000100800 */
[----:B------:R-:W-:Y:S02]  /*32950*/  IMAD.MOV.U32 R2, RZ, RZ, R6 ;  /* 0x000000ffff027224 */ /* 0x000fe400078e0006 */
        /* <DEDUP_REMOVED lines=9> */
[----:B0-----:R-:W-:Y:S01]  /*329f0*/  STL [R1+0x184], R5 ;  /* 0x0001840501007387 */ /* 0x001fe20000100800 */
[----:B------:R-:W-:-:S03]  /*32a00*/  IMAD.MOV.U32 R27, RZ, RZ, R4 ;  /* 0x000000ffff1b7224 */ /* 0x000fc600078e0004 */
[----:B------:R-:W-:Y:S01]  /*32a10*/  STL [R1+0x18c], R7 ;  /* 0x00018c0701007387 */ /* 0x000fe20000100800 */
[----:B------:R-:W-:-:S03]  /*32a20*/  IMAD.MOV.U32 R9, RZ, RZ, R6 ;  /* 0x000000ffff097224 */ /* 0x000fc600078e0006 */
[----:B------:R-:W3:Y:S04]  /*32a30*/  LDL.LU R12, [R1+0x300] ;  /* 0x00030000010c7983 */ /* 0x000ee80000300800 */
[----:B------:R-:W0:Y:S04]  /*32a40*/  LDSM.16.MT88.4 R4, [R29+UR9+0x2e180] ;  /* 0x02e180091d04783b */ /* 0x000e280008004200 */
[----:B------:R-:W3:Y:S04]  /*32a50*/  LDL.LU R13, [R1+0x304] ;  /* 0x00030400010d7983 */ /* 0x000ee80000300800 */
[----:B------:R-:W3:Y:S04]  /*32a60*/  LDL.LU R14, [R1+0x308] ;  /* 0x00030800010e7983 */ /* 0x000ee80000300800 */
[----:B------:R-:W3:Y:S04]  /*32a70*/  LDL.LU R15, [R1+0x30c] ;  /* 0x00030c00010f7983 */ /* 0x000ee80000300800 */
[----:B0-----:R-:W-:Y:S04]  /*32a80*/  STL [R1+0x1b4], R5 ;  /* 0x0001b40501007387 */ /* 0x001fe80000100800 */
[----:B------:R0:W-:Y:S01]  /*32a90*/  STL [R1+0x1bc], R7 ;  /* 0x0001bc0701007387 */ /* 0x0001e20000100800 */
[----:B------:R-:W-:Y:S01]  /*32aa0*/  MOV R28, R6 ;  /* 0x00000006001c7202 */ /* 0x000fe20000000f00 */
[----:B------:R-:W-:-:S02]  /*32ab0*/  IMAD.MOV.U32 R11, RZ, RZ, R4 ;  /* 0x000000ffff0b7224 */ /* 0x000fc400078e0004 */
[----:B0-----:R-:W2:Y:S04]  /*32ac0*/  LDL.LU.64 R6, [R1+0x18a8] ;  /* 0x0018a80001067983 */ /* 0x001ea80000300a00 */
[----:B------:R-:W2:Y:S02]  /*32ad0*/  LDL.LU.64 R4, [R1+0x18a0] ;  /* 0x0018a00001047983 */ /* 0x000ea40000300a00 */
[----:B--2---:R-:W-:Y:S02]  /*32ae0*/  HMMA.16816.F32 R16, R16, R24, R4 ;  /* 0x000000181010723c */ /* 0x004fe40000001804 */
[----:B------:R-:W2:Y:S04]  /*32af0*/  LDL.LU.64 R6, [R1+0x1898] ;  /* 0x0018980001067983 */ /* 0x000ea80000300a00 */
[----:B------:R-:W3:-:S13]  /*32b00*/  LDL.LU.64 R4, [R1+0x1890] ;  /* 0x0018900001047983 */ /* 0x000eda0000300a00 */
[----:B------:R3:W-:Y:S04]  /*32b10*/  STL.64 [R1+0x110], R16 ;  /* 0x0001101001007387 */ /* 0x0007e80000100a00 */
[----:B------:R-:W-:Y:S04]  /*32b20*/  STL.64 [R1+0x118], R18 ;  /* 0x0001181201007387 */ /* 0x000fe80000100a00 */
[----:B--2---:R-:W-:Y:S01]  /*32b30*/  STL [R1+0x1844], R7 ;  /* 0x0018440701007387 */ /* 0x004fe20000100800 */
[----:B---3--:R-:W-:-:S03]  /*32b40*/  IMAD.MOV.U32 R16, RZ, RZ, R4 ;  /* 0x000000ffff107224 */ /* 0x008fc600078e0004 */
[----:B------:R0:W-:Y:S04]  /*32b50*/  STL [R1+0x1840], R5 ;  /* 0x0018400501007387 */ /* 0x0001e80000100800 */
[----:B------:R-:W2:Y:S01]  /*32b60*/  LDL.LU R4, [R1+0xb0] ;  /* 0x0000b00001047983 */ /* 0x000ea20000300800 */
[----:B------:R-:W-:-:S03]  /*32b70*/  IMAD.MOV.U32 R17, RZ, RZ, R6 ;  /* 0x000000ffff117224 */ /* 0x000fc600078e0006 */
[----:B0-----:R-:W2:Y:S04]  /*32b80*/  LDL.LU R5, [R1+0xb4] ;  /* 0x0000b40001057983 */ /* 0x001ea80000300800 */
[----:B------:R-:W3:Y:S04]  /*32b90*/  LDL.LU R6, [R1+0xb8] ;  /* 0x0000b80001067983 */ /* 0x000ee80000300800 */
[----:B------:R-:W3:Y:S04]  /*32ba0*/  LDL.LU R7, [R1+0xbc] ;  /* 0x0000bc0001077983 */ /* 0x000ee80000300800 */
[----:B---3--:R-:W-:Y:S04]  /*32bb0*/  STL.64 [R1+0x1850], R6 ;  /* 0x0018500601007387 */ /* 0x008fe80000100a00 */
[----:B--2---:R0:W-:Y:S04]  /*32bc0*/  STL.64 [R1+0x1848], R4 ;  /* 0x0018480401007387 */ /* 0x0041e80000100a00 */
[----:B0-----:R-:W2:Y:S04]  /*32bd0*/  LDL.LU R4, [R1+0xa0] ;  /* 0x0000a00001047983 */ /* 0x001ea80000300800 */
[----:B------:R-:W2:Y:S04]  /*32be0*/  LDL.LU R5, [R1+0xa4] ;  /* 0x0000a40001057983 */ /* 0x000ea80000300800 */
        /* <DEDUP_REMOVED lines=12> */
[----:B------:R-:W2:Y:S04]  /*32cb0*/  LDL.LU R6, [R1+0x2e8] ;  /* 0x0002e80001067983 */ /* 0x000ea80000300800 */
[----:B------:R-:W2:Y:S01]  /*32cc0*/  LDL.LU R7, [R1+0x2ec] ;  /* 0x0002ec0001077983 */ /* 0x000ea20000300800 */
[----:B-----5:R-:W-:-:S02]  /*32cd0*/  IMAD.MOV.U32 R18, RZ, RZ, R8 ;  /* 0x000000ffff127224 */ /* 0x020fc400078e0008 */
[----:B----4-:R-:W-:-:S07]  /*32ce0*/  IMAD.MOV.U32 R19, RZ, RZ, R10 ;  /* 0x000000ffff137224 */ /* 0x010fce00078e000a */
[-C--:B------:R-:W-:Y:S01]  /*32cf0*/  HMMA.16816.F32 R16, R16, R24.reuse, R12 ;  /* 0x000000181010723c */ /* 0x080fe2000000180c */
[----:B------:R-:W3:Y:S04]  /*32d00*/  LDL.LU R12, [R1+0x30] ;  /* 0x00003000010c7983 */ /* 0x000ee80000300800 */
[----:B------:R-:W3:Y:S04]  /*32d10*/  LDL.LU R13, [R1+0x34] ;  /* 0x00003400010d7983 */ /* 0x000ee80000300800 */
[----:B------:R-:W3:Y:S04]  /*32d20*/  LDL.LU R14, [R1+0x38] ;  /* 0x00003800010e7983 */ /* 0x000ee80000300800 */
[----:B------:R-:W3:Y:S01]  /*32d30*/  LDL.LU R15, [R1+0x3c] ;  /* 0x00003c00010f7983 */ /* 0x000ee20000300800 */
[----:B--2---:R-:W-:Y:S03]  /*32d40*/  HMMA.16816.F32 R20, R20, R24, R4 ;  /* 0x000000181414723c */ /* 0x004fe60000001804 */
[----:B------:R-:W2:Y:S04]  /*32d50*/  LDL.LU.64 R6, [R1+0x1888] ;  /* 0x0018880001067983 */ /* 0x000ea80000300a00 */
[----:B------:R-:W2:-:S12]  /*32d60*/  LDL.LU.64 R4, [R1+0x1880] ;  /* 0x0018800001047983 */ /* 0x000e980000300a00 */
[----:B------:R0:W-:Y:S04]  /*32d70*/  STL.64 [R1], R20 ;  /* 0x0000001401007387 */ /* 0x0001e80000100a00 */
[----:B0-----:R-:W2:Y:S04]  /*32d80*/  LDL.LU R20, [R1+0xc0] ;  /* 0x0000c00001147983 */ /* 0x001ea80000300800 */
[----:B------:R-:W2:Y:S01]  /*32d90*/  LDL.LU R21, [R1+0xc8] ;  /* 0x0000c80001157983 */ /* 0x000ea20000300800 */
[----:B------:R-:W-:Y:S01]  /*32da0*/  MOV R29, R22 ;  /* 0x00000016001d7202 */ /* 0x000fe20000000f00 */
[----:B------:R-:W-:-:S02]  /*32db0*/  IMAD.MOV.U32 R0, RZ, RZ, R23 ;  /* 0x000000ffff007224 */ /* 0x000fc400078e0017 */
[----:B------:R-:W-:Y:S02]  /*32dc0*/  IMAD.MOV.U32 R22, RZ, RZ, R3 ;  /* 0x000000ffff167224 */ /* 0x000fe400078e0003 */
[----:B------:R-:W-:Y:S01]  /*32dd0*/  IMAD.MOV.U32 R23, RZ, RZ, R2 ;  /* 0x000000ffff177224 */ /* 0x000fe200078e0002 */
[----:B------:R-:W4:Y:S04]  /*32de0*/  LDL.LU R3, [R1+0x187c] ;  /* 0x00187c0001037983 */ /* 0x000f280000300800 */
[----:B------:R-:W5:Y:S02]  /*32df0*/  LDL.LU R2, [R1+0x1878] ;  /* 0x0018780001027983 */ /* 0x000f640000300800 */
[----:B--2---:R-:W-:Y:S02]  /*32e00*/  HMMA.16816.F32 R20, R20, R24, R4 ;  /* 0x000000181414723c */ /* 0x004fe40000001804 */
[----:B------:R-:W2:Y:S04]  /*32e10*/  LDL.LU.64 R6, [R1+0x1870] ;  /* 0x0018700001067983 */ /* 0x000ea80000300a00 */
[----:B------:R-:W2:-:S13]  /*32e20*/  LDL.LU.64 R4, [R1+0x1868] ;  /* 0x0018680001047983 */ /* 0x000e9a0000300a00 */
[----:B------:R0:W-:Y:S01]  /*32e30*/  STL [R1+0x14], R21 ;  /* 0x0000141501007387 */ /* 0x0001e20000100800 */
[----:B------:R-:W-:-:S03]  /*32e40*/  IMAD.MOV.U32 R8, RZ, RZ, R20 ;  /* 0x000000ffff087224 */ /* 0x000fc600078e0014 */
[----:B------:R1:W-:Y:S01]  /*32e50*/  STL [R1+0x1c], R23 ;  /* 0x00001c1701007387 */ /* 0x0003e20000100800 */
[----:B------:R-:W-:Y:S01]  /*32e60*/  MOV R10, R22 ;  /* 0x00000016000a7202 */ /* 0x000fe20000000f00 */
[----:B------:R-:W-:Y:S02]  /*32e70*/  IMAD.MOV.U32 R20, RZ, RZ, R27 ;  /* 0x000000ffff147224 */ /* 0x000fe400078e001b */
[----:B------:R-:W-:Y:S01]  /*32e80*/  IMAD.MOV.U32 R22, RZ, RZ, R11 ;  /* 0x000000ffff167224 */ /* 0x000fe200078e000b */
[----:B------:R-:W3:Y:S01]  /*32e90*/  LDL.LU R27, [R1+0x1860] ;  /* 0x00186000011b7983 */ /* 0x000ee20000300800 */
[----:B0-----:R-:W-:Y:S02]  /*32ea0*/  IMAD.MOV.U32 R21, RZ, RZ, R9 ;  /* 0x000000ffff157224 */ /* 0x001fe400078e0009 */
[----:B-1----:R-:W-:Y:S01]  /*32eb0*/  IMAD.MOV.U32 R23, RZ, RZ, R28 ;  /* 0x000000ffff177224 */ /* 0x002fe200078e001c */
[----:B------:R-:W3:Y:S04]  /*32ec0*/  LDL.LU R9, [R1+0x185c] ;  /* 0x00185c0001097983 */ /* 0x000ee80000300800 */
[----:B------:R-:W3:Y:S02]  /*32ed0*/  LDL.LU R11, [R1+0x1858] ;  /* 0x00185800010b7983 */ /* 0x000ee40000300800 */
        /* <DEDUP_REMOVED lines=12> */
[----:B------:R-:W2:Y:S04]  /*32fa0*/  LDL.LU R7, [R1+0x1844] ;  /* 0x0018440001077983 */ /* 0x000ea80000300800 */
[----:B------:R-:W4:-:S14]  /*32fb0*/  LDL.LU R5, [R1+0x1840] ;  /* 0x0018400001057983 */ /* 0x000f1c0000300800 */
        /* <DEDUP_REMOVED lines=9> */
[----:B------:R-:W-:Y:S01]  /*33050*/  MOV R28, R23 ;  /* 0x00000017001c7202 */ /* 0x000fe20000000f00 */
[----:B------:R0:W-:Y:S04]  /*33060*/  STL.64 [R1+0x160], R20 ;  /* 0x0001601401007387 */ /* 0x0001e80000100a00 */
[----:B------:R1:W-:Y:S04]  /*33070*/  STL [R1+0x168], R22 ;  /* 0x0001681601007387 */ /* 0x0003e80000100800 */
[----:B------:R-:W-:Y:S04]  /*33080*/  STL [R1+0x17d4], R28 ;  /* 0x0017d41c01007387 */ /* 0x000fe80000100800 */
[----:B0-----:R-:W3:Y:S04]  /*33090*/  LDL.LU R20, [R1+0x54] ;  /* 0x0000540001147983 */ /* 0x001ee80000300800 */
[----:B------:R-:W3:Y:S04]  /*330a0*/  LDL.LU R21, [R1+0x5c] ;  /* 0x00005c0001157983 */ /* 0x000ee80000300800 */
[----:B-1----:R-:W3:Y:S04]  /*330b0*/  LDL.LU R22, [R1+0x74] ;  /* 0x0000740001167983 */ /* 0x002ee80000300800 */
[----:B------:R-:W3:Y:S01]  /*330c0*/  LDL.LU R23, [R1+0x7c] ;  /* 0x00007c0001177983 */ /* 0x000ee20000300800 */
[----:B----4-:R-:W-:-:S02]  /*330d0*/  IMAD.MOV.U32 R4, RZ, RZ, R5 ;  /* 0x000000ffff047224 */ /* 0x010fc400078e0005 */
[----:B--2---:R-:W-:Y:S01]  /*330e0*/  IMAD.MOV.U32 R5, RZ, RZ, R7 ;  /* 0x000000ffff057224 */ /* 0x004fe200078e0007 */
[----:B------:R-:W-:Y:S01]  /*330f0*/  MOV R6, R9 ;  /* 0x0000000900067202 */ /* 0x000fe20000000f00 */
[----:B------:R-:W-:-:S07]  /*33100*/  IMAD.MOV.U32 R7, RZ, RZ, R11 ;  /* 0x000000ffff077224 */ /* 0x000fce00078e000b */
[----:B------:R-:W-:Y:S01]  /*33110*/  HMMA.16816.F32 R4, R4, R2, R16 ;  /* 0x000000020404723c */ /* 0x000fe20000001810 */
[----:B------:R-:W-:-:S07]  /*33120*/  IMAD.MOV.U32 R18, RZ, RZ, R29 ;  /* 0x000000ffff127224 */ /* 0x000fce00078e001d */
        /* <DEDUP_REMOVED lines=20> */
[----:B------:R-:W5:Y:S01]  /*33270*/  LDL.LU R29, [R1+0x1824] ;  /* 0x00182400011d7983 */ /* 0x000f620000300800 */
[----:B------:R-:W-:-:S03]  /*33280*/  IMAD.MOV.U32 R19, RZ, RZ, R0 ;  /* 0x000000ffff137224 */ /* 0x000fc600078e0000 */
[----:B------:R-:W3:Y:S01]  /*33290*/  LDL.LU R0, [R1+0x1820] ;  /* 0x0018200001007983 */ /* 0x000ee20000300800 */
[----:B--2---:R-:W-:-:S15]  /*332a0*/  HMMA.16816.F32 R24, R24, R2, R12 ;  /* 0x000000021818723c */ /* 0x004fde000000180c */
[----:B------:R-:W-:-:S04]  /*332b0*/  NOP ;  /* 0x0000000000007918 */ /* 0x000fc80000000000 */
[----:B------:R-:W-:Y:S04]  /*332c0*/  STL.64 [R1+0x17e0], R26 ;  /* 0x0017e01a01007387 */ /* 0x000fe80000100a00 */
[----:B------:R0:W-:Y:S04]  /*332d0*/  STL.64 [R1+0x17d8], R24 ;  /* 0x0017d81801007387 */ /* 0x0001e80000100a00 */
[----:B0-----:R-:W2:Y:S04]  /*332e0*/  LDL.LU R24, [R1+0x90] ;  /* 0x0000900001187983 */ /* 0x001ea80000300800 */
[----:B------:R-:W2:Y:S04]  /*332f0*/  LDL.LU R25, [R1+0x94] ;  /* 0x0000940001197983 */ /* 0x000ea80000300800 */
[----:B------:R-:W2:Y:S01]  /*33300*/  LDL.LU R26, [R1+0x98] ;  /* 0x00009800011a7983 */ /* 0x000ea20000300800 */
[----:B-----5:R-:W-:-:S03]  /*33310*/  IMAD.MOV.U32 R27, RZ, RZ, R29 ;  /* 0x000000ffff1b7224 */ /* 0x020fc600078e001d */
[----:B------:R-:W5:Y:S04]  /*33320*/  LDL.LU R29, [R1+0x181c] ;  /* 0x00181c00011d7983 */ /* 0x000f680000300800 */
[----:B------:R-:W2:Y:S04]  /*33330*/  LDL.LU R4, [R1+0x1a4] ;  /* 0x0001a40001047983 */ /* 0x000ea80000300800 */
[----:B------:R-:W2:Y:S04]  /*33340*/  LDL.LU R5, [R1+0x1ac] ;  /* 0x0001ac0001057983 */ /* 0x000ea80000300800 */
[----:B------:R-:W2:Y:S04]  /*33350*/  LDL.LU R6, [R1+0x1c4] ;  /* 0x0001c40001067983 */ /* 0x000ea80000300800 */
[----:B------:R-:W2:Y:S04]  /*33360*/  LDL.LU R7, [R1+0x1cc] ;  /* 0x0001cc0001077983 */ /* 0x000ea80000300800 */
[----:B------:R-:W3:Y:S04]  /*33370*/  LDL.LU R12, [R1+0x1e0] ;  /* 0x0001e000010c7983 */ /* 0x000ee80000300800 */
[----:B------:R-:W3:Y:S04]  /*33380*/  LDL.LU R13, [R1+0x1e4] ;  /* 0x0001e400010d7983 */ /* 0x000ee80000300800 */
[----:B------:R-:W3:Y:S01]  /*33390*/  LDL.LU R14, [R1+0x1e8] ;  /* 0x0001e800010e7983 */ /* 0x000ee20000300800 */
[----:B--2---:R-:W-:Y:S01]  /*333a0*/  HMMA.16816.F32 R4, R4, R2, R24 ;  /* 0x000000020404723c */ /* 0x004fe20000001818 */
[----:B-----5:R-:W-:-:S15]  /*333b0*/  MOV R15, R29 ;  /* 0x0000001d000f7202 */ /* 0x020fde0000000f00 */
[----:B------:R-:W-:-:S03]  /*333c0*/  NOP ;  /* 0x0000000000007918 */ /* 0x000fc60000000000 */
[----:B------:R-:W-:Y:S02]  /*333d0*/  IMAD.MOV.U32 R29, RZ, RZ, R7 ;  /* 0x000000ffff1d7224 */ /* 0x000fe400078e0007 */
[----:B------:R-:W-:Y:S01]  /*333e0*/  IMAD.MOV.U32 R28, RZ, RZ, R6 ;  /* 0x000000ffff1c7224 */ /* 0x000fe200078e0006 */
[----:B------:R0:W-:Y:S04]  /*333f0*/  STL.64 [R1+0x30], R4 ;  /* 0x0000300401007387 */ /* 0x0001e80000100a00 */
[----:B------:R-:W-:Y:S04]  /*33400*/  STL [R1+0x1808], R29 ;  /* 0x0018081d01007387 */ /* 0x000fe80000100800 */
[----:B------:R-:W-:Y:S04]  /*33410*/  STL [R1+0x1804], R28 ;  /* 0x0018041c01007387 */ /* 0x000fe80000100800 */
[----:B0-----:R-:W3:Y:S04]  /*33420*/  LDL.LU R4, [R1+0xd4] ;  /* 0x0000d40001047983 */ /* 0x001ee80000300800 */
[----:B------:R-:W3:Y:S04]  /*33430*/  LDL.LU R5, [R1+0xdc] ;  /* 0x0000dc0001057983 */ /* 0x000ee80000300800 */
[----:B------:R-:W3:Y:S04]  /*33440*/  LDL.LU R6, [R1+0x104] ;  /* 0x0001040001067983 */ /* 0x000ee80000300800 */
[----:B------:R-:W3:Y:S02]  /*33450*/  LDL.LU R7, [R1+0x10c] ;  /* 0x00010c0001077983 */ /* 0x000ee40000300800 */
[----:B---3--:R-:W-:Y:S02]  /*33460*/  HMMA.16816.F32 R20, R4, R2, R20 ;  /* 0x000000020414723c */ /* 0x008fe40000001814 */
[----:B------:R-:W4:-:S15]  /*33470*/  LDL.LU R4, [R1+0x44] ;  /* 0x0000440001047983 */ /* 0x000f1e0000300800 */
[----:B------:R-:W-:Y:S02]  /*33480*/  NOP ;  /* 0x0000000000007918 */ /* 0x000fe40000000000 */
[----:B------:R0:W-:Y:S04]  /*33490*/  STL.64 [R1+0x150], R20 ;  /* 0x0001501401007387 */ /* 0x0001e80000100a00 */
[----:B------:R1:W-:Y:S04]  /*334a0*/  STL.64 [R1+0x158], R22 ;  /* 0x0001581601007387 */ /* 0x0003e80000100a00 */
[----:B------:R-:W4:Y:S04]  /*334b0*/  LDL.LU R5, [R1+0x4c] ;  /* 0x00004c0001057983 */ /* 0x000f280000300800 */
[----:B0-----:R-:W2:Y:S04]  /*334c0*/  LDL.LU R20, [R1+0x80] ;  /* 0x0000800001147983 */ /* 0x001ea80000300800 */
[----:B------:R-:W2:Y:S04]  /*334d0*/  LDL.LU R21, [R1+0x84] ;  /* 0x0000840001157983 */ /* 0x000ea80000300800 */
[----:B-1----:R-:W2:Y:S04]  /*334e0*/  LDL.LU R22, [R1+0x88] ;  /* 0x0000880001167983 */ /* 0x002ea80000300800 */
[----:B------:R-:W2:Y:S04]  /*334f0*/  LDL.LU R23, [R1+0x8c] ;  /* 0x00008c0001177983 */ /* 0x000ea80000300800 */
[----:B------:R-:W4:Y:S01]  /*33500*/  LDL.LU R6, [R1+0x64] ;  /* 0x0000640001067983 */ /* 0x000f220000300800 */
[----:B------:R-:W-:-:S03]  /*33510*/  IMAD.MOV.U32 R7, RZ, RZ, R0 ;  /* 0x000000ffff077224 */ /* 0x000fc600078e0000 */
[----:B------:R-:W3:Y:S04]  /*33520*/  LDL R0, [R1+0x330] ;  /* 0x0003300001007983 */ /* 0x000ee80000100800 */
[----:B----4-:R-:W-:Y:S01]  /*33530*/  HMMA.16816.F32 R16, R4, R2, R16 ;  /* 0x000000020410723c */ /* 0x010fe20000001810 */
[----:B------:R-:W4:-:S15]  /*33540*/  LDL.LU R4, [R1+0xe0] ;  /* 0x0000e00001047983 */ /* 0x000f1e0000300800 */
[----:B------:R-:W-:-:S03]  /*33550*/  NOP ;  /* 0x0000000000007918 */ /* 0x000fc60000000000 */
[----:B------:R0:W-:Y:S04]  /*33560*/  STL.64 [R1+0x2e0], R16 ;  /* 0x0002e01001007387 */ /* 0x0001e80000100a00 */
[----:B------:R1:W-:Y:S04]  /*33570*/  STL.64 [R1+0x2e8], R18 ;  /* 0x0002e81201007387 */ /* 0x0003e80000100a00 */
[----:B------:R-:W4:Y:S04]  /*33580*/  LDL.LU R5, [R1+0xe4] ;  /* 0x0000e40001057983 */ /* 0x000f280000300800 */
[----:B------:R-:W4:Y:S04]  /*33590*/  LDL.LU R6, [R1+0xe8] ;  /* 0x0000e80001067983 */ /* 0x000f280000300800 */
[----:B------:R-:W4:Y:S04]  /*335a0*/  LDL.LU R7, [R1+0xec] ;  /* 0x0000ec0001077983 */ /* 0x000f280000300800 */
[----:B0-----:R-:W5:Y:S04]  /*335b0*/  LDL.LU R16, [R1+0x2a4] ;  /* 0x0002a40001107983 */ /* 0x001f680000300800 */
[----:B------:R-:W5:Y:S04]  /*335c0*/  LDL.LU R17, [R1+0x2ac] ;  /* 0x0002ac0001117983 */ /* 0x000f680000300800 */
[----:B------:R-:W2:Y:S04]  /*335d0*/  LDL.LU R9, [R1+0x14] ;  /* 0x0000140001097983 */ /* 0x000ea80000300800 */
[----:B------:R-:W2:Y:S04]  /*335e0*/  LDL.LU R11, [R1+0x1c] ;  /* 0x00001c00010b7983 */ /* 0x000ea80000300800 */
[----:B-1----:R-:W5:Y:S04]  /*335f0*/  LDL.LU R18, [R1+0x2b4] ;  /* 0x0002b40001127983 */ /* 0x002f680000300800 */
[----:B------:R-:W5:Y:S04]  /*33600*/  LDL.LU R19, [R1+0x2bc] ;  /* 0x0002bc0001137983 */ /* 0x000f680000300800 */
[----:B------:R-:W2:Y:S01]  /*33610*/  LDL.LU R27, [R1+0x33c] ;  /* 0x00033c00011b7983 */ /* 0x000ea20000300800 */
        /* <DEDUP_REMOVED lines=8> */
[----:B------:R-:W4:Y:S04]  /*336a0*/  LDL.LU R12, [R1+0x204] ;  /* 0x00020400010c7983 */ /* 0x000f280000300800 */
[----:B------:R-:W4:Y:S04]  /*336b0*/  LDL.LU R13, [R1+0x20c] ;  /* 0x00020c00010d7983 */ /* 0x000f280000300800 */
[----:B------:R-:W4:Y:S04]  /*336c0*/  LDL.LU R14, [R1+0x224] ;  /* 0x00022400010e7983 */ /* 0x000f280000300800 */
[----:B------:R-:W4:Y:S02]  /*336d0*/  LDL.LU R15, [R1+0x22c] ;  /* 0x00022c00010f7983 */ /* 0x000f240000300800 */
[----:B----4-:R-:W-:-:S15]  /*336e0*/  HMMA.16816.F32 R12, R12, R2, R4 ;  /* 0x000000020c0c723c */ /* 0x010fde0000001804 */
[----:B------:R-:W-:-:S04]  /*336f0*/  NOP ;  /* 0x0000000000007918 */ /* 0x000fc80000000000 */
[----:B------:R-:W-:Y:S04]  /*33700*/  STL.64 [R1+0x17a8], R14 ;  /* 0x0017a80e01007387 */ /* 0x000fe80000100a00 */
[----:B------:R-:W-:Y:S04]  /*33710*/  STL.64 [R1+0x17a0], R12 ;  /* 0x0017a00c01007387 */ /* 0x000fe80000100a00 */
[----:B------:R-:W4:Y:S04]  /*33720*/  LDL.LU R4, [R1+0x174] ;  /* 0x0001740001047983 */ /* 0x000f280000300800 */
[----:B------:R-:W4:Y:S04]  /*33730*/  LDL.LU R5, [R1+0x17c] ;  /* 0x00017c0001057983 */ /* 0x000f280000300800 */
[----:B------:R-:W4:Y:S04]  /*33740*/  LDL.LU R6, [R1+0x194] ;  /* 0x0001940001067983 */ /* 0x000f280000300800 */
[----:B------:R-:W4:Y:S04]  /*33750*/  LDL.LU R7, [R1+0x19c] ;  /* 0x00019c0001077983 */ /* 0x000f280000300800 */
[----:B--2---:R-:W-:Y:S01]  /*33760*/  LDSM.16.M88.4 R12, [R27+UR9+0x40180] ;  /* 0x040180091b0c783b */ /* 0x004fe20008000200 */
[----:B----4-:R-:W-:Y:S03]  /*33770*/  HMMA.16816.F32 R4, R4, R2, R20 ;  /* 0x000000020404723c */ /* 0x010fe60000001814 */
[----:B------:R-:W2:-:S15]  /*33780*/  LDL.LU R20, [R1+0x1d0] ;  /* 0x0001d00001147983 */ /* 0x000e9e0000300800 */
[----:B------:R-:W-:Y:S01]  /*33790*/  NOP ;  /* 0x0000000000007918 */ /* 0x000fe20000000000 */
[----:B------:R0:W-:Y:S04]  /*337a0*/  STL.64 [R1+0x80], R4 ;  /* 0x0000800401007387 */ /* 0x0001e80000100a00 */
[----:B------:R1:W-:Y:S04]  /*337b0*/  STL.64 [R1+0x88], R6 ;  /* 0x0000880601007387 */ /* 0x0003e80000100a00 */
[----:B------:R-:W2:Y:S04]  /*337c0*/  LDL.LU R21, [R1+0x1d4] ;  /* 0x0001d40001157983 */ /* 0x000ea80000300800 */
[----:B------:R-:W2:Y:S04]  /*337d0*/  LDL.LU R22, [R1+0x1d8] ;  /* 0x0001d80001167983 */ /* 0x000ea80000300800 */
[----:B------:R-:W2:Y:S04]  /*337e0*/  LDL.LU R23, [R1+0x1dc] ;  /* 0x0001dc0001177983 */ /* 0x000ea80000300800 */
[----:B0-----:R-:W4:Y:S04]  /*337f0*/  LDL.LU R4, [R1+0xc4] ;  /* 0x0000c40001047983 */ /* 0x001f280000300800 */
[----:B------:R-:W4:Y:S04]  /*33800*/  LDL.LU R5, [R1+0xcc] ;  /* 0x0000cc0001057983 */ /* 0x000f280000300800 */
[----:B-1----:R-:W4:Y:S04]  /*33810*/  LDL.LU R6, [R1+0xf4] ;  /* 0x0000f40001067983 */ /* 0x002f280000300800 */
[----:B------:R-:W4:Y:S02]  /*33820*/  LDL.LU R7, [R1+0xfc] ;  /* 0x0000fc0001077983 */ /* 0x000f240000300800 */
[----:B----4-:R-:W-:Y:S02]  /*33830*/  HMMA.16816.F32 R4, R4, R2, R8 ;  /* 0x000000020404723c */ /* 0x010fe40000001808 */
[----:B------:R-:W5:-:S15]  /*33840*/  LDL.LU R8, [R1+0x2c4] ;  /* 0x0002c40001087983 */ /* 0x000f5e0000300800 */
[----:B------:R-:W-:Y:S02]  /*33850*/  NOP ;  /* 0x0000000000007918 */ /* 0x000fe40000000000 */
[----:B------:R-:W-:Y:S04]  /*33860*/  STL.64 [R1+0x10], R4 ;  /* 0x0000100401007387 */ /* 0x000fe80000100a00 */
[----:B------:R-:W-:Y:S04]  /*33870*/  STL.64 [R1+0x18], R6 ;  /* 0x0000180601007387 */ /* 0x000fe80000100a00 */
[----:B------:R-:W5:Y:S04]  /*33880*/  LDL.LU R9, [R1+0x2cc] ;  /* 0x0002cc0001097983 */ /* 0x000f680000300800 */
[----:B------:R-:W5:Y:S04]  /*33890*/  LDL.LU R10, [R1+0x2d4] ;  /* 0x0002d400010a7983 */ /* 0x000f680000300800 */
[----:B------:R-:W5:Y:S04]  /*338a0*/  LDL.LU R11, [R1+0x2dc] ;  /* 0x0002dc00010b7983 */ /* 0x000f680000300800 */
[----:B---3--:R-:W0:Y:S04]  /*338b0*/  LDSM.16.MT88.4 R4, [R0+UR9+0x30000] ;  /* 0x030000090004783b */ /* 0x008e280008004200 */
[----:B0-----:R-:W-:Y:S04]  /*338c0*/  STL.64 [R1+0x1e0], R4 ;  /* 0x0001e00401007387 */ /* 0x001fe80000100a00 */
[----:B------:R-:W-:Y:S04]  /*338d0*/  STL.64 [R1+0x310], R12 ;  /* 0x0003100c01007387 */ /* 0x000fe80000100a00 */
[----:B------:R-:W-:Y:S04]  /*338e0*/  STL.64 [R1+0x318], R14 ;  /* 0x0003180e01007387 */ /* 0x000fe80000100a00 */
[----:B------:R-:W-:Y:S01]  /*338f0*/  STL [R1+0x1ec], R7 ;  /* 0x0001ec0701007387 */ /* 0x000fe20000100800 */
[----:B------:R-:W-:-:S03]  /*33900*/  IMAD.MOV.U32 R29, RZ, RZ, R6 ;  /* 0x000000ffff1d7224 */ /* 0x000fc600078e0006 */
[----:B------:R-:W0:Y:S04]  /*33910*/  LDSM.16.MT88.4 R4, [R0+UR9+0x32000] ;  /* 0x032000090004783b */ /* 0x000e280008004200 */
[----:B0-----:R0:W-:Y:S04]  /*33920*/  STL [R1+0x204], R5 ;  /* 0x0002040501007387 */ /* 0x0011e80000100800 */
[----:B------:R1:W-:Y:S01]  /*33930*/  STL [R1+0x20c], R7 ;  /* 0x00020c0701007387 */ /* 0x0003e20000100800 */
[----:B------:R-:W-:Y:S01]  /*33940*/  MOV R28, R4 ;  /* 0x00000004001c7202 */ /* 0x000fe20000000f00 */
[----:B------:R-:W-:Y:S01]  /*33950*/  IMAD.MOV.U32 R27, RZ, RZ, R6 ;  /* 0x000000ffff1b7224 */ /* 0x000fe200078e0006 */
[----:B-----5:R-:W-:-:S15]  /*33960*/  HMMA.16816.F32 R8, R8, R2, R16 ;  /* 0x000000020808723c */ /* 0x020fde0000001810 */
[----:B------:R-:W-:-:S04]  /*33970*/  NOP ;  /* 0x0000000000007918 */ /* 0x000fc80000000000 */
[----:B------:R-:W-:Y:S04]  /*33980*/  STL.64 [R1+0x17c8], R10 ;  /* 0x0017c80a01007387 */ /* 0x000fe80000100a00 */
[----:B------:R-:W-:Y:S04]  /*33990*/  STL.64 [R1+0x17c0], R8 ;  /* 0x0017c00801007387 */ /* 0x000fe80000100a00 */
[----:B------:R-:W3:Y:S04]  /*339a0*/  LDSM.16.MT88.4 R8, [R0+UR9+0x30080] ;  /* 0x030080090008783b */ /* 0x000ee80008004200 */
[----:B------:R-:W2:Y:S04]  /*339b0*/  LDL.LU R4, [R1+0x284] ;  /* 0x0002840001047983 */ /* 0x000ea80000300800 */
[----:B0-----:R-:W2:Y:S04]  /*339c0*/  LDL.LU R5, [R1+0x28c] ;  /* 0x00028c0001057983 */ /* 0x001ea80000300800 */
[----:B------:R-:W2:Y:S04]  /*339d0*/  LDL.LU R6, [R1+0x294] ;  /* 0x0002940001067983 */ /* 0x000ea80000300800 */
[----:B-1----:R-:W2:Y:S04]  /*339e0*/  LDL.LU R7, [R1+0x29c] ;  /* 0x00029c0001077983 */ /* 0x002ea80000300800 */
[----:B---3--:R-:W-:Y:S01]  /*339f0*/  STL [R1+0x254], R9 ;  /* 0x0002540901007387 */ /* 0x008fe20000100800 */
[----:B------:R-:W-:-:S03]  /*33a00*/  IMAD.MOV.U32 R26, RZ, RZ, R8 ;  /* 0x000000ffff1a7224 */ /* 0x000fc600078e0008 */
[----:B------:R-:W-:Y:S01]  /*33a10*/  STL [R1+0x25c], R11 ;  /* 0x00025c0b01007387 */ /* 0x000fe20000100800 */
[----:B------:R-:W-:-:S03]  /*33a20*/  IMAD.MOV.U32 R25, RZ, RZ, R10 ;  /* 0x000000ffff197224 */ /* 0x000fc600078e000a */
[----:B------:R-:W0:Y:S02]  /*33a30*/  LDSM.16.MT88.4 R8, [R0+UR9+0x32080] ;  /* 0x032080090008783b */ /* 0x000e240008004200 */
[----:B0-----:R-:W-:Y:S02]  /*33a40*/  IMAD.MOV.U32 R24, RZ, RZ, R8 ;  /* 0x000000ffff187224 */ /* 0x001fe400078e0008 */
[----:B------:R-:W-:Y:S04]  /*33a50*/  STL [R1+0x264], R9 ;  /* 0x0002640901007387 */ /* 0x000fe80000100800 */
[----:B------:R-:W-:Y:S04]  /*33a60*/  STL [R1+0x26c], R11 ;  /* 0x00026c0b01007387 */ /* 0x000fe80000100800 */
[----:B------:R0:W-:Y:S04]  /*33a70*/  STL [R1+0x1800], R26 ;  /* 0x0018001a01007387 */ /* 0x0001e80000100800 */
[----:B------:R1:W-:Y:S04]  /*33a80*/  STL.64 [R1+0x17f8], R24 ;  /* 0x0017f81801007387 */ /* 0x0003e80000100a00 */
[----:B0-----:R-:W3:Y:S04]  /*33a90*/  LDL R26, [R1+0x314] ;  /* 0x00031400011a7983 */ /* 0x001ee80000100800 */
[----:B-1----:R-:W4:Y:S01]  /*33aa0*/  LDL R25, [R1+0x310] ;  /* 0x0003100001197983 */ /* 0x002f220000100800 */
[----:B--2---:R-:W-:Y:S03]  /*33ab0*/  HMMA.16816.F32 R4, R4, R2, R20 ;  /* 0x000000020404723c */ /* 0x004fe60000001814 */
[----:B---3--:R-:W-:Y:S04]  /*33ac0*/  STL.64 [R1+0x1810], R26 ;  /* 0x0018101a01007387 */ /* 0x008fe80000100a00 */
[----:B----4-:R0:W-:Y:S04]  /*33ad0*/  STL [R1+0x180c], R25 ;  /* 0x00180c1901007387 */ /* 0x0101e80000100800 */
[----:B------:R-:W2:Y:S04]  /*33ae0*/  LDL.LU R24, [R1+0xa0] ;  /* 0x0000a00001187983 */ /* 0x000ea80000300800 */
[----:B0-----:R-:W2:Y:S04]  /*33af0*/  LDL.LU R25, [R1+0xa4] ;  /* 0x0000a40001197983 */ /* 0x001ea80000300800 */
[----:B------:R-:W2:Y:S04]  /*33b00*/  LDL.LU R26, [R1+0xa8] ;  /* 0x0000a800011a7983 */ /* 0x000ea80000300800 */
[----:B------:R-:W2:Y:S04]  /*33b10*/  LDL.LU R27, [R1+0xac] ;  /* 0x0000ac00011b7983 */ /* 0x000ea80000300800 */
[----:B------:R-:W3:Y:S04]  /*33b20*/  LDL.LU R16, [R1+0xb0] ;  /* 0x0000b00001107983 */ /* 0x000ee80000300800 */
[----:B------:R-:W3:Y:S04]  /*33b30*/  LDL.LU R17, [R1+0xb4] ;  /* 0x0000b40001117983 */ /* 0x000ee80000300800 */
[----:B------:R-:W3:Y:S04]  /*33b40*/  LDL.LU R18, [R1+0xb8] ;  /* 0x0000b80001127983 */ /* 0x000ee80000300800 */
[----:B------:R-:W3:Y:S04]  /*33b50*/  LDL.LU R19, [R1+0xbc] ;  /* 0x0000bc0001137983 */ /* 0x000ee80000300800 */
[----:B------:R0:W-:Y:S04]  /*33b60*/  STL [R1+0x17b8], R4 ;  /* 0x0017b80401007387 */ /* 0x0001e80000100800 */
[----:B------:R1:W-:Y:S04]  /*33b70*/  STL [R1+0x17b4], R5 ;  /* 0x0017b40501007387 */ /* 0x0003e80000100800 */
[----:B------:R4:W-:Y:S04]  /*33b80*/  STL [R1+0x17b0], R6 ;  /* 0x0017b00601007387 */ /* 0x0009e80000100800 */
[----:B------:R5:W-:Y:S04]  /*33b90*/  STL [R1+0x1798], R7 ;  /* 0x0017980701007387 */ /* 0x000be80000100800 */
[----:B0-----:R-:W2:Y:S04]  /*33ba0*/  LDL.LU R4, [R1+0x110] ;  /* 0x0001100001047983 */ /* 0x001ea80000300800 */
[----:B-1----:R-:W2:Y:S04]  /*33bb0*/  LDL.LU R5, [R1+0x114] ;  /* 0x0001140001057983 */ /* 0x002ea80000300800 */
[----:B----4-:R-:W2:Y:S04]  /*33bc0*/  LDL.LU R6, [R1+0x118] ;  /* 0x0001180001067983 */ /* 0x010ea80000300800 */
[----:B-----5:R-:W2:Y:S04]  /*33bd0*/  LDL.LU R7, [R1+0x11c] ;  /* 0x00011c0001077983 */ /* 0x020ea80000300800 */
[----:B------:R-:W2:Y:S04]  /*33be0*/  LDL.LU R20, [R1+0x234] ;  /* 0x0002340001147983 */ /* 0x000ea80000300800 */
[----:B------:R-:W2:Y:S04]  /*33bf0*/  LDL.LU R21, [R1+0x23c] ;  /* 0x00023c0001157983 */ /* 0x000ea80000300800 */
[----:B------:R-:W2:Y:S04]  /*33c00*/  LDL.LU R22, [R1+0x244] ;  /* 0x0002440001167983 */ /* 0x000ea80000300800 */
[----:B------:R-:W2:Y:S01]  /*33c10*/  LDL.LU R23, [R1+0x24c] ;  /* 0x00024c0001177983 */ /* 0x000ea20000300800 */
[----:B------:R-:W-:-:S03]  /*33c20*/  MOV R15, R10 ;  /* 0x0000000a000f7202 */ /* 0x000fc60000000f00 */
        /* <DEDUP_REMOVED lines=8> */
[----:B--2---:R-:W-:Y:S03]  /*33cb0*/  HMMA.16816.F32 R4, R20, R2, R4 ;  /* 0x000000021404723c */ /* 0x004fe60000001804 */
[----:B------:R-:W2:-:S15]  /*33cc0*/  LDL.LU R20, [R1+0x184] ;  /* 0x0001840001147983 */ /* 0x000e9e0000300800 */
[----:B------:R-:W-:Y:S01]  /*33cd0*/  NOP ;  /* 0x0000000000007918 */ /* 0x000fe20000000000 */
[----:B------:R-:W-:Y:S04]  /*33ce0*/  STL.64 [R1], R4 ;  /* 0x0000000401007387 */ /* 0x000fe80000100a00 */
[----:B------:R-:W-:Y:S04]  /*33cf0*/  STL.64 [R1+0x8], R6 ;  /* 0x0000080601007387 */ /* 0x000fe80000100a00 */
[----:B------:R-:W2:Y:S04]  /*33d00*/  LDL.LU R21, [R1+0x18c] ;  /* 0x00018c0001157983 */ /* 0x000ea80000300800 */
[----:B------:R-:W2:Y:S04]  /*33d10*/  LDL.LU R22, [R1+0x1b4] ;  /* 0x0001b40001167983 */ /* 0x000ea80000300800 */
[----:B------:R-:W2:Y:S04]  /*33d20*/  LDL.LU R23, [R1+0x1bc] ;  /* 0x0001bc0001177983 */ /* 0x000ea80000300800 */
[----:B------:R-:W1:Y:S01]  /*33d30*/  LDSM.16.MT88.4 R4, [R0+UR9+0x30180] ;  /* 0x030180090004783b */ /* 0x000e620008004200 */
[----:B0-----:R-:W-:-:S03]  /*33d40*/  IMAD.MOV.U32 R11, RZ, RZ, R10 ;  /* 0x000000ffff0b7224 */ /* 0x001fc600078e000a */
[----:B-1----:R-:W-:Y:S01]  /*33d50*/  STL [R1+0x2b4], R5 ;  /* 0x0002b40501007387 */ /* 0x002fe20000100800 */
[----:B------:R-:W-:-:S03]  /*33d60*/  MOV R10, R4 ;  /* 0x00000004000a7202 */ /* 0x000fc60000000f00 */
[----:B------:R-:W-:Y:S01]  /*33d70*/  STL [R1+0x2bc], R7 ;  /* 0x0002bc0701007387 */ /* 0x000fe20000100800 */
[----:B------:R-:W-:-:S03]  /*33d80*/  IMAD.MOV.U32 R9, RZ, RZ, R6 ;  /* 0x000000ffff097224 */ /* 0x000fc600078e0006 */
[----:B------:R0:W1:Y:S04]  /*33d90*/  LDSM.16.MT88.4 R4, [R0+UR9+0x32180] ;  /* 0x032180090004783b */ /* 0x0000680008004200 */
[----:B0-----:R-:W4:Y:S04]  /*33da0*/  LDL.LU R0, [R1+0x1818] ;  /* 0x0018180001007983 */ /* 0x001f280000300800 */
[----:B-1----:R-:W-:Y:S04]  /*33db0*/  STL [R1+0x2c4], R5 ;  /* 0x0002c40501007387 */ /* 0x002fe80000100800 */
[----:B------:R-:W-:Y:S01]  /*33dc0*/  STL [R1+0x2cc], R7 ;  /* 0x0002cc0701007387 */ /* 0x000fe20000100800 */
[----:B--2---:R-:W-:Y:S03]  /*33dd0*/  HMMA.16816.F32 R20, R20, R2, R24 ;  /* 0x000000021414723c */ /* 0x004fe60000001818 */
[----:B------:R-:W2:Y:S04]  /*33de0*/  LDL.LU.64 R26, [R1+0x1810] ;  /* 0x00181000011a7983 */ /* 0x000ea80000300a00 */
[----:B------:R-:W5:-:S12]  /*33df0*/  LDL.LU R25, [R1+0x180c] ;  /* 0x00180c0001197983 */ /* 0x000f580000300800 */
[----:B------:R0:W-:Y:S04]  /*33e00*/  STL.64 [R1+0xa0], R20 ;  /* 0x0000a01401007387 */ /* 0x0001e80000100a00 */
[----:B------:R1:W-:Y:S04]  /*33e10*/  STL.64 [R1+0xa8], R22 ;  /* 0x0000a81601007387 */ /* 0x0003e80000100a00 */
[----:B0-----:R-:W3:Y:S01]  /*33e20*/  LDL.LU R20, [R1+0x1e0] ;  /* 0x0001e00001147983 */ /* 0x001ee20000300800 */
[----:B------:R-:W-:-:S03]  /*33e30*/  IMAD.MOV.U32 R21, RZ, RZ, R29 ;  /* 0x000000ffff157224 */ /* 0x000fc600078e001d */
[----:B------:R-:W3:Y:S01]  /*33e40*/  LDL.LU R29, [R1+0x1808] ;  /* 0x00180800011d7983 */ /* 0x000ee20000300800 */
[----:B-1----:R-:W-:-:S03]  /*33e50*/  MOV R22, R28 ;  /* 0x0000001c00167202 */ /* 0x002fc60000000f00 */
[----:B------:R-:W3:Y:S01]  /*33e60*/  LDL.LU R28, [R1+0x1804] ;  /* 0x00180400011c7983 */ /* 0x000ee20000300800 */
[----:B--2---:R-:W-:Y:S02]  /*33e70*/  F2FP.F16.E4M3.UNPACK_B R3, R26 ;  /* 0x0000001aff03723e */ /* 0x004fe400020006ff */
[----:B-----5:R-:W-:Y:S01]  /*33e80*/  F2FP.F16.E4M3.UNPACK_B R2, R25 ;  /* 0x00000019ff02723e */ /* 0x020fe200020006ff */
[----:B------:R-:W-:Y:S02]  /*33e90*/  IMAD.MOV.U32 R23, RZ, RZ, R27 ;  /* 0x000000ffff177224 */ /* 0x000fe400078e001b */
[----:B----4-:R-:W0:Y:S04]  /*33ea0*/  LDSM.16.MT88.4 R24, [R0+UR9+0x30000] ;  /* 0x030000090018783b */ /* 0x010e280008004200 */
[----:B0-----:R-:W-:Y:S04]  /*33eb0*/  STL.64 [R1+0x130], R24 ;  /* 0x0001301801007387 */ /* 0x001fe80000100a00 */
[----:B------:R-:W-:Y:S04]  /*33ec0*/  STL.64 [R1+0x138], R26 ;  /* 0x0001381a01007387 */ /* 0x000fe80000100a00 */
[----:B------:R-:W0:Y:S04]  /*33ed0*/  LDSM.16.MT88.4 R24, [R0+UR9+0x32000] ;  /* 0x032000090018783b */ /* 0x000e280008004200 */
[----:B0-----:R-:W-:Y:S04]  /*33ee0*/  STL.64 [R1+0x140], R24 ;  /* 0x0001401801007387 */ /* 0x001fe80000100a00 */
[----:B------:R0:W-:Y:S04]  /*33ef0*/  STL.64 [R1+0x148], R26 ;  /* 0x0001481a01007387 */ /* 0x0001e80000100a00 */
[----:B0-----:R-:W2:Y:S04]  /*33f00*/  LDL.LU R26, [R1+0x1800] ;  /* 0x00180000011a7983 */ /* 0x001ea80000300800 */
[----:B------:R-:W4:Y:S01]  /*33f10*/  LDL.LU.64 R24, [R1+0x17f8] ;  /* 0x0017f80001187983 */ /* 0x000f220000300a00 */
[----:B---3--:R-:W-:Y:S03]  /*33f20*/  HMMA.16816.F32 R20, R20, R2, R16 ;  /* 0x000000021414723c */ /* 0x008fe60000001810 */
[----:B------:R-:W3:Y:S04]  /*33f30*/  LDL.LU.64 R18, [R1+0x17f0] ;  /* 0x0017f00001127983 */ /* 0x000ee80000300a00 */
[----:B------:R-:W3:-:S12]  /*33f40*/  LDL.LU.64 R16, [R1+0x17e8] ;  /* 0x0017e80001107983 */ /* 0x000ed80000300a00 */
[----:B------:R2:W-:Y:S04]  /*33f50*/  STL.64 [R1+0xb0], R20 ;  /* 0x0000b01401007387 */ /* 0x0005e80000100a00 */
[----:B------:R0:W-:Y:S01]  /*33f60*/  STL.64 [R1+0xb8], R22 ;  /* 0x0000b81601007387 */ /* 0x0001e20000100a00 */
[----:B------:R-:W-:Y:S02]  /*33f70*/  IMAD.MOV.U32 R12, RZ, RZ, R8 ;  /* 0x000000ffff0c7224 */ /* 0x000fe400078e0008 */
[----:B------:R-:W-:Y:S02]  /*33f80*/  IMAD.MOV.U32 R8, RZ, RZ, R4 ;  /* 0x000000ffff087224 */ /* 0x000fe400078e0004 */
[----:B------:R-:W-:Y:S02]  /*33f90*/  IMAD.MOV.U32 R7, RZ, RZ, R6 ;  /* 0x000000ffff077224 */ /* 0x000fe400078e0006 */
[----:B--2---:R-:W-:-:S02]  /*33fa0*/  IMAD.MOV.U32 R20, RZ, RZ, R26 ;  /* 0x000000ffff147224 */ /* 0x004fc400078e001a */
[----:B----4-:R-:W-:Y:S02]  /*33fb0*/  IMAD.MOV.U32 R21, RZ, RZ, R25 ;  /* 0x000000ffff157224 */ /* 0x010fe400078e0019 */
[----:B0-----:R-:W-:Y:S02]  /*33fc0*/  IMAD.MOV.U32 R22, RZ, RZ, R24 ;  /* 0x000000ffff167224 */ /* 0x001fe400078e0018 */
        /* <DEDUP_REMOVED lines=10> */
[----:B------:R-:W2:Y:S01]  /*34070*/  LDL.LU.64 R24, [R1+0x17d8] ;  /* 0x0017d80001187983 */ /* 0x000ea20000300a00 */
[----:B------:R-:W-:-:S07]  /*34080*/  MOV R23, R15 ;  /* 0x0000000f00177202 */ /* 0x000fce0000000f00 */
[----:B--2---:R-:W-:-:S15]  /*34090*/  HMMA.16816.F32 R24, R20, R2, R24 ;  /* 0x000000021418723c */ /* 0x004fde0000001818 */
[----:B------:R-:W-:-:S04]  /*340a0*/  NOP ;  /* 0x0000000000007918 */ /* 0x000fc80000000000 */
[----:B------:R-:W-:Y:S04]  /*340b0*/  STL.64 [R1+0x120], R24 ;  /* 0x0001201801007387 */ /* 0x000fe80000100a00 */
[----:B------:R-:W-:Y:S04]  /*340c0*/  STL.64 [R1+0x128], R26 ;  /* 0x0001281a01007387 */ /* 0x000fe80000100a00 */
[----:B------:R-:W0:Y:S01]  /*340d0*/  LDSM.16.MT88.4 R24, [R0+UR9+0x30100] ;  /* 0x030100090018783b */ /* 0x000e220008004200 */
[----:B------:R-:W-:-:S03]  /*340e0*/  IMAD.MOV.U32 R20, RZ, RZ, R14 ;  /* 0x000000ffff147224 */ /* 0x000fc600078e000e */
[----:B0-----:R-:W-:Y:S01]  /*340f0*/  STL [R1+0x1f4], R25 ;  /* 0x0001f41901007387 */ /* 0x001fe20000100800 */
[----:B------:R-:W-:-:S03]  /*34100*/  IMAD.MOV.U32 R15, RZ, RZ, R24 ;  /* 0x000000ffff0f7224 */ /* 0x000fc600078e0018 */
[----:B------:R-:W-:Y:S01]  /*34110*/  STL [R1+0x1fc], R27 ;  /* 0x0001fc1b01007387 */ /* 0x000fe20000100800 */
[----:B------:R-:W-:-:S03]  /*34120*/  IMAD.MOV.U32 R14, RZ, RZ, R26 ;  /* 0x000000ffff0e7224 */ /* 0x000fc600078e001a */
[----:B------:R-:W0:Y:S01]  /*34130*/  LDSM.16.MT88.4 R24, [R0+UR9+0x32100] ;  /* 0x032100090018783b */ /* 0x000e220008004200 */
[----:B------:R-:W-:Y:S01]  /*34140*/  MOV R21, R13 ;  /* 0x0000000d00157202 */ /* 0x000fe20000000f00 */
[----:B------:R-:W-:Y:S02]  /*34150*/  IMAD.MOV.U32 R22, RZ, RZ, R12 ;  /* 0x000000ffff167224 */ /* 0x000fe400078e000c */
[----:B0-----:R0:W-:Y:S01]  /*34160*/  STL [R1+0x214], R25 ;  /* 0x0002141901007387 */ /* 0x0011e20000100800 */
[----:B------:R-:W-:-:S03]  /*34170*/  MOV R13, R24 ;  /* 0x00000018000d7202 */ /* 0x000fc60000000f00 */
[----:B------:R1:W-:Y:S01]  /*34180*/  STL [R1+0x21c], R27 ;  /* 0x00021c1b01007387 */ /* 0x0003e20000100800 */
[----:B------:R-:W-:-:S03]  /*34190*/  IMAD.MOV.U32 R12, RZ, RZ, R26 ;  /* 0x000000ffff0c7224 */ /* 0x000fc600078e001a */
[----:B------:R-:W2:Y:S01]  /*341a0*/  LDL.LU R24, [R1+0x30] ;  /* 0x0000300001187983 */ /* 0x000ea20000300800 */
[----:B------:R-:W-:-:S03]  /*341b0*/  IMAD.MOV.U32 R26, RZ, RZ, R28 ;  /* 0x000000ffff1a7224 */ /* 0x000fc600078e001c */
[----:B0-----:R-:W2:Y:S04]  /*341c0*/  LDL.LU R25, [R1+0x34] ;  /* 0x0000340001197983 */ /* 0x001ea80000300800 */
[----:B------:R-:W4:Y:S01]  /*341d0*/  LDL.LU R28, [R1+0x17d4] ;  /* 0x0017d400011c7983 */ /* 0x000f220000300800 */
[----:B------:R-:W-:-:S07]  /*341e0*/  IMAD.MOV.U32 R23, RZ, RZ, R11 ;  /* 0x000000ffff177224 */ /* 0x000fce00078e000b */
[----:B---3--:R-:W-:-:S15]  /*341f0*/  HMMA.16816.F32 R16, R20, R2, R16 ;  /* 0x000000021410723c */ /* 0x008fde0000001810 */
[----:B------:R-:W-:-:S04]  /*34200*/  NOP ;  /* 0x0000000000007918 */ /* 0x000fc80000000000 */
[----:B------:R-:W-:Y:S04]  /*34210*/  STL.64 [R1+0x1d0], R16 ;  /* 0x0001d01001007387 */ /* 0x000fe80000100a00 */
[----:B------:R0:W-:Y:S01]  /*34220*/  STL [R1+0x1d8], R18 ;  /* 0x0001d81201007387 */ /* 0x0001e20000100800 */
[----:B-1----:R-:W-:Y:S02]  /*34230*/  IMAD.MOV.U32 R27, RZ, RZ, R29 ;  /* 0x000000ffff1b7224 */ /* 0x002fe400078e001d */
[----:B0-----:R-:W-:Y:S02]  /*34240*/  IMAD.MOV.U32 R18, RZ, RZ, R8 ;  /* 0x000000ffff127224 */ /* 0x001fe400078e0008 */
[----:B------:R-:W-:Y:S02]  /*34250*/  IMAD.MOV.U32 R16, RZ, RZ, R10 ;  /* 0x000000ffff107224 */ /* 0x000fe400078e000a */
[----:B------:R-:W-:Y:S01]  /*34260*/  IMAD.MOV.U32 R17, RZ, RZ, R9 ;  /* 0x000000ffff117224 */ /* 0x000fe200078e0009 */
[----:B------:R-:W3:Y:S04]  /*34270*/  LDL.LU R20, [R1+0x160] ;  /* 0x0001600001147983 */ /* 0x000ee80000300800 */
[----:B------:R-:W0:Y:S01]  /*34280*/  LDSM.16.MT88.4 R8, [R0+UR9+0x30180] ;  /* 0x030180090008783b */ /* 0x000e220008004200 */
[----:B------:R-:W-:-:S03]  /*34290*/  IMAD.MOV.U32 R29, RZ, RZ, R19 ;  /* 0x000000ffff1d7224 */ /* 0x000fc600078e0013 */
[----:B------:R-:W3:Y:S04]  /*342a0*/  LDL.LU R21, [R1+0x164] ;  /* 0x0001640001157983 */ /* 0x000ee80000300800 */
[----:B------:R-:W3:Y:S01]  /*342b0*/  LDL.LU R22, [R1+0x168] ;  /* 0x0001680001167983 */ /* 0x000ee20000300800 */
[----:B------:R-:W-:Y:S01]  /*342c0*/  IMAD.MOV.U32 R19, RZ, RZ, R7 ;  /* 0x000000ffff137224 */ /* 0x000fe200078e0007 */
[----:B0-----:R-:W-:Y:S02]  /*342d0*/  MOV R7, R8 ;  /* 0x0000000800077202 */ /* 0x001fe40000000f00 */
[----:B----4-:R-:W-:Y:S02]  /*342e0*/  MOV R23, R28 ;  /* 0x0000001c00177202 */ /* 0x010fe40000000f00 */
[----:B------:R-:W4:Y:S04]  /*342f0*/  LDL.LU R28, [R1+0x17d0] ;  /* 0x0017d000011c7983 */ /* 0x000f280000300800 */
[----:B------:R-:W-:Y:S04]  /*34300*/  STL [R1+0x1708], R29 ;  /* 0x0017081d01007387 */ /* 0x000fe80000100800 */
[----:B------:R-:W-:Y:S04]  /*34310*/  STL [R1+0x274], R9 ;  /* 0x0002740901007387 */ /* 0x000fe80000100800 */
[----:B------:R-:W-:Y:S04]  /*34320*/  STL.64 [R1+0x278], R10 ;  /* 0x0002780a01007387 */ /* 0x000fe80000100a00 */
[----:B------:R-:W0:Y:S04]  /*34330*/  LDSM.16.MT88.4 R8, [R0+UR9+0x32180] ;  /* 0x032180090008783b */ /* 0x000e280008004200 */
[----:B0-----:R-:W-:Y:S04]  /*34340*/  STL.64 [R1+0x280], R8 ;  /* 0x0002800801007387 */ /* 0x001fe80000100a00 */
[----:B------:R0:W-:Y:S04]  /*34350*/  STL.64 [R1+0x288], R10 ;  /* 0x0002880a01007387 */ /* 0x0001e80000100a00 */
[----:B0-----:R-:W5:Y:S04]  /*34360*/  LDL.LU.64 R10, [R1+0x17c8] ;  /* 0x0017c800010a7983 */ /* 0x001f680000300a00 */
[----:B------:R-:W5:Y:S04]  /*34370*/  LDL.LU.64 R8, [R1+0x17c0] ;  /* 0x0017c00001087983 */ /* 0x000f680000300a00 */
[----:B------:R0:W-:Y:S01]  /*34380*/  STL [R1+0x1700], R0 ;  /* 0x0017000001007387 */ /* 0x0001e20000100800 */
[----:B-----5:R-:W-:Y:S03]  /*34390*/  HMMA.16816.F32 R16, R16, R2, R8 ;  /* 0x000000021010723c */ /* 0x020fe60000001808 */
[----:B------:R-:W3:-:S15]  /*343a0*/  LDL.LU R8, [R1+0x130] ;  /* 0x0001300001087983 */ /* 0x000ede0000300800 */
[----:B------:R-:W-:Y:S01]  /*343b0*/  NOP ;  /* 0x0000000000007918 */ /* 0x000fe20000000000 */
[----:B------:R-:W-:Y:S04]  /*343c0*/  STL.64 [R1+0x240], R16 ;  /* 0x0002401001007387 */ /* 0x000fe80000100a00 */
[----:B------:R-:W-:Y:S04]  /*343d0*/  STL.64 [R1+0x248], R18 ;  /* 0x0002481201007387 */ /* 0x000fe80000100a00 */
[----:B------:R-:W3:Y:S04]  /*343e0*/  LDL.LU R9, [R1+0x138] ;  /* 0x0001380001097983 */ /* 0x000ee80000300800 */
[----:B------:R-:W3:Y:S04]  /*343f0*/  LDL.LU R10, [R1+0x140] ;  /* 0x00014000010a7983 */ /* 0x000ee80000300800 */
[----:B------:R-:W3:Y:S04]  /*34400*/  LDL.LU R11, [R1+0x148] ;  /* 0x00014800010b7983 */ /* 0x000ee80000300800 */
[----:B----4-:R-:W1:Y:S04]  /*34410*/  LDSM.16.MT88.4 R16, [R28+UR9+0x30000] ;  /* 0x030000091c10783b */ /* 0x010e680008004200 */
[----:B0-----:R-:W4:Y:S04]  /*34420*/  LDL R0, [R1+0x338] ;  /* 0x0003380001007983 */ /* 0x001f280000100800 */
[----:B-1----:R-:W-:Y:S04]  /*34430*/  STL.64 [R1+0x50], R16 ;  /* 0x0000501001007387 */ /* 0x002fe80000100a00 */
[----:B------:R-:W-:Y:S04]  /*34440*/  STL.64 [R1+0x58], R18 ;  /* 0x0000581201007387 */ /* 0x000fe80000100a00 */
[----:B------:R-:W0:Y:S04]  /*34450*/  LDSM.16.MT88.4 R16, [R28+UR9+0x32000] ;  /* 0x032000091c10783b */ /* 0x000e280008004200 */
[----:B0-----:R-:W-:Y:S04]  /*34460*/  STL.64 [R1+0x70], R16 ;  /* 0x0000701001007387 */ /* 0x001fe80000100a00 */
[----:B------:R3:W-:Y:S02]  /*34470*/  STL.64 [R1+0x78], R18 ;  /* 0x0000781201007387 */ /* 0x0007e40000100a00 */
[----:B---3--:R-:W-:Y:S02]  /*34480*/  HMMA.16816.F32 R16, R8, R2, R20 ;  /* 0x000000020810723c */ /* 0x008fe40000001814 */
[----:B------:R-:W2:Y:S04]  /*34490*/  LDL.LU R8, [R1+0x190] ;  /* 0x0001900001087983 */ /* 0x000ea80000300800 */
[----:B------:R-:W0:Y:S01]  /*344a0*/  LDSM.16.MT88.4 R20, [R28+UR9+0x30080] ;  /* 0x030080091c14783b */ /* 0x000e220008004200 */
[----:B------:R-:W-:-:S02]  /*344b0*/  IMAD.MOV.U32 R9, RZ, RZ, R4 ;  /* 0x000000ffff097224 */ /* 0x000fc400078e0004 */
[----:B------:R-:W-:Y:S02]  /*344c0*/  IMAD.MOV.U32 R10, RZ, RZ, R5 ;  /* 0x000000ffff0a7224 */ /* 0x000fe400078e0005 */
[----:B------:R-:W-:-:S08]  /*344d0*/  IMAD.MOV.U32 R11, RZ, RZ, R6 ;  /* 0x000000ffff0b7224 */ /* 0x000fd000078e0006 */
[----:B------:R1:W-:Y:S04]  /*344e0*/  STL.64 [R1+0x20], R16 ;  /* 0x0000201001007387 */ /* 0x0003e80000100a00 */
[----:B------:R-:W-:Y:S04]  /*344f0*/  STL.64 [R1+0x28], R18 ;  /* 0x0000281201007387 */ /* 0x000fe80000100a00 */
[----:B------:R-:W3:Y:S04]  /*34500*/  LDL.LU R4, [R1+0x17b8] ;  /* 0x0017b80001047983 */ /* 0x000ee80000300800 */
[----:B------:R-:W3:Y:S04]  /*34510*/  LDL.LU R5, [R1+0x17b4] ;  /* 0x0017b40001057983 */ /* 0x000ee80000300800 */
[----:B------:R-:W3:Y:S04]  /*34520*/  LDL.LU R6, [R1+0x17b0] ;  /* 0x0017b00001067983 */ /* 0x000ee80000300800 */
[----:B0-----:R-:W-:Y:S01]  /*34530*/  STL [R1+0xd4], R21 ;  /* 0x0000d41501007387 */ /* 0x001fe20000100800 */
[----:B-1----:R-:W-:-:S03]  /*34540*/  IMAD.MOV.U32 R16, RZ, RZ, R20 ;  /* 0x000000ffff107224 */ /* 0x002fc600078e0014 */
[----:B------:R-:W-:Y:S01]  /*34550*/  STL [R1+0xdc], R23 ;  /* 0x0000dc1701007387 */ /* 0x000fe20000100800 */
[----:B------:R-:W-:-:S03]  /*34560*/  MOV R17, R22 ;  /* 0x0000001600117202 */ /* 0x000fc60000000f00 */
[----:B------:R-:W0:Y:S04]  /*34570*/  LDSM.16.MT88.4 R20, [R28+UR9+0x32080] ;  /* 0x032080091c14783b */ /* 0x000e280008004200 */
[----:B0-----:R-:W-:Y:S04]  /*34580*/  STL [R1+0x104], R21 ;  /* 0x0001041501007387 */ /* 0x001fe80000100800 */
[----:B------:R-:W-:Y:S01]  /*34590*/  STL [R1+0x10c], R23 ;  /* 0x00010c1701007387 */ /* 0x000fe20000100800 */
[----:B------:R-:W-:Y:S02]  /*345a0*/  IMAD.MOV.U32 R19, RZ, RZ, R22 ;  /* 0x000000ffff137224 */ /* 0x000fe400078e0016 */
[----:B------:R-:W-:Y:S01]  /*345b0*/  IMAD.MOV.U32 R18, RZ, RZ, R20 ;  /* 0x000000ffff127224 */ /* 0x000fe200078e0014 */
[----:B--2---:R-:W-:-:S15]  /*345c0*/  HMMA.16816.F32 R8, R8, R2, R24 ;  /* 0x000000020808723c */ /* 0x004fde0000001818 */
[----:B------:R-:W-:-:S04]  /*345d0*/  NOP ;  /* 0x0000000000007918 */ /* 0x000fc80000000000 */
[----:B------:R-:W-:Y:S04]  /*345e0*/  STL.64 [R1+0x90], R8 ;  /* 0x0000900801007387 */ /* 0x000fe80000100a00 */
[----:B------:R0:W-:Y:S01]  /*345f0*/  STL [R1+0x98], R10 ;  /* 0x0000980a01007387 */ /* 0x0001e20000100800 */
[----:B------:R-:W-:Y:S02]  /*34600*/  IMAD.MOV.U32 R29, RZ, RZ, R11 ;  /* 0x000000ffff1d7224 */ /* 0x000fe400078e000b */
[----:B------:R-:W-:Y:S02]  /*34610*/  IMAD.MOV.U32 R11, RZ, RZ, R12 ;  /* 0x000000ffff0b7224 */ /* 0x000fe400078e000c */
[----:B0-----:R-:W-:Y:S02]  /*34620*/  IMAD.MOV.U32 R10, RZ, RZ, R13 ;  /* 0x000000ffff0a7224 */ /* 0x001fe400078e000d */
[----:B------:R-:W-:Y:S01]  /*34630*/  IMAD.MOV.U32 R8, RZ, RZ, R15 ;  /* 0x000000ffff087224 */ /* 0x000fe200078e000f */
[----:B------:R-:W-:-:S02]  /*34640*/  MOV R9, R14 ;  /* 0x0000000e00097202 */ /* 0x000fc40000000f00 */
[----:B------:R-:W0:Y:S04]  /*34650*/  LDSM.16.MT88.4 R12, [R28+UR9+0x30100] ;  /* 0x030100091c0c783b */ /* 0x000e280008004200 */
[----:B------:R-:W-:Y:S04]  /*34660*/  STL [R1+0x170c], R29 ;  /* 0x00170c1d01007387 */ /* 0x000fe80000100800 */
        /* <DEDUP_REMOVED lines=8> */
[----:B------:R-:W2:Y:S04]  /*346f0*/  LDL.LU R27, [R1+0x2fc] ;  /* 0x0002fc00011b7983 */ /* 0x000ea80000300800 */
[----:B0-----:R-:W-:Y:S04]  /*34700*/  STL [R1+0x184], R13 ;  /* 0x0001840d01007387 */ /* 0x001fe80000100800 */
[----:B------:R0:W-:Y:S01]  /*34710*/  STL [R1+0x18c], R15 ;  /* 0x00018c0f01007387 */ /* 0x0001e20000100800 */
[----:B------:R-:W-:Y:S01]  /*34720*/  IMAD.MOV.U32 R20, RZ, RZ, R14 ;  /* 0x000000ffff147224 */ /* 0x000fe200078e000e */
[----:B------:R-:W-:-:S02]  /*34730*/  MOV R21, R12 ;  /* 0x0000000c00157202 */ /* 0x000fc40000000f00 */
[----:B0-----:R-:W5:Y:S04]  /*34740*/  LDL.LU.64 R14, [R1+0x17a8] ;  /* 0x0017a800010e7983 */ /* 0x001f680000300a00 */
[----:B------:R-:W5:Y:S04]  /*34750*/  LDL.LU.64 R12, [R1+0x17a0] ;  /* 0x0017a000010c7983 */ /* 0x000f680000300a00 */
[----:B------:R-:W-:Y:S04]  /*34760*/  STL.64 [R1+0x1790], R22 ;  /* 0x0017901601007387 */ /* 0x000fe80000100a00 */
[----:B------:R-:W-:Y:S04]  /*34770*/  STL.64 [R1+0x1788], R20 ;  /* 0x0017881401007387 */ /* 0x000fe80000100a00 */
[----:B------:R-:W0:Y:S01]  /*34780*/  LDSM.16.MT88.4 R20, [R28+UR9+0x30180] ;  /* 0x030180091c14783b */ /* 0x000e220008004200 */
[----:B-----5:R-:W-:Y:S01]  /*34790*/  HMMA.16816.F32 R12, R8, R2, R12 ;  /* 0x00000002080c723c */ /* 0x020fe2000000180c */
[----:B------:R-:W-:-:S02]  /*347a0*/  IMAD.MOV.U32 R8, RZ, RZ, R7 ;  /* 0x000000ffff087224 */ /* 0x000fc400078e0007 */
[----:B------:R-:W3:-:S15]  /*347b0*/  LDL.LU R7, [R1+0x1798] ;  /* 0x0017980001077983 */ /* 0x000ede0000300800 */
[----:B------:R-:W-:Y:S01]  /*347c0*/  NOP ;  /* 0x0000000000007918 */ /* 0x000fe20000000000 */
[----:B------:R-:W-:Y:S04]  /*347d0*/  STL.64 [R1+0xe0], R12 ;  /* 0x0000e00c01007387 */ /* 0x000fe80000100a00 */
[----:B------:R-:W-:Y:S04]  /*347e0*/  STL.64 [R1+0xe8], R14 ;  /* 0x0000e80e01007387 */ /* 0x000fe80000100a00 */
[----:B------:R-:W3:Y:S04]  /*347f0*/  LDL.LU R9, [R1+0x278] ;  /* 0x0002780001097983 */ /* 0x000ee80000300800 */
[----:B------:R-:W3:Y:S04]  /*34800*/  LDL.LU R10, [R1+0x280] ;  /* 0x00028000010a7983 */ /* 0x000ee80000300800 */
[----:B------:R-:W3:Y:S04]  /*34810*/  LDL.LU R11, [R1+0x288] ;  /* 0x00028800010b7983 */ /* 0x000ee80000300800 */
[----:B------:R-:W1:Y:S04]  /*34820*/  LDSM.16.MT88.4 R12, [R28+UR9+0x32180] ;  /* 0x032180091c0c783b */ /* 0x000e680008004200 */
[----:B------:R-:W-:Y:S04]  /*34830*/  STL [R1+0x16b0], R28 ;  /* 0x0016b01c01007387 */ /* 0x000fe80000100800 */
[----:B0-----:R-:W-:Y:S04]  /*34840*/  STL.64 [R1+0x220], R20 ;  /* 0x0002201401007387 */ /* 0x001fe80000100a00 */
[----:B------:R-:W-:Y:S04]  /*34850*/  STL.64 [R1+0x228], R22 ;  /* 0x0002281601007387 */ /* 0x000fe80000100a00 */
[----:B----4-:R-:W-:Y:S04]  /*34860*/  LDSM.16.MT88.4 R20, [R0+UR9+0x32080] ;  /* 0x032080090014783b */ /* 0x010fe80008004200 */
[----:B-1----:R0:W-:Y:S04]  /*34870*/  STL.64 [R1+0x230], R12 ;  /* 0x0002300c01007387 */ /* 0x0021e80000100a00 */
[----:B------:R1:W-:Y:S04]  /*34880*/  STL.64 [R1+0x238], R14 ;  /* 0x0002380e01007387 */ /* 0x0003e80000100a00 */
[----:B0-----:R-:W2:Y:S01]  /*34890*/  LDL.LU R12, [R1+0x50] ;  /* 0x00005000010c7983 */ /* 0x001ea20000300800 */
[----:B---3--:R-:W-:Y:S03]  /*348a0*/  HMMA.16816.F32 R4, R8, R2, R4 ;  /* 0x000000020804723c */ /* 0x008fe60000001804 */
[----:B------:R-:W-:-:S15]  /*348b0*/  LDSM.16.MT88.4 R8, [R0+UR9+0x32000] ;  /* 0x032000090008783b */ /* 0x000fde0008004200 */
[----:B------:R-:W-:Y:S01]  /*348c0*/  NOP ;  /* 0x0000000000007918 */ /* 0x000fe20000000000 */
[----:B------:R-:W-:Y:S04]  /*348d0*/  STL.64 [R1+0x1c0], R4 ;  /* 0x0001c00401007387 */ /* 0x000fe80000100a00 */
[----:B------:R-:W-:Y:S04]  /*348e0*/  STL.64 [R1+0x1c8], R6 ;  /* 0x0001c80601007387 */ /* 0x000fe80000100a00 */
[----:B------:R-:W2:Y:S04]  /*348f0*/  LDL.LU R13, [R1+0x58] ;  /* 0x00005800010d7983 */ /* 0x000ea80000300800 */
[----:B-1----:R-:W2:Y:S04]  /*34900*/  LDL.LU R14, [R1+0x70] ;  /* 0x00007000010e7983 */ /* 0x002ea80000300800 */
[----:B------:R-:W2:Y:S04]  /*34910*/  LDL.LU R15, [R1+0x78] ;  /* 0x00007800010f7983 */ /* 0x000ea80000300800 */
[----:B------:R-:W0:Y:S04]  /*34920*/  LDSM.16.MT88.4 R4, [R0+UR9+0x30000] ;  /* 0x030000090004783b */ /* 0x000e280008004200 */
[----:B0-----:R-:W-:Y:S04]  /*34930*/  STL [R1+0x1744], R5 ;  /* 0x0017440501007387 */ /* 0x001fe80000100800 */
[----:B------:R-:W-:Y:S04]  /*34940*/  STL [R1+0x1740], R7 ;  /* 0x0017400701007387 */ /* 0x000fe80000100800 */
[----:B------:R-:W-:Y:S04]  /*34950*/  STL [R1+0x1784], R6 ;  /* 0x0017840601007387 */ /* 0x000fe80000100800 */
[----:B------:R0:W-:Y:S04]  /*34960*/  STL [R1+0x1780], R4 ;  /* 0x0017800401007387 */ /* 0x0001e80000100800 */
[----:B0-----:R-:W3:Y:S04]  /*34970*/  LDL.LU R4, [R1+0x150] ;  /* 0x0001500001047983 */ /* 0x001ee80000300800 */
[----:B------:R-:W3:Y:S04]  /*34980*/  LDL.LU R5, [R1+0x154] ;  /* 0x0001540001057983 */ /* 0x000ee80000300800 */
[----:B------:R-:W3:Y:S04]  /*34990*/  LDL.LU R6, [R1+0x158] ;  /* 0x0001580001067983 */ /* 0x000ee80000300800 */
[----:B------:R-:W3:Y:S04]  /*349a0*/  LDL.LU R7, [R1+0x15c] ;  /* 0x00015c0001077983 */ /* 0x000ee80000300800 */
[----:B------:R-:W-:Y:S04]  /*349b0*/  STL [R1+0x174c], R9 ;  /* 0x00174c0901007387 */ /* 0x000fe80000100800 */
[----:B------:R-:W-:Y:S01]  /*349c0*/  STL [R1+0x1748], R11 ;  /* 0x0017480b01007387 */ /* 0x000fe20000100800 */
[----:B--2---:R-:W-:-:S15]  /*349d0*/  HMMA.16816.F32 R12, R12, R2, R24 ;  /* 0x000000020c0c723c */ /* 0x004fde0000001818 */
[----:B------:R-:W-:-:S04]  /*349e0*/  NOP ;  /* 0x0000000000007918 */ /* 0x000fc80000000000 */
[----:B------:R-:W-:Y:S04]  /*349f0*/  STL.64 [R1+0x1718], R14 ;  /* 0x0017180e01007387 */ /* 0x000fe80000100a00 */
[----:B------:R-:W-:Y:S04]  /*34a00*/  STL.64 [R1+0x1710], R12 ;  /* 0x0017100c01007387 */ /* 0x000fe80000100a00 */
[----:B------:R-:W0:Y:S01]  /*34a10*/  LDSM.16.MT88.4 R12, [R0+UR9+0x30080] ;  /* 0x03008009000c783b */ /* 0x000e220008004200 */
[----:B------:R-:W-:Y:S01]  /*34a20*/  IMAD.MOV.U32 R27, RZ, RZ, R22 ;  /* 0x000000ffff1b7224 */ /* 0x000fe200078e0016 */
[----:B------:R-:W-:-:S02]  /*34a30*/  MOV R26, R20 ;  /* 0x00000014001a7202 */ /* 0x000fc40000000f00 */
[----:B0-----:R0:W-:Y:S01]  /*34a40*/  STL [R1+0x44], R13 ;  /* 0x0000440d01007387 */ /* 0x0011e20000100800 */
[----:B------:R-:W-:-:S03]  /*34a50*/  IMAD.MOV.U32 R24, RZ, RZ, R12 ;  /* 0x000000ffff187224 */ /* 0x000fc600078e000c */
[----:B------:R1:W-:Y:S04]  /*34a60*/  STL [R1+0x4c], R15 ;  /* 0x00004c0f01007387 */ /* 0x0003e80000100800 */
[----:B------:R-:W2:Y:S01]  /*34a70*/  LDL.LU R12, [R1] ;  /* 0x00000000010c7983 */ /* 0x000ea20000300800 */
[----:B------:R-:W-:-:S03]  /*34a80*/  IMAD.MOV.U32 R25, RZ, RZ, R14 ;  /* 0x000000ffff197224 */ /* 0x000fc600078e000e */
[----:B0-----:R-:W2:Y:S04]  /*34a90*/  LDL.LU R13, [R1+0x4] ;  /* 0x00000400010d7983 */ /* 0x001ea80000300800 */
[----:B------:R-:W2:Y:S04]  /*34aa0*/  LDL.LU R14, [R1+0x8] ;  /* 0x00000800010e7983 */ /* 0x000ea80000300800 */
[----:B-1----:R-:W2:Y:S04]  /*34ab0*/  LDL.LU R15, [R1+0xc] ;  /* 0x00000c00010f7983 */ /* 0x002ea80000300800 */
[----:B------:R-:W-:Y:S04]  /*34ac0*/  STL [R1+0x64], R21 ;  /* 0x0000641501007387 */ /* 0x000fe80000100800 */
[----:B------:R0:W-:Y:S04]  /*34ad0*/  STL [R1+0x6c], R23 ;  /* 0x00006c1701007387 */ /* 0x0001e80000100800 */
[----:B0-----:R-:W4:Y:S04]  /*34ae0*/  LDL.LU.64 R22, [R1+0x1790] ;  /* 0x0017900001167983 */ /* 0x001f280000300a00 */
[----:B------:R-:W5:Y:S04]  /*34af0*/  LDL.LU.64 R20, [R1+0x1788] ;  /* 0x0017880001147983 */ /* 0x000f680000300a00 */
[----:B------:R-:W-:Y:S04]  /*34b00*/  STL.64 [R1+0x1778], R26 ;  /* 0x0017781a01007387 */ /* 0x000fe80000100a00 */
[----:B------:R0:W-:Y:S04]  /*34b10*/  STL.64 [R1+0x1770], R24 ;  /* 0x0017701801007387 */ /* 0x0001e80000100a00 */
[----:B0-----:R-:W2:Y:S04]  /*34b20*/  LDL.LU R24, [R1+0x80] ;  /* 0x0000800001187983 */ /* 0x001ea80000300800 */
[----:B------:R-:W2:Y:S04]  /*34b30*/  LDL.LU R25, [R1+0x84] ;  /* 0x0000840001197983 */ /* 0x000ea80000300800 */
[----:B------:R-:W2:Y:S04]  /*34b40*/  LDL.LU R26, [R1+0x88] ;  /* 0x00008800011a7983 */ /* 0x000ea80000300800 */
[----:B------:R-:W2:Y:S01]  /*34b50*/  LDL.LU R27, [R1+0x8c] ;  /* 0x00008c00011b7983 */ /* 0x000ea20000300800 */
[----:B---3--:R-:W-:-:S15]  /*34b60*/  HMMA.16816.F32 R4, R16, R2, R4 ;  /* 0x000000021004723c */ /* 0x008fde0000001804 */
[----:B------:R-:W-:-:S04]  /*34b70*/  NOP ;  /* 0x0000000000007918 */ /* 0x000fc80000000000 */
[----:B------:R-:W-:Y:S01]  /*34b80*/  IMAD.MOV.U32 R29, RZ, RZ, R6 ;  /* 0x000000ffff1d7224 */ /* 0x000fe200078e0006 */
[----:B------:R-:W-:Y:S01]  /*34b90*/  STL.64 [R1+0x30], R4 ;  /* 0x0000300401007387 */ /* 0x000fe20000100a00 */
[----:B------:R-:W-:-:S03]  /*34ba0*/  IMAD.MOV.U32 R28, RZ, RZ, R7 ;  /* 0x000000ffff1c7224 */ /* 0x000fc600078e0007 */
[----:B------:R-:W0:Y:S04]  /*34bb0*/  LDSM.16.MT88.4 R4, [R0+UR9+0x30100] ;  /* 0x030100090004783b */ /* 0x000e280008004200 */
[----:B0-----:R-:W-:Y:S04]  /*34bc0*/  STL [R1+0xc4], R5 ;  /* 0x0000c40501007387 */ /* 0x001fe80000100800 */
[----:B------:R-:W-:Y:S01]  /*34bd0*/  STL [R1+0xcc], R7 ;  /* 0x0000cc0701007387 */ /* 0x000fe20000100800 */
[----:B-----5:R-:W-:Y:S02]  /*34be0*/  IMAD.MOV.U32 R18, RZ, RZ, R21 ;  /* 0x000000ffff127224 */ /* 0x020fe400078e0015 */
[----:B------:R-:W-:-:S02]  /*34bf0*/  IMAD.MOV.U32 R19, RZ, RZ, R20 ;  /* 0x000000ffff137224 */ /* 0x000fc400078e0014 */
[----:B------:R-:W-:Y:S02]  /*34c00*/  IMAD.MOV.U32 R20, RZ, RZ, R4 ;  /* 0x000000ffff147224 */ /* 0x000fe400078e0004 */
[----:B------:R-:W-:Y:S02]  /*34c10*/  IMAD.MOV.U32 R21, RZ, RZ, R6 ;  /* 0x000000ffff157224 */ /* 0x000fe400078e0006 */
[----:B------:R-:W0:Y:S01]  /*34c20*/  LDSM.16.MT88.4 R4, [R0+UR9+0x32100] ;  /* 0x032100090004783b */ /* 0x000e220008004200 */
[----:B----4-:R-:W-:Y:S01]  /*34c30*/  IMAD.MOV.U32 R16, RZ, RZ, R23 ;  /* 0x000000ffff107224 */ /* 0x010fe200078e0017 */
[----:B------:R-:W-:Y:S02]  /*34c40*/  MOV R17, R22 ;  /* 0x0000001600117202 */ /* 0x000fe40000000f00 */
[----:B0-----:R-:W-:Y:S01]  /*34c50*/  MOV R22, R4 ;  /* 0x0000000400167202 */ /* 0x001fe20000000f00 */
[----:B------:R-:W-:Y:S01]  /*34c60*/  IMAD.MOV.U32 R23, RZ, RZ, R6 ;  /* 0x000000ffff177224 */ /* 0x000fe200078e0006 */
[----:B------:R-:W-:Y:S04]  /*34c70*/  STL [R1+0xf4], R5 ;  /* 0x0000f40501007387 */ /* 0x000fe80000100800 */
[----:B------:R-:W-:Y:S04]  /*34c80*/  STL [R1+0xfc], R7 ;  /* 0x0000fc0701007387 */ /* 0x000fe80000100800 */
[----:B------:R-:W3:Y:S04]  /*34c90*/  LDL.LU R6, [R1+0x1784] ;  /* 0x0017840001067983 */ /* 0x000ee80000300800 */
[----:B------:R-:W4:Y:S04]  /*34ca0*/  LDL.LU R4, [R1+0x1780] ;  /* 0x0017800001047983 */ /* 0x000f280000300800 */
[----:B------:R-:W-:Y:S04]  /*34cb0*/  STL.64 [R1+0x1768], R22 ;  /* 0x0017681601007387 */ /* 0x000fe80000100a00 */
[----:B------:R2:W-:Y:S02]  /*34cc0*/  STL.64 [R1+0x1760], R20 ;  /* 0x0017601401007387 */ /* 0x0005e40000100a00 */
[----:B--2---:R-:W-:Y:S02]  /*34cd0*/  HMMA.16816.F32 R20, R16, R2, R24 ;  /* 0x000000021014723c */ /* 0x004fe40000001818 */
[----:B------:R-:W2:-:S15]  /*34ce0*/  LDL.LU R16, [R1+0x220] ;  /* 0x0002200001107983 */ /* 0x000e9e0000300800 */
[----:B------:R-:W-:Y:S02]  /*34cf0*/  NOP ;  /* 0x0000000000007918 */ /* 0x000fe40000000000 */
[----:B------:R-:W-:Y:S04]  /*34d00*/  STL.64 [R1+0x80], R20 ;  /* 0x0000801401007387 */ /* 0x000fe80000100a00 */
[----:B------:R-:W-:Y:S04]  /*34d10*/  STL.64 [R1+0x88], R22 ;  /* 0x0000881601007387 */ /* 0x000fe80000100a00 */
[----:B------:R-:W2:Y:S04]  /*34d20*/  LDL.LU R17, [R1+0x228] ;  /* 0x0002280001117983 */ /* 0x000ea80000300800 */
        /* <DEDUP_REMOVED lines=8> */
[----:B0-----:R0:W-:Y:S04]  /*34db0*/  STL [R1+0x1a4], R21 ;  /* 0x0001a41501007387 */ /* 0x0011e80000100800 */
[----:B------:R1:W-:Y:S04]  /*34dc0*/  STL [R1+0x1ac], R23 ;  /* 0x0001ac1701007387 */ /* 0x0003e80000100800 */
[----:B------:R-:W5:Y:S01]  /*34dd0*/  LDL.LU R24, [R1+0x300] ;  /* 0x0003000001187983 */ /* 0x000f620000300800 */
[----:B------:R-:W-:Y:S01]  /*34de0*/  IMAD.MOV.U32 R5, RZ, RZ, R20 ;  /* 0x000000ffff057224 */ /* 0x000fe200078e0014 */
[----:B------:R-:W-:Y:S01]  /*34df0*/  MOV R7, R22 ;  /* 0x0000001600077202 */ /* 0x000fe20000000f00 */
[----:B--2---:R-:W-:-:S15]  /*34e00*/  HMMA.16816.F32 R12, R16, R2, R12 ;  /* 0x00000002100c723c */ /* 0x004fde000000180c */
[----:B------:R-:W-:-:S04]  /*34e10*/  NOP ;  /* 0x0000000000007918 */ /* 0x000fc80000000000 */
[----:B------:R2:W-:Y:S04]  /*34e20*/  STL.64 [R1+0x110], R12 ;  /* 0x0001100c01007387 */ /* 0x0005e80000100a00 */
[----:B------:R0:W-:Y:S04]  /*34e30*/  STL.64 [R1+0x118], R14 ;  /* 0x0001180e01007387 */ /* 0x0001e80000100a00 */
[----:B------:R-:W5:Y:S04]  /*34e40*/  LDL.LU R25, [R1+0x304] ;  /* 0x0003040001197983 */ /* 0x000f680000300800 */
[----:B------:R-:W5:Y:S04]  /*34e50*/  LDL.LU R26, [R1+0x308] ;  /* 0x00030800011a7983 */ /* 0x000f680000300800 */
[----:B------:R-:W5:Y:S04]  /*34e60*/  LDL.LU R27, [R1+0x30c] ;  /* 0x00030c00011b7983 */ /* 0x000f680000300800 */
[----:B------:R-:W3:Y:S04]  /*34e70*/  LDL.LU R20, [R1+0x2e0] ;  /* 0x0002e00001147983 */ /* 0x000ee80000300800 */
[----:B0-----:R-:W3:Y:S04]  /*34e80*/  LDL.LU R21, [R1+0x2e4] ;  /* 0x0002e40001157983 */ /* 0x001ee80000300800 */
[----:B------:R-:W3:Y:S04]  /*34e90*/  LDL.LU R22, [R1+0x2e8] ;  /* 0x0002e80001167983 */ /* 0x000ee80000300800 */
[----:B-1----:R-:W3:Y:S04]  /*34ea0*/  LDL.LU R23, [R1+0x2ec] ;  /* 0x0002ec0001177983 */ /* 0x002ee80000300800 */
[----:B------:R-:W3:Y:S04]  /*34eb0*/  LDL.LU R0, [R1+0x314] ;  /* 0x0003140001007983 */ /* 0x000ee80000300800 */
[----:B--2---:R-:W2:Y:S04]  /*34ec0*/  LDL.LU R12, [R1+0x20] ;  /* 0x00002000010c7983 */ /* 0x004ea80000300800 */
[----:B------:R-:W2:Y:S04]  /*34ed0*/  LDL.LU R13, [R1+0x24] ;  /* 0x00002400010d7983 */ /* 0x000ea80000300800 */
[----:B------:R-:W2:Y:S04]  /*34ee0*/  LDL.LU R14, [R1+0x28] ;  /* 0x00002800010e7983 */ /* 0x000ea80000300800 */
[----:B------:R-:W2:Y:S04]  /*34ef0*/  LDL.LU R15, [R1+0x2c] ;  /* 0x00002c00010f7983 */ /* 0x000ea80000300800 */
[----:B--2---:R-:W-:Y:S04]  /*34f00*/  STL.64 [R1+0x1728], R14 ;  /* 0x0017280e01007387 */ /* 0x004fe80000100a00 */
[----:B------:R0:W-:Y:S04]  /*34f10*/  STL.64 [R1+0x1720], R12 ;  /* 0x0017200c01007387 */ /* 0x0001e80000100a00 */
[----:B0-----:R-:W2:Y:S04]  /*34f20*/  LDL.LU R12, [R1+0xb0] ;  /* 0x0000b000010c7983 */ /* 0x001ea80000300800 */
        /* <DEDUP_REMOVED lines=8> */
[----:B------:R-:W2:Y:S01]  /*34fb0*/  LDL.LU R15, [R1+0xac] ;  /* 0x0000ac00010f7983 */ /* 0x000ea20000300800 */
[----:B----4-:R-:W-:-:S02]  /*34fc0*/  IMAD.MOV.U32 R16, RZ, RZ, R4 ;  /* 0x000000ffff107224 */ /* 0x010fc400078e0004 */
[----:B---3--:R-:W-:Y:S02]  /*34fd0*/  IMAD.MOV.U32 R17, RZ, RZ, R6 ;  /* 0x000000ffff117224 */ /* 0x008fe400078e0006 */
[----:B------:R-:W-:Y:S02]  /*34fe0*/  IMAD.MOV.U32 R18, RZ, RZ, R8 ;  /* 0x000000ffff127224 */ /* 0x000fe400078e0008 */
[----:B------:R-:W-:-:S07]  /*34ff0*/  IMAD.MOV.U32 R19, RZ, RZ, R10 ;  /* 0x000000ffff137224 */ /* 0x000fce00078e000a */
[-C--:B-----5:R-:W-:Y:S01]  /*35000*/  HMMA.16816.F32 R16, R16, R2.reuse, R24 ;  /* 0x000000021010723c */ /* 0x0a0fe20000001818 */
[----:B--2---:R-:W-:Y:S04]  /*35010*/  STL.64 [R1+0x1758], R14 ;  /* 0x0017580e01007387 */ /* 0x004fe80000100a00 */
[----:B------:R0:W-:Y:S04]  /*35020*/  STL.64 [R1+0x1750], R12 ;  /* 0x0017500c01007387 */ /* 0x0001e80000100a00 */
[----:B0-----:R-:W2:Y:S04]  /*35030*/  LDL.LU R12, [R1+0x10] ;  /* 0x00001000010c7983 */ /* 0x001ea80000300800 */
[----:B------:R-:W2:Y:S04]  /*35040*/  LDL.LU R13, [R1+0x14] ;  /* 0x00001400010d7983 */ /* 0x000ea80000300800 */
[----:B------:R-:W2:Y:S04]  /*35050*/  LDL.LU R14, [R1+0x18] ;  /* 0x00001800010e7983 */ /* 0x000ea80000300800 */
[----:B------:R-:W2:Y:S04]  /*35060*/  LDL.LU R15, [R1+0x1c] ;  /* 0x00001c00010f7983 */ /* 0x000ea80000300800 */
[----:B------:R-:W3:Y:S04]  /*35070*/  LDL.LU R4, [R1+0x310] ;  /* 0x0003100001047983 */ /* 0x000ee80000300800 */
[----:B------:R-:W4:Y:S04]  /*35080*/  LDL.LU.64 R26, [R1+0x1778] ;  /* 0x00177800011a7983 */ /* 0x000f280000300a00 */
[----:B------:R-:W4:Y:S02]  /*35090*/  LDL.LU.64 R24, [R1+0x1770] ;  /* 0x0017700001187983 */ /* 0x000f240000300a00 */
[-C--:B----4-:R-:W-:Y:S02]  /*350a0*/  HMMA.16816.F32 R24, R24, R2.reuse, R20 ;  /* 0x000000021818723c */ /* 0x090fe40000001814 */
[----:B------:R-:W2:Y:S04]  /*350b0*/  LDL.LU.64 R22, [R1+0x1768] ;  /* 0x0017680001167983 */ /* 0x000ea80000300a00 */
[----:B------:R-:W2:Y:S02]  /*350c0*/  LDL.LU.64 R20, [R1+0x1760] ;  /* 0x0017600001147983 */ /* 0x000ea40000300a00 */
[----:B--2---:R-:W-:Y:S02]  /*350d0*/  HMMA.16816.F32 R20, R20, R2, R12 ;  /* 0x000000021414723c */ /* 0x004fe4000000180c */
[----:B------:R-:W2:Y:S04]  /*350e0*/  LDL.LU.64 R14, [R1+0x1758] ;  /* 0x00175800010e7983 */ /* 0x000ea80000300a00 */
[----:B------:R-:W2:-:S13]  /*350f0*/  LDL.LU.64 R12, [R1+0x1750] ;  /* 0x00175000010c7983 */ /* 0x000e9a0000300a00 */
[----:B------:R0:W-:Y:S04]  /*35100*/  STL.64 [R1+0x10], R20 ;  /* 0x0000101401007387 */ /* 0x0001e80000100a00 */
[----:B------:R1:W-:Y:S01]  /*35110*/  STL.64 [R1+0x18], R22 ;  /* 0x0000181601007387 */ /* 0x0003e20000100a00 */
[----:B0-----:R-:W-:Y:S01]  /*35120*/  MOV R20, R9 ;  /* 0x0000000900147202 */ /* 0x001fe20000000f00 */
[----:B------:R-:W-:Y:S02]  /*35130*/  IMAD.MOV.U32 R21, RZ, RZ, R11 ;  /* 0x000000ffff157224 */ /* 0x000fe400078e000b */
[----:B-1----:R-:W-:Y:S02]  /*35140*/  IMAD.MOV.U32 R22, RZ, RZ, R5 ;  /* 0x000000ffff167224 */ /* 0x002fe400078e0005 */
[----:B------:R-:W-:Y:S01]  /*35150*/  IMAD.MOV.U32 R23, RZ, RZ, R7 ;  /* 0x000000ffff177224 */ /* 0x000fe200078e0007 */
[----:B------:R-:W4:Y:S04]  /*35160*/  LDL.LU R9, [R1+0x174c] ;  /* 0x00174c0001097983 */ /* 0x000f280000300800 */
[----:B------:R-:W5:Y:S04]  /*35170*/  LDL.LU R11, [R1+0x1748] ;  /* 0x00174800010b7983 */ /* 0x000f680000300800 */
        /* <DEDUP_REMOVED lines=11> */
[----:B---3--:R-:W-:-:S02]  /*35230*/  F2FP.F16.E4M3.UNPACK_B R2, R4.H1 ;  /* 0x00000004ff02723e */ /* 0x008fc400030006ff */
[----:B------:R-:W-:-:S07]  /*35240*/  F2FP.F16.E4M3.UNPACK_B R3, R0.H1 ;  /* 0x00000000ff03723e */ /* 0x000fce00030006ff */
        /* <DEDUP_REMOVED lines=28> */
[----:B0-----:R-:W3:Y:S04]  /*35410*/  LDL.LU R20, [R1+0x30] ;  /* 0x0000300001147983 */ /* 0x001ee80000300800 */
[----:B------:R-:W3:Y:S01]  /*35420*/  LDL.LU R21, [R1+0x34] ;  /* 0x0000340001157983 */ /* 0x000ee20000300800 */
[----:B-1----:R-:W-:-:S03]  /*35430*/  MOV R22, R29 ;  /* 0x0000001d00167202 */ /* 0x002fc60000000f00 */
[----:B------:R-:W2:Y:S01]  /*35440*/  LDL.LU R29, [R1+0x170c] ;  /* 0x00170c00011d7983 */ /* 0x000ea20000300800 */
[----:B------:R-:W-:Y:S02]  /*35450*/  IMAD.MOV.U32 R4, RZ, RZ, R5 ;  /* 0x000000ffff047224 */ /* 0x000fe400078e0005 */
[----:B------:R-:W-:Y:S02]  /*35460*/  IMAD.MOV.U32 R5, RZ, RZ, R7 ;  /* 0x000000ffff057224 */ /* 0x000fe400078e0007 */
[----:B----4-:R-:W-:Y:S01]  /*35470*/  IMAD.MOV.U32 R6, RZ, RZ, R9 ;  /* 0x000000ffff067224 */ /* 0x010fe200078e0009 */
[----:B-----5:R-:W-:Y:S01]  /*35480*/  MOV R7, R11 ;  /* 0x0000000b00077202 */ /* 0x020fe20000000f00 */
[----:B------:R-:W4:Y:S04]  /*35490*/  LDL.LU R8, [R1+0x90] ;  /* 0x0000900001087983 */ /* 0x000f280000300800 */
[----:B------:R-:W4:Y:S04]  /*354a0*/  LDL.LU R9, [R1+0x94] ;  /* 0x0000940001097983 */ /* 0x000f280000300800 */
[----:B------:R-:W4:Y:S01]  /*354b0*/  LDL.LU R10, [R1+0x98] ;  /* 0x00009800010a7983 */ /* 0x000f220000300800 */
[----:B------:R-:W-:Y:S01]  /*354c0*/  HMMA.16816.F32 R16, R4, R2, R16 ;  /* 0x000000020410723c */ /* 0x000fe20000001810 */
[----:B--2---:R-:W-:-:S02]  /*354d0*/  IMAD.MOV.U32 R11, RZ, RZ, R29 ;  /* 0x000000ffff0b7224 */ /* 0x004fc400078e001d */
[----:B------:R-:W2:Y:S04]  /*354e0*/  LDL.LU R29, [R1+0x1708] ;  /* 0x00170800011d7983 */ /* 0x000ea80000300800 */
[----:B------:R-:W5:-:S12]  /*354f0*/  LDL.LU R4, [R1+0x254] ;  /* 0x0002540001047983 */ /* 0x000f580000300800 */
[----:B------:R-:W-:Y:S04]  /*35500*/  STL.64 [R1+0x2f0], R16 ;  /* 0x0002f01001007387 */ /* 0x000fe80000100a00 */
[----:B------:R-:W-:Y:S04]  /*35510*/  STL.64 [R1+0x2f8], R18 ;  /* 0x0002f81201007387 */ /* 0x000fe80000100a00 */
[----:B------:R-:W5:Y:S04]  /*35520*/  LDL.LU R5, [R1+0x25c] ;  /* 0x00025c0001057983 */ /* 0x000f680000300800 */
[----:B------:R-:W5:Y:S04]  /*35530*/  LDL.LU R6, [R1+0x264] ;  /* 0x0002640001067983 */ /* 0x000f680000300800 */
[----:B------:R-:W5:Y:S02]  /*35540*/  LDL.LU R7, [R1+0x26c] ;  /* 0x00026c0001077983 */ /* 0x000f640000300800 */
[----:B-----5:R-:W-:-:S15]  /*35550*/  HMMA.16816.F32 R12, R4, R2, R12 ;  /* 0x00000002040c723c */ /* 0x020fde000000180c */
[----:B------:R-:W-:-:S04]  /*35560*/  NOP ;  /* 0x0000000000007918 */ /* 0x000fc80000000000 */
[----:B------:R-:W-:Y:S04]  /*35570*/  STL.64 [R1], R12 ;  /* 0x0000000c01007387 */ /* 0x000fe80000100a00 */
[----:B------:R2:W-:Y:S04]  /*35580*/  STL [R1+0xc], R15 ;  /* 0x00000c0f01007387 */ /* 0x0005e80000100800 */
[----:B------:R-:W4:Y:S04]  /*35590*/  LDL.LU R4, [R1+0x194] ;  /* 0x0001940001047983 */ /* 0x000f280000300800 */
[----:B------:R-:W4:Y:S04]  /*355a0*/  LDL.LU R5, [R1+0x19c] ;  /* 0x00019c0001057983 */ /* 0x000f280000300800 */
[----:B------:R-:W4:Y:S04]  /*355b0*/  LDL.LU R6, [R1+0x1b4] ;  /* 0x0001b40001067983 */ /* 0x000f280000300800 */
[----:B------:R-:W4:Y:S01]  /*355c0*/  LDL.LU R7, [R1+0x1bc] ;  /* 0x0001bc0001077983 */ /* 0x000f220000300800 */
[----:B------:R-:W-:-:S02]  /*355d0*/  IMAD.MOV.U32 R23, RZ, RZ, R28 ;  /* 0x000000ffff177224 */ /* 0x000fc400078e001c */
[----:B------:R-:W-:Y:S02]  /*355e0*/  IMAD.MOV.U32 R0, RZ, RZ, R14 ;  /* 0x000000ffff007224 */ /* 0x000fe400078e000e */
[----:B--2---:R-:W-:Y:S01]  /*355f0*/  IMAD.MOV.U32 R15, RZ, RZ, R29 ;  /* 0x000000ffff0f7224 */ /* 0x004fe200078e001d */
[----:B------:R-:W2:Y:S04]  /*35600*/  LDL.LU R12, [R1+0x1d0] ;  /* 0x0001d000010c7983 */ /* 0x000ea80000300800 */
[----:B------:R-:W2:Y:S04]  /*35610*/  LDL.LU R13, [R1+0x1d4] ;  /* 0x0001d400010d7983 */ /* 0x000ea80000300800 */
[----:B------:R-:W2:Y:S01]  /*35620*/  LDL.LU R14, [R1+0x1d8] ;  /* 0x0001d800010e7983 */ /* 0x000ea20000300800 */
[----:B----4-:R-:W-:-:S15]  /*35630*/  HMMA.16816.F32 R4, R4, R2, R8 ;  /* 0x000000020404723c */ /* 0x010fde0000001808 */
[----:B------:R-:W-:-:S04]  /*35640*/  NOP ;  /* 0x0000000000007918 */ /* 0x000fc80000000000 */
[----:B------:R-:W-:Y:S01]  /*35650*/  MOV R29, R7 ;  /* 0x00000007001d7202 */ /* 0x000fe20000000f00 */
        /* <DEDUP_REMOVED lines=9> */
[----:B------:R-:W3:-:S15]  /*356f0*/  LDL.LU R4, [R1+0x44] ;  /* 0x0000440001047983 */ /* 0x000ede0000300800 */
[----:B------:R-:W-:Y:S02]  /*35700*/  NOP ;  /* 0x0000000000007918 */ /* 0x000fe40000000000 */
[----:B------:R-:W-:Y:S04]  /*35710*/  STL.64 [R1+0x130], R8 ;  /* 0x0001300801007387 */ /* 0x000fe80000100a00 */
[----:B------:R3:W-:Y:S04]  /*35720*/  STL.64 [R1+0x138], R10 ;  /* 0x0001380a01007387 */ /* 0x0007e80000100a00 */
[----:B------:R-:W3:Y:S04]  /*35730*/  LDL.LU R5, [R1+0x4c] ;  /* 0x00004c0001057983 */ /* 0x000ee80000300800 */
[----:B------:R-:W4:Y:S04]  /*35740*/  LDL.LU R20, [R1+0x80] ;  /* 0x0000800001147983 */ /* 0x000f280000300800 */
[----:B------:R-:W4:Y:S04]  /*35750*/  LDL.LU R21, [R1+0x84] ;  /* 0x0000840001157983 */ /* 0x000f280000300800 */
[----:B------:R-:W4:Y:S04]  /*35760*/  LDL.LU R22, [R1+0x88] ;  /* 0x0000880001167983 */ /* 0x000f280000300800 */
[----:B------:R-:W4:Y:S04]  /*35770*/  LDL.LU R23, [R1+0x8c] ;  /* 0x00008c0001177983 */ /* 0x000f280000300800 */
        /* <DEDUP_REMOVED lines=10> */
[----:B------:R-:W5:Y:S04]  /*35820*/  LDL R25, [R1+0x330] ;  /* 0x0003300001197983 */ /* 0x000f680000100800 */
[----:B------:R-:W2:Y:S04]  /*35830*/  LDL.LU R16, [R1+0x294] ;  /* 0x0002940001107983 */ /* 0x000ea80000300800 */
[----:B------:R-:W2:Y:S04]  /*35840*/  LDL.LU R17, [R1+0x29c] ;  /* 0x00029c0001117983 */ /* 0x000ea80000300800 */
[----:B------:R-:W2:Y:S04]  /*35850*/  LDL.LU R18, [R1+0x2a4] ;  /* 0x0002a40001127983 */ /* 0x000ea80000300800 */
[----:B------:R-:W2:Y:S04]  /*35860*/  LDL.LU R19, [R1+0x2ac] ;  /* 0x0002ac0001137983 */ /* 0x000ea80000300800 */
[----:B0-----:R-:W3:Y:S04]  /*35870*/  LDL.LU R8, [R1+0x240] ;  /* 0x0002400001087983 */ /* 0x001ee80000300800 */
[----:B------:R-:W3:Y:S04]  /*35880*/  LDL.LU R9, [R1+0x244] ;  /* 0x0002440001097983 */ /* 0x000ee80000300800 */
[----:B-1----:R-:W3:Y:S04]  /*35890*/  LDL.LU R10, [R1+0x248] ;  /* 0x00024800010a7983 */ /* 0x002ee80000300800 */
        /* <DEDUP_REMOVED lines=12> */
[----:B------:R-:W3:Y:S02]  /*35960*/  LDL.LU R15, [R1+0x21c] ;  /* 0x00021c00010f7983 */ /* 0x000ee40000300800 */
        /* <DEDUP_REMOVED lines=16> */
[----:B------:R-:W3:Y:S04]  /*35a70*/  LDL.LU R22, [R1+0x1c8] ;  /* 0x0001c80001167983 */ /* 0x000ee80000300800 */
[----:B------:R-:W3:Y:S04]  /*35a80*/  LDL.LU R23, [R1+0x1cc] ;  /* 0x0001cc0001177983 */ /* 0x000ee80000300800 */
[----:B------:R-:W2:Y:S04]  /*35a90*/  LDL.LU R6, [R1+0xf4] ;  /* 0x0000f40001067983 */ /* 0x000ea80000300800 */
[----:B------:R-:W2:Y:S02]  /*35aa0*/  LDL.LU R7, [R1+0xfc] ;  /* 0x0000fc0001077983 */ /* 0x000ea40000300800 */
[----:B--2---:R-:W-:Y:S02]  /*35ab0*/  HMMA.16816.F32 R12, R4, R2, R16 ;  /* 0x00000002040c723c */ /* 0x004fe40000001810 */
[----:B------:R-:W2:Y:S04]  /*35ac0*/  LDL.LU R4, [R1+0x2b4] ;  /* 0x0002b40001047983 */ /* 0x000ea80000300800 */
[----:B-----5:R-:W0:-:S13]  /*35ad0*/  LDSM.16.MT88.4 R16, [R25+UR9+0x34000] ;  /* 0x034000091910783b */ /* 0x020e1a0008004200 */
[----:B------:R-:W-:Y:S04]  /*35ae0*/  STL.64 [R1+0x140], R12 ;  /* 0x0001400c01007387 */ /* 0x000fe80000100a00 */
[----:B------:R-:W-:Y:S04]  /*35af0*/  STL.64 [R1+0x148], R14 ;  /* 0x0001480e01007387 */ /* 0x000fe80000100a00 */
[----:B------:R-:W2:Y:S04]  /*35b00*/  LDL.LU R5, [R1+0x2bc] ;  /* 0x0002bc0001057983 */ /* 0x000ea80000300800 */
[----:B------:R-:W2:Y:S04]  /*35b10*/  LDL.LU R6, [R1+0x2c4] ;  /* 0x0002c40001067983 */ /* 0x000ea80000300800 */
[----:B------:R-:W2:Y:S04]  /*35b20*/  LDL.LU R7, [R1+0x2cc] ;  /* 0x0002cc0001077983 */ /* 0x000ea80000300800 */
[----:B------:R-:W1:Y:S04]  /*35b30*/  LDSM.16.MT88.4 R12, [R25+UR9+0x36000] ;  /* 0x03600009190c783b */ /* 0x000e680008004200 */
[----:B0-----:R-:W-:Y:S04]  /*35b40*/  STL.64 [R1+0x1e0], R16 ;  /* 0x0001e01001007387 */ /* 0x001fe80000100a00 */
[----:B------:R-:W-:Y:S01]  /*35b50*/  STL.64 [R1+0x1e8], R18 ;  /* 0x0001e81201007387 */ /* 0x000fe20000100a00 */
[----:B--2---:R-:W-:-:S15]  /*35b60*/  HMMA.16816.F32 R4, R4, R2, R8 ;  /* 0x000000020404723c */ /* 0x004fde0000001808 */
[----:B------:R-:W-:-:S04]  /*35b70*/  NOP ;  /* 0x0000000000007918 */ /* 0x000fc80000000000 */
[----:B------:R-:W-:Y:S04]  /*35b80*/  STL.64 [R1+0x16a8], R6 ;  /* 0x0016a80601007387 */ /* 0x000fe80000100a00 */
[----:B-1----:R-:W-:Y:S04]  /*35b90*/  STL.64 [R1+0x200], R12 ;  /* 0x0002000c01007387 */ /* 0x002fe80000100a00 */
[----:B------:R-:W-:Y:S04]  /*35ba0*/  STL.64 [R1+0x208], R14 ;  /* 0x0002080e01007387 */ /* 0x000fe80000100a00 */
[----:B------:R-:W-:Y:S04]  /*35bb0*/  STL.64 [R1+0x16a0], R4 ;  /* 0x0016a00401007387 */ /* 0x000fe80000100a00 */
[----:B------:R-:W3:Y:S04]  /*35bc0*/  LDL.LU R8, [R1+0x274] ;  /* 0x0002740001087983 */ /* 0x000ee80000300800 */
[----:B------:R-:W3:Y:S04]  /*35bd0*/  LDL.LU R9, [R1+0x27c] ;  /* 0x00027c0001097983 */ /* 0x000ee80000300800 */
[----:B------:R-:W3:Y:S04]  /*35be0*/  LDL.LU R10, [R1+0x284] ;  /* 0x00028400010a7983 */ /* 0x000ee80000300800 */
[----:B------:R-:W3:Y:S04]  /*35bf0*/  LDL.LU R11, [R1+0x28c] ;  /* 0x00028c00010b7983 */ /* 0x000ee80000300800 */
[----:B------:R-:W0:Y:S04]  /*35c00*/  LDSM.16.MT88.4 R4, [R25+UR9+0x34080] ;  /* 0x034080091904783b */ /* 0x000e280008004200 */
        /* <DEDUP_REMOVED lines=9> */
[----:B0-----:R-:W-:-:S02]  /*35ca0*/  IMAD.MOV.U32 R15, RZ, RZ, R4 ;  /* 0x000000ffff0f7224 */ /* 0x001fc400078e0004 */
[----:B------:R-:W-:Y:S01]  /*35cb0*/  IMAD.MOV.U32 R14, RZ, RZ, R6 ;  /* 0x000000ffff0e7224 */ /* 0x000fe200078e0006 */
[----:B------:R-:W-:Y:S01]  /*35cc0*/  MOV R26, R5 ;  /* 0x00000005001a7202 */ /* 0x000fe20000000f00 */
[----:B------:R-:W-:Y:S02]  /*35cd0*/  IMAD.MOV.U32 R27, RZ, RZ, R7 ;  /* 0x000000ffff1b7224 */ /* 0x000fe400078e0007 */
[----:B------:R-:W0:Y:S04]  /*35ce0*/  LDSM.16.MT88.4 R4, [R25+UR9+0x34100] ;  /* 0x034100091904783b */ /* 0x000e280008004200 */
[----:B------:R-:W-:Y:S04]  /*35cf0*/  STL [R1+0x15e0], R27 ;  /* 0x0015e01b01007387 */ /* 0x000fe80000100800 */
[----:B------:R-:W-:Y:S01]  /*35d00*/  STL [R1+0x15dc], R26 ;  /* 0x0015dc1a01007387 */ /* 0x000fe20000100800 */
[----:B0-----:R-:W-:-:S02]  /*35d10*/  IMAD.MOV.U32 R13, RZ, RZ, R4 ;  /* 0x000000ffff0d7224 */ /* 0x001fc400078e0004 */
[----:B------:R-:W-:Y:S01]  /*35d20*/  IMAD.MOV.U32 R12, RZ, RZ, R6 ;  /* 0x000000ffff0c7224 */ /* 0x000fe200078e0006 */
[----:B---3--:R-:W-:-:S15]  /*35d30*/  HMMA.16816.F32 R8, R8, R2, R20 ;  /* 0x000000020808723c */ /* 0x008fde0000001814 */
        /* <DEDUP_REMOVED lines=8> */
[----:B------:R-:W2:Y:S04]  /*35dc0*/  LDL.LU R23, [R1+0x23c] ;  /* 0x00023c0001177983 */ /* 0x000ea80000300800 */
[----:B------:R-:W-:Y:S04]  /*35dd0*/  STL [R1+0x294], R5 ;  /* 0x0002940501007387 */ /* 0x000fe80000100800 */
[----:B------:R-:W-:Y:S04]  /*35de0*/  STL [R1+0x29c], R7 ;  /* 0x00029c0701007387 */ /* 0x000fe80000100800 */
[----:B------:R-:W-:Y:S04]  /*35df0*/  STL.64 [R1+0x16e8], R14 ;  /* 0x0016e80e01007387 */ /* 0x000fe80000100a00 */
[----:B------:R0:W-:Y:S04]  /*35e00*/  STL.64 [R1+0x16e0], R12 ;  /* 0x0016e00c01007387 */ /* 0x0001e80000100a00 */
[----:B------:R-:W1:Y:S04]  /*35e10*/  LDSM.16.MT88.4 R4, [R25+UR9+0x36100] ;  /* 0x036100091904783b */ /* 0x000e680008004200 */
[----:B0-----:R-:W3:Y:S04]  /*35e20*/  LDL.LU R12, [R1+0xa0] ;  /* 0x0000a000010c7983 */ /* 0x001ee80000300800 */
[----:B------:R-:W3:Y:S04]  /*35e30*/  LDL.LU R13, [R1+0xa4] ;  /* 0x0000a400010d7983 */ /* 0x000ee80000300800 */
[----:B------:R-:W4:Y:S04]  /*35e40*/  LDL.LU R14, [R1+0xa8] ;  /* 0x0000a800010e7983 */ /* 0x000f280000300800 */
[----:B------:R-:W4:Y:S01]  /*35e50*/  LDL.LU R15, [R1+0xac] ;  /* 0x0000ac00010f7983 */ /* 0x000f220000300800 */
[----:B-1----:R-:W-:Y:S01]  /*35e60*/  IMAD.MOV.U32 R11, RZ, RZ, R4 ;  /* 0x000000ffff0b7224 */ /* 0x002fe200078e0004 */
[----:B------:R-:W-:-:S02]  /*35e70*/  MOV R10, R6 ;  /* 0x00000006000a7202 */ /* 0x000fc40000000f00 */
[----:B----4-:R-:W-:Y:S04]  /*35e80*/  STL.64 [R1+0x16f8], R14 ;  /* 0x0016f80e01007387 */ /* 0x010fe80000100a00 */
[----:B---3--:R-:W-:Y:S04]  /*35e90*/  STL.64 [R1+0x16f0], R12 ;  /* 0x0016f00c01007387 */ /* 0x008fe80000100a00 */
[----:B------:R-:W-:Y:S04]  /*35ea0*/  STL [R1+0x2a4], R5 ;  /* 0x0002a40501007387 */ /* 0x000fe80000100800 */
[----:B------:R2:W-:Y:S04]  /*35eb0*/  STL [R1+0x2ac], R7 ;  /* 0x0002ac0701007387 */ /* 0x0005e80000100800 */
[----:B------:R-:W0:Y:S01]  /*35ec0*/  LDSM.16.MT88.4 R12, [R25+UR9+0x34180] ;  /* 0x03418009190c783b */ /* 0x000e220008004200 */
[----:B--2---:R-:W-:Y:S01]  /*35ed0*/  HMMA.16816.F32 R4, R20, R2, R16 ;  /* 0x000000021404723c */ /* 0x004fe20000001810 */
[----:B------:R-:W-:-:S15]  /*35ee0*/  IMAD.MOV.U32 R18, RZ, RZ, R0 ;  /* 0x000000ffff127224 */ /* 0x000fde00078e0000 */
[----:B------:R-:W-:-:S03]  /*35ef0*/  NOP ;  /* 0x0000000000007918 */ /* 0x000fc60000000000 */
[----:B------:R-:W-:Y:S02]  /*35f00*/  IMAD.MOV.U32 R26, RZ, RZ, R7 ;  /* 0x000000ffff1a7224 */ /* 0x000fe400078e0007 */
[----:B------:R-:W-:Y:S01]  /*35f10*/  IMAD.MOV.U32 R27, RZ, RZ, R6 ;  /* 0x000000ffff1b7224 */ /* 0x000fe200078e0006 */
[----:B------:R-:W-:Y:S04]  /*35f20*/  STL.64 [R1+0x10], R4 ;  /* 0x0000100401007387 */ /* 0x000fe80000100a00 */
[----:B------:R-:W-:Y:S04]  /*35f30*/  STL [R1+0x166c], R26 ;  /* 0x00166c1a01007387 */ /* 0x000fe80000100800 */
[----:B------:R-:W-:Y:S04]  /*35f40*/  STL [R1+0x1668], R27 ;  /* 0x0016681b01007387 */ /* 0x000fe80000100800 */
[----:B------:R-:W2:Y:S04]  /*35f50*/  LDL.LU R20, [R1+0x154] ;  /* 0x0001540001147983 */ /* 0x000ea80000300800 */
[----:B------:R-:W2:Y:S04]  /*35f60*/  LDL.LU R21, [R1+0x15c] ;  /* 0x00015c0001157983 */ /* 0x000ea80000300800 */
[----:B------:R-:W2:Y:S04]  /*35f70*/  LDL.LU R22, [R1+0x1a4] ;  /* 0x0001a40001167983 */ /* 0x000ea80000300800 */
[----:B------:R-:W2:Y:S04]  /*35f80*/  LDL.LU R23, [R1+0x1ac] ;  /* 0x0001ac0001177983 */ /* 0x000ea80000300800 */
[----:B------:R-:W3:Y:S04]  /*35f90*/  LDL.LU R16, [R1] ;  /* 0x0000000001107983 */ /* 0x000ee80000300800 */
[----:B------:R-:W3:Y:S04]  /*35fa0*/  LDL.LU R17, [R1+0x4] ;  /* 0x0000040001117983 */ /* 0x000ee80000300800 */
[----:B------:R-:W4:Y:S04]  /*35fb0*/  LDL.LU R0, [R1+0x1704] ;  /* 0x0017040001007983 */ /* 0x000f280000300800 */
[----:B------:R-:W5:Y:S01]  /*35fc0*/  LDL.LU R19, [R1+0xc] ;  /* 0x00000c0001137983 */ /* 0x000f620000300800 */
[----:B0-----:R-:W-:Y:S01]  /*35fd0*/  IMAD.MOV.U32 R6, RZ, RZ, R14 ;  /* 0x000000ffff067224 */ /* 0x001fe200078e000e */
[----:B------:R-:W-:-:S02]  /*35fe0*/  MOV R7, R12 ;  /* 0x0000000c00077202 */ /* 0x000fc40000000f00 */
[----:B------:R-:W0:Y:S04]  /*35ff0*/  LDSM.16.MT88.4 R24, [R25+UR9+0x36180] ;  /* 0x036180091918783b */ /* 0x000e280008004200 */
[----:B-----5:R-:W-:Y:S04]  /*36000*/  STL.64 [R1+0x16d0], R18 ;  /* 0x0016d01201007387 */ /* 0x020fe80000100a00 */
[----:B---3--:R1:W-:Y:S04]  /*36010*/  STL.64 [R1+0x16c8], R16 ;  /* 0x0016c81001007387 */ /* 0x0083e80000100a00 */
[----:B-1----:R-:W3:Y:S04]  /*36020*/  LDL.LU R16, [R1+0xb0] ;  /* 0x0000b00001107983 */ /* 0x002ee80000300800 */
[----:B------:R-:W3:Y:S04]  /*36030*/  LDL.LU R17, [R1+0xb4] ;  /* 0x0000b40001117983 */ /* 0x000ee80000300800 */
[----:B------:R-:W3:Y:S01]  /*36040*/  LDL.LU R18, [R1+0xb8] ;  /* 0x0000b80001127983 */ /* 0x000ee20000300800 */
[----:B----4-:R-:W-:-:S03]  /*36050*/  IMAD.MOV.U32 R19, RZ, RZ, R0 ;  /* 0x000000ffff137224 */ /* 0x010fc600078e0000 */
[----:B------:R-:W4:Y:S04]  /*36060*/  LDL.LU R0, [R1+0x1700] ;  /* 0x0017000001007983 */ /* 0x000f280000300800 */
[----:B------:R-:W-:Y:S04]  /*36070*/  STL [R1+0x2b4], R13 ;  /* 0x0002b40d01007387 */ /* 0x000fe80000100800 */
[----:B------:R1:W-:Y:S04]  /*36080*/  STL [R1+0x2bc], R15 ;  /* 0x0002bc0f01007387 */ /* 0x0003e80000100800 */
[----:B-1----:R-:W2:Y:S04]  /*36090*/  LDL.LU.64 R14, [R1+0x16f8] ;  /* 0x0016f800010e7983 */ /* 0x002ea80000300a00 */
[----:B------:R-:W2:Y:S04]  /*360a0*/  LDL.LU.64 R12, [R1+0x16f0] ;  /* 0x0016f000010c7983 */ /* 0x000ea80000300a00 */
[----:B0-----:R-:W-:Y:S04]  /*360b0*/  STL [R1+0x2c4], R25 ;  /* 0x0002c41901007387 */ /* 0x001fe80000100800 */
[----:B------:R-:W-:Y:S01]  /*360c0*/  STL [R1+0x2cc], R27 ;  /* 0x0002cc1b01007387 */ /* 0x000fe20000100800 */
[----:B--2---:R-:W-:Y:S03]  /*360d0*/  HMMA.16816.F32 R12, R20, R2, R12 ;  /* 0x00000002140c723c */ /* 0x004fe6000000180c */
[----:B------:R-:W2:Y:S04]  /*360e0*/  LDL.LU R2, [R1+0x318] ;  /* 0x0003180001027983 */ /* 0x000ea80000300800 */
[----:B------:R-:W5:-:S12]  /*360f0*/  LDL.LU R3, [R1+0x31c] ;  /* 0x00031c0001037983 */ /* 0x000f580000300800 */
[----:B------:R-:W-:Y:S04]  /*36100*/  STL.64 [R1+0xa0], R12 ;  /* 0x0000a00c01007387 */ /* 0x000fe80000100a00 */
[----:B------:R-:W-:Y:S04]  /*36110*/  STL.64 [R1+0xa8], R14 ;  /* 0x0000a80e01007387 */ /* 0x000fe80000100a00 */
[----:B----4-:R-:W0:Y:S01]  /*36120*/  LDSM.16.MT88.4 R12, [R0+UR9+0x34000] ;  /* 0x03400009000c783b */ /* 0x010e220008004200 */
[----:B------:R-:W-:-:S03]  /*36130*/  IMAD.MOV.U32 R4, RZ, RZ, R26 ;  /* 0x000000ffff047224 */ /* 0x000fc600078e001a */
[----:B--2---:R-:W-:Y:S04]  /*36140*/  STL [R1+0x1630], R2 ;  /* 0x0016300201007387 */ /* 0x004fe80000100800 */
[----:B-----5:R-:W-:Y:S04]  /*36150*/  STL [R1+0x1634], R3 ;  /* 0x0016340301007387 */ /* 0x020fe80000100800 */
[----:B------:R-:W3:Y:S04]  /*36160*/  LDL.LU R20, [R1+0x1e0] ;  /* 0x0001e00001147983 */ /* 0x000ee80000300800 */
[----:B------:R-:W3:Y:S04]  /*36170*/  LDL.LU R21, [R1+0x1e8] ;  /* 0x0001e80001157983 */ /* 0x000ee80000300800 */
[----:B------:R-:W3:Y:S04]  /*36180*/  LDL.LU R22, [R1+0x200] ;  /* 0x0002000001167983 */ /* 0x000ee80000300800 */
[----:B------:R-:W3:Y:S04]  /*36190*/  LDL.LU R23, [R1+0x208] ;  /* 0x0002080001177983 */ /* 0x000ee80000300800 */
[----:B0-----:R-:W-:Y:S04]  /*361a0*/  STL.64 [R1+0x120], R12 ;  /* 0x0001200c01007387 */ /* 0x001fe80000100a00 */
[----:B------:R-:W-:Y:S04]  /*361b0*/  STL.64 [R1+0x128], R14 ;  /* 0x0001280e01007387 */ /* 0x000fe80000100a00 */
[----:B------:R-:W0:Y:S04]  /*361c0*/  LDSM.16.MT88.4 R12, [R0+UR9+0x36000] ;  /* 0x03600009000c783b */ /* 0x000e280008004200 */
[----:B0-----:R-:W-:Y:S04]  /*361d0*/  STL [R1+0x154], R13 ;  /* 0x0001540d01007387 */ /* 0x001fe80000100800 */
[----:B------:R0:W-:Y:S01]  /*361e0*/  STL [R1+0x15c], R15 ;  /* 0x00015c0f01007387 */ /* 0x0001e20000100800 */
[----:B------:R-:W-:-:S03]  /*361f0*/  MOV R26, R14 ;  /* 0x0000000e001a7202 */ /* 0x000fc60000000f00 */
[----:B0-----:R-:W2:Y:S01]  /*36200*/  LDL.LU.64 R14, [R1+0x16e8] ;  /* 0x0016e800010e7983 */ /* 0x001ea20000300a00 */
[----:B------:R-:W-:Y:S01]  /*36210*/  IMAD.MOV.U32 R5, RZ, RZ, R24 ;  /* 0x000000ffff057224 */ /* 0x000fe200078e0018 */
[----:B------:R-:W-:Y:S02]  /*36220*/  F2FP.F16.E4M3.UNPACK_B R24, R2 ;  /* 0x00000002ff18723e */ /* 0x000fe400020006ff */
[----:B------:R-:W-:Y:S01]  /*36230*/  F2FP.F16.E4M3.UNPACK_B R25, R3 ;  /* 0x00000003ff19723e */ /* 0x000fe200020006ff */
[----:B------:R-:W-:Y:S02]  /*36240*/  IMAD.MOV.U32 R27, RZ, RZ, R12 ;  /* 0x000000ffff1b7224 */ /* 0x000fe400078e000c */
[----:B------:R-:W4:Y:S04]  /*36250*/  LDL.LU.64 R12, [R1+0x16e0] ;  /* 0x0016e000010c7983 */ /* 0x000f280000300a00 */
[----:B---3--:R-:W-:Y:S01]  /*36260*/  HMMA.16816.F32 R16, R20, R24, R16 ;  /* 0x000000181410723c */ /* 0x008fe20000001810 */
[----:B------:R-:W-:-:S02]  /*36270*/  IMAD.MOV.U32 R20, RZ, RZ, R29 ;  /* 0x000000ffff147224 */ /* 0x000fc400078e001d */
[----:B------:R-:W3:-:S15]  /*36280*/  LDL.LU R29, [R1+0x16dc] ;  /* 0x0016dc00011d7983 */ /* 0x000ede0000300800 */
[----:B------:R-:W-:Y:S01]  /*36290*/  NOP ;  /* 0x0000000000007918 */ /* 0x000fe20000000000 */
[----:B------:R-:W-:Y:S04]  /*362a0*/  STL.64 [R1+0xb0], R16 ;  /* 0x0000b01001007387 */ /* 0x000fe80000100a00 */
[----:B------:R-:W-:Y:S04]  /*362b0*/  STL.64 [R1+0xb8], R18 ;  /* 0x0000b81201007387 */ /* 0x000fe80000100a00 */
[----:B------:R-:W0:Y:S01]  /*362c0*/  LDSM.16.MT88.4 R16, [R0+UR9+0x34080] ;  /* 0x034080090010783b */ /* 0x000e220008004200 */
[----:B------:R-:W-:-:S03]  /*362d0*/  IMAD.MOV.U32 R21, RZ, RZ, R28 ;  /* 0x000000ffff157224 */ /* 0x000fc600078e001c */
[----:B------:R-:W5:Y:S04]  /*362e0*/  LDL.LU R28, [R1+0x16d8] ;  /* 0x0016d800011c7983 */ /* 0x000f680000300800 */
[----:B0-----:R-:W-:Y:S01]  /*362f0*/  STL [R1+0x1a4], R17 ;  /* 0x0001a41101007387 */ /* 0x001fe20000100800 */
[----:B------:R-:W-:-:S03]  /*36300*/  MOV R8, R16 ;  /* 0x0000001000087202 */ /* 0x000fc60000000f00 */
[----:B------:R-:W-:Y:S01]  /*36310*/  STL [R1+0x1ac], R19 ;  /* 0x0001ac1301007387 */ /* 0x000fe20000100800 */
[----:B------:R-:W-:-:S03]  /*36320*/  IMAD.MOV.U32 R9, RZ, RZ, R18 ;  /* 0x000000ffff097224 */ /* 0x000fc600078e0012 */
[----:B------:R-:W0:Y:S01]  /*36330*/  LDSM.16.MT88.4 R16, [R0+UR9+0x36080] ;  /* 0x036080090010783b */ /* 0x000e220008004200 */
[----:B--2---:R-:W-:Y:S02]  /*36340*/  IMAD.MOV.U32 R23, RZ, RZ, R14 ;  /* 0x000000ffff177224 */ /* 0x004fe400078e000e */
[----:B------:R-:W-:Y:S01]  /*36350*/  IMAD.MOV.U32 R22, RZ, RZ, R15 ;  /* 0x000000ffff167224 */ /* 0x000fe200078e000f */
[----:B0-----:R-:W-:Y:S04]  /*36360*/  STL [R1+0x1b4], R17 ;  /* 0x0001b41101007387 */ /* 0x001fe80000100800 */
[----:B------:R0:W-:Y:S01]  /*36370*/  STL [R1+0x1bc], R19 ;  /* 0x0001bc1301007387 */ /* 0x0001e20000100800 */
[----:B------:R-:W-:Y:S02]  /*36380*/  IMAD.MOV.U32 R14, RZ, RZ, R18 ;  /* 0x000000ffff0e7224 */ /* 0x000fe400078e0012 */
[----:B------:R-:W-:Y:S01]  /*36390*/  IMAD.MOV.U32 R15, RZ, RZ, R16 ;  /* 0x000000ffff0f7224 */ /* 0x000fe200078e0010 */
[----:B0-----:R-:W2:Y:S04]  /*363a0*/  LDL.LU.64 R18, [R1+0x16d0] ;  /* 0x0016d00001127983 */ /* 0x001ea80000300a00 */
[----:B------:R-:W2:Y:S02]  /*363b0*/  LDL.LU.64 R16, [R1+0x16c8] ;  /* 0x0016c80001107983 */ /* 0x000ea40000300a00 */
[----:B--2---:R-:W-:-:S15]  /*363c0*/  HMMA.16816.F32 R16, R20, R24, R16 ;  /* 0x000000181410723c */ /* 0x004fde0000001810 */
[----:B------:R-:W-:-:S04]  /*363d0*/  NOP ;  /* 0x0000000000007918 */ /* 0x000fc80000000000 */
[----:B------:R-:W-:Y:S04]  /*363e0*/  STL.64 [R1+0x110], R16 ;  /* 0x0001101001007387 */ /* 0x000fe80000100a00 */
[----:B------:R-:W-:Y:S04]  /*363f0*/  STL.64 [R1+0x118], R18 ;  /* 0x0001181201007387 */ /* 0x000fe80000100a00 */
[----:B------:R-:W0:Y:S01]  /*36400*/  LDSM.16.MT88.4 R16, [R0+UR9+0x34100] ;  /* 0x034100090010783b */ /* 0x000e220008004200 */
[----:B----4-:R-:W-:Y:S01]  /*36410*/  IMAD.MOV.U32 R20, RZ, RZ, R13 ;  /* 0x000000ffff147224 */ /* 0x010fe200078e000d */
[----:B------:R-:W-:-:S02]  /*36420*/  MOV R21, R12 ;  /* 0x0000000c00157202 */ /* 0x000fc40000000f00 */
        /* <DEDUP_REMOVED lines=9> */
[----:B--2---:R-:W4:Y:S04]  /*364c0*/  LDL.LU R14, [R1+0x168] ;  /* 0x00016800010e7983 */ /* 0x004f280000300800 */
[----:B------:R-:W4:Y:S04]  /*364d0*/  LDL.LU R15, [R1+0x16c] ;  /* 0x00016c00010f7983 */ /* 0x000f280000300800 */
[----:B0-----:R-:W-:Y:S04]  /*364e0*/  STL [R1+0x214], R17 ;  /* 0x0002141101007387 */ /* 0x001fe80000100800 */
[----:B------:R0:W-:Y:S01]  /*364f0*/  STL [R1+0x21c], R19 ;  /* 0x00021c1301007387 */ /* 0x0001e20000100800 */
[----:B------:R-:W-:Y:S01]  /*36500*/  IMAD.MOV.U32 R2, RZ, RZ, R18 ;  /* 0x000000ffff027224 */ /* 0x000fe200078e0012 */
[----:B------:R-:W-:-:S02]  /*36510*/  MOV R3, R16 ;  /* 0x0000001000037202 */ /* 0x000fc40000000f00 */
[----:B0-----:R-:W2:Y:S04]  /*36520*/  LDL.LU.64 R18, [R1+0x16c0] ;  /* 0x0016c00001127983 */ /* 0x001ea80000300a00 */
[----:B------:R-:W2:Y:S01]  /*36530*/  LDL.LU.64 R16, [R1+0x16b8] ;  /* 0x0016b80001107983 */ /* 0x000ea20000300a00 */
[----:B------:R-:W-:Y:S02]  /*36540*/  IMAD.MOV.U32 R22, RZ, RZ, R11 ;  /* 0x000000ffff167224 */ /* 0x000fe400078e000b */
[----:B------:R-:W-:-:S07]  /*36550*/  IMAD.MOV.U32 R23, RZ, RZ, R10 ;  /* 0x000000ffff177224 */ /* 0x000fce00078e000a */
[----:B--2---:R-:W-:Y:S01]  /*36560*/  HMMA.16816.F32 R16, R20, R24, R16 ;  /* 0x000000181410723c */ /* 0x004fe20000001810 */
[----:B------:R-:W2:-:S15]  /*36570*/  LDL.LU R20, [R1+0x20] ;  /* 0x0000200001147983 */ /* 0x000e9e0000300800 */
[----:B------:R-:W-:-:S03]  /*36580*/  NOP ;  /* 0x0000000000007918 */ /* 0x000fc60000000000 */
[----:B------:R0:W-:Y:S04]  /*36590*/  STL.64 [R1+0x1d0], R16 ;  /* 0x0001d01001007387 */ /* 0x0001e80000100a00 */
[----:B------:R1:W-:Y:S04]  /*365a0*/  STL.64 [R1+0x1d8], R18 ;  /* 0x0001d81201007387 */ /* 0x0003e80000100a00 */
[----:B------:R-:W2:Y:S01]  /*365b0*/  LDL.LU R21, [R1+0x24] ;  /* 0x0000240001157983 */ /* 0x000ea20000300800 */
[----:B0-----:R-:W-:Y:S01]  /*365c0*/  IMAD.MOV.U32 R16, RZ, RZ, R7 ;  /* 0x000000ffff107224 */ /* 0x001fe200078e0007 */
[----:B------:R-:W-:Y:S01]  /*365d0*/  MOV R17, R6 ;  /* 0x0000000600117202 */ /* 0x000fe20000000f00 */
[----:B-1----:R-:W-:-:S02]  /*365e0*/  IMAD.MOV.U32 R18, RZ, RZ, R5 ;  /* 0x000000ffff127224 */ /* 0x002fc400078e0005 */
[----:B------:R-:W-:Y:S02]  /*365f0*/  IMAD.MOV.U32 R19, RZ, RZ, R4 ;  /* 0x000000ffff137224 */ /* 0x000fe400078e0004 */
[----:B------:R-:W0:Y:S01]  /*36600*/  LDSM.16.MT88.4 R4, [R0+UR9+0x34180] ;  /* 0x034180090004783b */ /* 0x000e220008004200 */
[----:B-----5:R-:W-:-:S03]  /*36610*/  IMAD.MOV.U32 R22, RZ, RZ, R28 ;  /* 0x000000ffff167224 */ /* 0x020fc600078e001c */
[----:B------:R-:W5:Y:S04]  /*36620*/  LDL.LU R28, [R1+0x16b0] ;  /* 0x0016b000011c7983 */ /* 0x000f680000300800 */
[----:B0-----:R-:W-:Y:S01]  /*36630*/  STL [R1+0x274], R5 ;  /* 0x0002740501007387 */ /* 0x001fe20000100800 */
[----:B------:R-:W-:-:S03]  /*36640*/  IMAD.MOV.U32 R10, RZ, RZ, R4 ;  /* 0x000000ffff0a7224 */ /* 0x000fc600078e0004 */
[----:B------:R-:W-:Y:S01]  /*36650*/  STL [R1+0x27c], R7 ;  /* 0x00027c0701007387 */ /* 0x000fe20000100800 */
[----:B------:R-:W-:-:S03]  /*36660*/  IMAD.MOV.U32 R11, RZ, RZ, R6 ;  /* 0x000000ffff0b7224 */ /* 0x000fc600078e0006 */
[----:B------:R-:W0:Y:S01]  /*36670*/  LDSM.16.MT88.4 R4, [R0+UR9+0x36180] ;  /* 0x036180090004783b */ /* 0x000e220008004200 */
[----:B---3--:R-:W-:-:S03]  /*36680*/  IMAD.MOV.U32 R23, RZ, RZ, R29 ;  /* 0x000000ffff177224 */ /* 0x008fc600078e001d */
[----:B0-----:R-:W-:Y:S04]  /*36690*/  STL.64 [R1+0x280], R4 ;  /* 0x0002800401007387 */ /* 0x001fe80000100a00 */
[----:B------:R0:W-:Y:S01]  /*366a0*/  STL [R1+0x28c], R7 ;  /* 0x00028c0701007387 */ /* 0x0001e20000100800 */
[----:B------:R-:W-:-:S03]  /*366b0*/  MOV R29, R6 ;  /* 0x00000006001d7202 */ /* 0x000fc60000000f00 */
[----:B0-----:R-:W3:Y:S04]  /*366c0*/  LDL.LU.64 R6, [R1+0x16a8] ;  /* 0x0016a80001067983 */ /* 0x001ee80000300a00 */
[----:B------:R-:W3:Y:S04]  /*366d0*/  LDL.LU.64 R4, [R1+0x16a0] ;  /* 0x0016a00001047983 */ /* 0x000ee80000300a00 */
[----:B------:R-:W-:Y:S01]  /*366e0*/  STL [R1+0x15c8], R0 ;  /* 0x0015c80001007387 */ /* 0x000fe20000100800 */
[----:B---3--:R-:W-:Y:S03]  /*366f0*/  HMMA.16816.F32 R16, R16, R24, R4 ;  /* 0x000000181010723c */ /* 0x008fe60000001804 */
[----:B------:R-:W4:-:S15]  /*36700*/  LDL.LU R4, [R1+0x120] ;  /* 0x0001200001047983 */ /* 0x000f1e0000300800 */
[----:B------:R-:W-:Y:S01]  /*36710*/  NOP ;  /* 0x0000000000007918 */ /* 0x000fe20000000000 */
[----:B------:R-:W-:Y:S04]  /*36720*/  STL.64 [R1+0x240], R16 ;  /* 0x0002401001007387 */ /* 0x000fe80000100a00 */
[----:B------:R-:W-:Y:S04]  /*36730*/  STL.64 [R1+0x248], R18 ;  /* 0x0002481201007387 */ /* 0x000fe80000100a00 */
[----:B------:R-:W4:Y:S04]  /*36740*/  LDL.LU R5, [R1+0x128] ;  /* 0x0001280001057983 */ /* 0x000f280000300800 */
[----:B-----5:R-:W0:Y:S01]  /*36750*/  LDSM.16.MT88.4 R16, [R28+UR9+0x34000] ;  /* 0x034000091c10783b */ /* 0x020e220008004200 */
[----:B------:R-:W-:-:S02]  /*36760*/  IMAD.MOV.U32 R7, RZ, RZ, R26 ;  /* 0x000000ffff077224 */ /* 0x000fc400078e001a */
[----:B------:R-:W-:Y:S01]  /*36770*/  IMAD.MOV.U32 R6, RZ, RZ, R27 ;  /* 0x000000ffff067224 */ /* 0x000fe200078e001b */
[----:B0-----:R-:W-:Y:S04]  /*36780*/  STL.64 [R1+0x50], R16 ;  /* 0x0000501001007387 */ /* 0x001fe80000100a00 */
[----:B------:R-:W-:Y:S01]  /*36790*/  STL [R1+0x5c], R19 ;  /* 0x00005c1301007387 */ /* 0x000fe20000100800 */
[----:B------:R-:W-:-:S03]  /*367a0*/  IMAD.MOV.U32 R26, RZ, RZ, R18 ;  /* 0x000000ffff1a7224 */ /* 0x000fc600078e0012 */
[----:B------:R-:W0:Y:S04]  /*367b0*/  LDSM.16.MT88.4 R16, [R28+UR9+0x36000] ;  /* 0x036000091c10783b */ /* 0x000e280008004200 */
[----:B0-----:R-:W-:Y:S04]  /*367c0*/  STL [R1+0x74], R17 ;  /* 0x0000741101007387 */ /* 0x001fe80000100800 */
[----:B------:R-:W-:Y:S01]  /*367d0*/  STL [R1+0x7c], R19 ;  /* 0x00007c1301007387 */ /* 0x000fe20000100800 */
[----:B----4-:R-:W-:Y:S03]  /*367e0*/  HMMA.16816.F32 R4, R4, R24, R12 ;  /* 0x000000180404723c */ /* 0x010fe6000000180c */
[----:B------:R-:W3:-:S15]  /*367f0*/  LDL.LU.64 R14, [R1+0x1698] ;  /* 0x00169800010e7983 */ /* 0x000ede0000300a00 */
[----:B------:R-:W-:Y:S01]  /*36800*/  NOP ;  /* 0x0000000000007918 */ /* 0x000fe20000000000 */
[----:B------:R0:W-:Y:S04]  /*36810*/  STL.64 [R1+0x30], R4 ;  /* 0x0000300401007387 */ /* 0x0001e80000100a00 */
[----:B------:R3:W-:Y:S01]  /*36820*/  STL.64 [R1+0x38], R6 ;  /* 0x0000380601007387 */ /* 0x0007e20000100a00 */
[----:B------:R-:W-:Y:S02]  /*36830*/  IMAD.MOV.U32 R27, RZ, RZ, R16 ;  /* 0x000000ffff1b7224 */ /* 0x000fe400078e0010 */
[----:B0-----:R-:W-:Y:S02]  /*36840*/  IMAD.MOV.U32 R4, RZ, RZ, R8 ;  /* 0x000000ffff047224 */ /* 0x001fe400078e0008 */
[----:B------:R-:W-:Y:S01]  /*36850*/  IMAD.MOV.U32 R5, RZ, RZ, R9 ;  /* 0x000000ffff057224 */ /* 0x000fe200078e0009 */
[----:B------:R-:W4:Y:S04]  /*36860*/  LDL.LU R8, [R1+0x1694] ;  /* 0x0016940001087983 */ /* 0x000f280000300800 */
[----:B------:R-:W4:Y:S01]  /*36870*/  LDL.LU R9, [R1+0x1690] ;  /* 0x0016900001097983 */ /* 0x000f220000300800 */
[----:B------:R-:W-:Y:S01]  /*36880*/  MOV R19, R18 ;  /* 0x0000001200137202 */ /* 0x000fe20000000f00 */
[----:B---3--:R-:W-:-:S02]  /*36890*/  IMAD.MOV.U32 R6, RZ, RZ, R15 ;  /* 0x000000ffff067224 */ /* 0x008fc400078e000f */
        /* <DEDUP_REMOVED lines=11> */
[----:B--2---:R-:W-:Y:S03]  /*36950*/  HMMA.16816.F32 R4, R4, R24, R20 ;  /* 0x000000180404723c */ /* 0x004fe60000001814 */
[----:B------:R-:W2:Y:S01]  /*36960*/  LDL.LU R20, [R1+0x2e0] ;  /* 0x0002e00001147983 */ /* 0x000ea20000300800 */
[----:B------:R-:W-:-:S15]  /*36970*/  IMAD.MOV.U32 R0, RZ, RZ, R14 ;  /* 0x000000ffff007224 */ /* 0x000fde00078e000e */
[----:B------:R-:W-:Y:S04]  /*36980*/  STL.64 [R1+0x90], R4 ;  /* 0x0000900401007387 */ /* 0x000fe80000100a00 */
[----:B------:R0:W-:Y:S04]  /*36990*/  STL.64 [R1+0x98], R6 ;  /* 0x0000980601007387 */ /* 0x0001e80000100a00 */
[----:B------:R-:W2:Y:S04]  /*369a0*/  LDL.LU R21, [R1+0x2e4] ;  /* 0x0002e40001157983 */ /* 0x000ea80000300800 */
[----:B------:R-:W2:Y:S04]  /*369b0*/  LDL.LU R22, [R1+0x2e8] ;  /* 0x0002e80001167983 */ /* 0x000ea80000300800 */
[----:B------:R-:W2:Y:S01]  /*369c0*/  LDL.LU R23, [R1+0x2ec] ;  /* 0x0002ec0001177983 */ /* 0x000ea20000300800 */
[----:B0-----:R-:W-:-:S02]  /*369d0*/  IMAD.MOV.U32 R7, RZ, RZ, R2 ;  /* 0x000000ffff077224 */ /* 0x001fc400078e0002 */
[----:B------:R-:W-:Y:S02]  /*369e0*/  IMAD.MOV.U32 R6, RZ, RZ, R3 ;  /* 0x000000ffff067224 */ /* 0x000fe400078e0003 */
[----:B---3--:R-:W-:Y:S01]  /*369f0*/  IMAD.MOV.U32 R4, RZ, RZ, R13 ;  /* 0x000000ffff047224 */ /* 0x008fe200078e000d */
[----:B------:R-:W-:Y:S02]  /*36a00*/  MOV R5, R12 ;  /* 0x0000000c00057202 */ /* 0x000fe40000000f00 */
        /* <DEDUP_REMOVED lines=8> */
[----:B0-----:R-:W3:Y:S04]  /*36a90*/  LDL.LU.64 R14, [R1+0x1680] ;  /* 0x00168000010e7983 */ /* 0x001ee80000300a00 */
[----:B------:R-:W3:Y:S02]  /*36aa0*/  LDL.LU.64 R12, [R1+0x1678] ;  /* 0x00167800010c7983 */ /* 0x000ee40000300a00 */
[----:B---3--:R-:W-:Y:S01]  /*36ab0*/  HMMA.16816.F32 R12, R4, R24, R12 ;  /* 0x00000018040c723c */ /* 0x008fe2000000180c */
[----:B------:R-:W-:Y:S02]  /*36ac0*/  MOV R4, R10 ;  /* 0x0000000a00047202 */ /* 0x000fe40000000f00 */
[----:B------:R-:W4:Y:S01]  /*36ad0*/  LDL.LU R10, [R1+0x1674] ;  /* 0x00167400010a7983 */ /* 0x000f220000300800 */
[----:B------:R-:W-:-:S15]  /*36ae0*/  IMAD.MOV.U32 R5, RZ, RZ, R11 ;  /* 0x000000ffff057224 */ /* 0x000fde00078e000b */
[----:B------:R-:W-:Y:S04]  /*36af0*/  STL.64 [R1+0xe0], R12 ;  /* 0x0000e00c01007387 */ /* 0x000fe80000100a00 */
[----:B------:R-:W-:Y:S04]  /*36b00*/  STL.64 [R1+0xe8], R14 ;  /* 0x0000e80e01007387 */ /* 0x000fe80000100a00 */
[----:B------:R-:W4:Y:S04]  /*36b10*/  LDL.LU R11, [R1+0x1670] ;  /* 0x00167000010b7983 */ /* 0x000f280000300800 */
[----:B------:R-:W4:Y:S04]  /*36b20*/  LDL.LU R6, [R1+0x280] ;  /* 0x0002800001067983 */ /* 0x000f280000300800 */
[----:B------:R-:W0:Y:S01]  /*36b30*/  LDSM.16.MT88.4 R12, [R28+UR9+0x34180] ;  /* 0x034180091c0c783b */ /* 0x000e220008004200 */
[----:B------:R-:W-:-:S03]  /*36b40*/  IMAD.MOV.U32 R7, RZ, RZ, R29 ;  /* 0x000000ffff077224 */ /* 0x000fc600078e001d */
[----:B0-----:R-:W-:Y:S04]  /*36b50*/  STL.64 [R1+0x220], R12 ;  /* 0x0002200c01007387 */ /* 0x001fe80000100a00 */
[----:B------:R-:W-:Y:S04]  /*36b60*/  STL.64 [R1+0x228], R14 ;  /* 0x0002280e01007387 */ /* 0x000fe80000100a00 */
[----:B------:R-:W0:Y:S04]  /*36b70*/  LDSM.16.MT88.4 R12, [R28+UR9+0x36180] ;  /* 0x036180091c0c783b */ /* 0x000e280008004200 */
[----:B------:R1:W-:Y:S04]  /*36b80*/  STL [R1+0x1570], R28 ;  /* 0x0015701c01007387 */ /* 0x0003e80000100800 */
[----:B-1----:R-:W3:Y:S04]  /*36b90*/  LDL R28, [R1+0x338] ;  /* 0x00033800011c7983 */ /* 0x002ee80000100800 */
[----:B0-----:R0:W-:Y:S04]  /*36ba0*/  STL.64 [R1+0x230], R12 ;  /* 0x0002300c01007387 */ /* 0x0011e80000100a00 */
[----:B------:R1:W-:Y:S01]  /*36bb0*/  STL.64 [R1+0x238], R14 ;  /* 0x0002380e01007387 */ /* 0x0003e20000100a00 */
[----:B----4-:R-:W-:-:S15]  /*36bc0*/  HMMA.16816.F32 R4, R4, R24, R8 ;  /* 0x000000180404723c */ /* 0x010fde0000001808 */
[----:B------:R-:W-:-:S04]  /*36bd0*/  NOP ;  /* 0x0000000000007918 */ /* 0x000fc80000000000 */
[----:B------:R-:W-:Y:S01]  /*36be0*/  IMAD.MOV.U32 R29, RZ, RZ, R7 ;  /* 0x000000ffff1d7224 */ /* 0x000fe200078e0007 */
[----:B------:R-:W-:Y:S04]  /*36bf0*/  STL.64 [R1+0x1c0], R4 ;  /* 0x0001c00401007387 */ /* 0x000fe80000100a00 */
[----:B------:R-:W-:Y:S04]  /*36c00*/  STL [R1+0x1c8], R6 ;  /* 0x0001c80601007387 */ /* 0x000fe80000100800 */
[----:B------:R-:W-:Y:S04]  /*36c10*/  STL [R1+0x15d0], R29 ;  /* 0x0015d01d01007387 */ /* 0x000fe80000100800 */
[----:B0-----:R-:W2:Y:S04]  /*36c20*/  LDL.LU R12, [R1+0x50] ;  /* 0x00005000010c7983 */ /* 0x001ea80000300800 */
[----:B---3--:R-:W0:Y:S04]  /*36c30*/  LDSM.16.MT88.4 R4, [R28+UR9+0x34000] ;  /* 0x034000091c04783b */ /* 0x008e280008004200 */
[----:B------:R-:W3:Y:S01]  /*36c40*/  LDSM.16.MT88.4 R8, [R28+UR9+0x36000] ;  /* 0x036000091c08783b */ /* 0x000ee20008004200 */
[----:B------:R-:W-:-:S03]  /*36c50*/  IMAD.MOV.U32 R13, RZ, RZ, R26 ;  /* 0x000000ffff0d7224 */ /* 0x000fc600078e001a */
[----:B------:R-:W4:Y:S01]  /*36c60*/  LDL.LU R26, [R1+0x166c] ;  /* 0x00166c00011a7983 */ /* 0x000f220000300800 */
[----:B-1----:R-:W-:-:S03]  /*36c70*/  MOV R14, R27 ;  /* 0x0000001b000e7202 */ /* 0x002fc60000000f00 */
[----:B------:R-:W5:Y:S01]  /*36c80*/  LDL.LU R27, [R1+0x1668] ;  /* 0x00166800011b7983 */ /* 0x000f620000300800 */
[----:B------:R-:W-:-:S03]  /*36c90*/  IMAD.MOV.U32 R15, RZ, RZ, R19 ;  /* 0x000000ffff0f7224 */ /* 0x000fc600078e0013 */
[----:B0-----:R-:W-:Y:S04]  /*36ca0*/  STL.64 [R1+0x1650], R6 ;  /* 0x0016500601007387 */ /* 0x001fe80000100a00 */
[----:B------:R-:W-:Y:S04]  /*36cb0*/  STL.64 [R1+0x1648], R4 ;  /* 0x0016480401007387 */ /* 0x000fe80000100a00 */
[----:B------:R-:W0:Y:S04]  /*36cc0*/  LDSM.16.MT88.4 R4, [R28+UR9+0x34080] ;  /* 0x034080091c04783b */ /* 0x000e280008004200 */
[----:B---3--:R-:W-:Y:S04]  /*36cd0*/  STL [R1+0x1614], R9 ;  /* 0x0016140901007387 */ /* 0x008fe80000100800 */
[----:B------:R-:W-:Y:S01]  /*36ce0*/  STL [R1+0x1610], R11 ;  /* 0x0016100b01007387 */ /* 0x000fe20000100800 */
[----:B--2---:R-:W-:Y:S01]  /*36cf0*/  HMMA.16816.F32 R12, R12, R24, R20 ;  /* 0x000000180c0c723c */ /* 0x004fe20000001814 */
[----:B0-----:R-:W-:-:S02]  /*36d00*/  IMAD.MOV.U32 R20, RZ, RZ, R4 ;  /* 0x000000ffff147224 */ /* 0x001fc400078e0004 */
[----:B------:R-:W-:-:S15]  /*36d10*/  IMAD.MOV.U32 R21, RZ, RZ, R6 ;  /* 0x000000ffff157224 */ /* 0x000fde00078e0006 */
[----:B------:R-:W-:Y:S01]  /*36d20*/  NOP ;  /* 0x0000000000007918 */ /* 0x000fe20000000000 */
[----:B------:R-:W-:Y:S04]  /*36d30*/  STL.64 [R1+0x15f0], R14 ;  /* 0x0015f00e01007387 */ /* 0x000fe80000100a00 */
[----:B------:R0:W-:Y:S04]  /*36d40*/  STL.64 [R1+0x15e8], R12 ;  /* 0x0015e80c01007387 */ /* 0x0001e80000100a00 */
[----:B0-----:R-:W2:Y:S04]  /*36d50*/  LDL.LU R12, [R1+0x80] ;  /* 0x00008000010c7983 */ /* 0x001ea80000300800 */
[----:B------:R-:W2:Y:S04]  /*36d60*/  LDL.LU R13, [R1+0x84] ;  /* 0x00008400010d7983 */ /* 0x000ea80000300800 */
[----:B------:R-:W2:Y:S04]  /*36d70*/  LDL.LU R14, [R1+0x88] ;  /* 0x00008800010e7983 */ /* 0x000ea80000300800 */
[----:B------:R-:W2:Y:S04]  /*36d80*/  LDL.LU R15, [R1+0x8c] ;  /* 0x00008c00010f7983 */ /* 0x000ea80000300800 */
[----:B------:R-:W-:Y:S04]  /*36d90*/  STL [R1+0x44], R5 ;  /* 0x0000440501007387 */ /* 0x000fe80000100800 */
[----:B------:R-:W-:Y:S04]  /*36da0*/  STL [R1+0x4c], R7 ;  /* 0x00004c0701007387 */ /* 0x000fe80000100800 */
[----:B------:R-:W0:Y:S02]  /*36db0*/  LDSM.16.MT88.4 R4, [R28+UR9+0x36080] ;  /* 0x036080091c04783b */ /* 0x000e240008004200 */
[----:B0-----:R-:W-:Y:S01]  /*36dc0*/  MOV R22, R4 ;  /* 0x0000000400167202 */ /* 0x001fe20000000f00 */
[----:B------:R-:W-:Y:S01]  /*36dd0*/  IMAD.MOV.U32 R23, RZ, RZ, R6 ;  /* 0x000000ffff177224 */ /* 0x000fe200078e0006 */
[----:B------:R-:W-:Y:S04]  /*36de0*/  STL [R1+0x64], R5 ;  /* 0x0000640501007387 */ /* 0x000fe80000100800 */
        /* <DEDUP_REMOVED lines=8> */
[----:B-----5:R-:W-:Y:S01]  /*36e70*/  IMAD.MOV.U32 R6, RZ, RZ, R27 ;  /* 0x000000ffff067224 */ /* 0x020fe200078e001b */
[----:B------:R-:W5:Y:S04]  /*36e80*/  LDL.LU R4, [R1+0x10] ;  /* 0x0000100001047983 */ /* 0x000f680000300800 */
[----:B------:R-:W5:Y:S04]  /*36e90*/  LDL.LU R5, [R1+0x14] ;  /* 0x0000140001057983 */ /* 0x000f680000300800 */
[----:B------:R-:W-:Y:S01]  /*36ea0*/  STL [R1+0x15d8], R0 ;  /* 0x0015d80001007387 */ /* 0x000fe20000100800 */
[----:B---3--:R-:W-:Y:S03]  /*36eb0*/  HMMA.16816.F32 R16, R16, R24, R20 ;  /* 0x000000181010723c */ /* 0x008fe60000001814 */
[----:B------:R-:W0:-:S15]  /*36ec0*/  LDSM.16.MT88.4 R20, [R28+UR9+0x34100] ;  /* 0x034100091c14783b */ /* 0x000e1e0008004200 */
[----:B------:R-:W-:Y:S01]  /*36ed0*/  NOP ;  /* 0x0000000000007918 */ /* 0x000fe20000000000 */
[----:B------:R-:W-:Y:S01]  /*36ee0*/  MOV R27, R18 ;  /* 0x00000012001b7202 */ /* 0x000fe20000000f00 */
[----:B------:R1:W-:Y:S04]  /*36ef0*/  STL.64 [R1+0x20], R16 ;  /* 0x0000201001007387 */ /* 0x0003e80000100a00 */
[----:B------:R-:W-:Y:S04]  /*36f00*/  STL [R1+0x1618], R27 ;  /* 0x0016181b01007387 */ /* 0x000fe80000100800 */
[----:B-1----:R-:W2:Y:S04]  /*36f10*/  LDL.LU R16, [R1+0x160] ;  /* 0x0001600001107983 */ /* 0x002ea80000300800 */
[----:B------:R-:W2:Y:S01]  /*36f20*/  LDL.LU R17, [R1+0x168] ;  /* 0x0001680001117983 */ /* 0x000ea20000300800 */
[----:B------:R-:W-:-:S02]  /*36f30*/  IMAD.MOV.U32 R18, RZ, RZ, R3 ;  /* 0x000000ffff127224 */ /* 0x000fc400078e0003 */
[----:B0-----:R-:W-:Y:S01]  /*36f40*/  IMAD.MOV.U32 R3, RZ, RZ, R22 ;  /* 0x000000ffff037224 */ /* 0x001fe200078e0016 */
[----:B------:R-:W-:Y:S01]  /*36f50*/  STL.64 [R1+0xc0], R20 ;  /* 0x0000c01401007387 */ /* 0x000fe20000100a00 */
[----:B------:R-:W-:-:S03]  /*36f60*/  MOV R29, R23 ;  /* 0x00000017001d7202 */ /* 0x000fc60000000f00 */
[----:B------:R-:W0:Y:S01]  /*36f70*/  LDSM.16.MT88.4 R20, [R28+UR9+0x36100] ;  /* 0x036100091c14783b */ /* 0x000e220008004200 */
[----:B----4-:R-:W-:Y:S02]  /*36f80*/  IMAD.MOV.U32 R7, RZ, RZ, R26 ;  /* 0x000000ffff077224 */ /* 0x010fe400078e001a */
[----:B------:R-:W-:Y:S02]  /*36f90*/  IMAD.MOV.U32 R26, RZ, RZ, R19 ;  /* 0x000000ffff1a7224 */ /* 0x000fe400078e0013 */
[----:B------:R-:W-:Y:S01]  /*36fa0*/  IMAD.MOV.U32 R19, RZ, RZ, R2 ;  /* 0x000000ffff137224 */ /* 0x000fe200078e0002 */
[----:B------:R1:W-:Y:S04]  /*36fb0*/  STL [R1+0x15d4], R29 ;  /* 0x0015d41d01007387 */ /* 0x0003e80000100800 */
[----:B0-----:R-:W-:Y:S04]  /*36fc0*/  STL [R1+0xf4], R21 ;  /* 0x0000f41501007387 */ /* 0x001fe80000100800 */
[----:B------:R-:W-:Y:S01]  /*36fd0*/  STL [R1+0xfc], R23 ;  /* 0x0000fc1701007387 */ /* 0x000fe20000100800 */
[----:B--2---:R-:W-:Y:S03]  /*36fe0*/  HMMA.16816.F32 R12, R16, R24, R12 ;  /* 0x00000018100c723c */ /* 0x004fe6000000180c */
[----:B------:R-:W5:-:S15]  /*36ff0*/  LDL.LU R16, [R1+0x220] ;  /* 0x0002200001107983 */ /* 0x000f5e0000300800 */
[----:B------:R-:W-:Y:S01]  /*37000*/  NOP ;  /* 0x0000000000007918 */ /* 0x000fe20000000000 */
[----:B------:R-:W-:Y:S04]  /*37010*/  STL.64 [R1+0x80], R12 ;  /* 0x0000800c01007387 */ /* 0x000fe80000100a00 */
[----:B------:R-:W-:Y:S04]  /*37020*/  STL.64 [R1+0x88], R14 ;  /* 0x0000880e01007387 */ /* 0x000fe80000100a00 */
[----:B------:R-:W5:Y:S04]  /*37030*/  LDL.LU R17, [R1+0x228] ;  /* 0x0002280001117983 */ /* 0x000f680000300800 */
[----:B------:R-:W5:Y:S04]  /*37040*/  LDL.LU R18, [R1+0x230] ;  /* 0x0002300001127983 */ /* 0x000f680000300800 */
[----:B------:R-:W5:Y:S04]  /*37050*/  LDL.LU R19, [R1+0x238] ;  /* 0x0002380001137983 */ /* 0x000f680000300800 */
[----:B------:R-:W0:Y:S01]  /*37060*/  LDSM.16.MT88.4 R12, [R28+UR9+0x34180] ;  /* 0x034180091c0c783b */ /* 0x000e220008004200 */
[----:B------:R-:W-:-:S02]  /*37070*/  IMAD.MOV.U32 R2, RZ, RZ, R20 ;  /* 0x000000ffff027224 */ /* 0x000fc400078e0014 */
[----:B-1----:R-:W-:Y:S02]  /*37080*/  IMAD.MOV.U32 R29, RZ, RZ, R22 ;  /* 0x000000ffff1d7224 */ /* 0x002fe400078e0016 */
[----:B------:R-:W1:Y:S04]  /*37090*/  LDSM.16.MT88.4 R20, [R28+UR9+0x36180] ;  /* 0x036180091c14783b */ /* 0x000e680008004200 */
[----:B0-----:R0:W-:Y:S01]  /*370a0*/  STL [R1+0x174], R13 ;  /* 0x0001740d01007387 */ /* 0x0011e20000100800 */
[----:B------:R-:W-:-:S03]  /*370b0*/  IMAD.MOV.U32 R27, RZ, RZ, R12 ;  /* 0x000000ffff1b7224 */ /* 0x000fc600078e000c */
[----:B------:R2:W-:Y:S04]  /*370c0*/  STL [R1+0x17c], R15 ;  /* 0x00017c0f01007387 */ /* 0x0005e80000100800 */
[----:B------:R-:W3:Y:S01]  /*370d0*/  LDL.LU R12, [R1+0x2f0] ;  /* 0x0002f000010c7983 */ /* 0x000ee20000300800 */
[----:B------:R-:W-:Y:S02]  /*370e0*/  IMAD.MOV.U32 R9, RZ, RZ, R14 ;  /* 0x000000ffff097224 */ /* 0x000fe400078e000e */
[----:B-1----:R-:W-:Y:S01]  /*370f0*/  IMAD.MOV.U32 R28, RZ, RZ, R22 ;  /* 0x000000ffff1c7224 */ /* 0x002fe200078e0016 */
[----:B0-----:R-:W3:Y:S04]  /*37100*/  LDL.LU R13, [R1+0x2f4] ;  /* 0x0002f400010d7983 */ /* 0x001ee80000300800 */
[----:B------:R-:W3:Y:S04]  /*37110*/  LDL.LU R14, [R1+0x2f8] ;  /* 0x0002f800010e7983 */ /* 0x000ee80000300800 */
[----:B--2---:R-:W3:Y:S04]  /*37120*/  LDL.LU R15, [R1+0x2fc] ;  /* 0x0002fc00010f7983 */ /* 0x004ee80000300800 */
[----:B------:R-:W-:Y:S04]  /*37130*/  STL [R1+0x194], R21 ;  /* 0x0001941501007387 */ /* 0x000fe80000100800 */
[----:B------:R0:W-:Y:S01]  /*37140*/  STL [R1+0x19c], R23 ;  /* 0x00019c1701007387 */ /* 0x0001e20000100800 */
[----:B------:R-:W-:-:S03]  /*37150*/  MOV R11, R20 ;  /* 0x00000014000b7202 */ /* 0x000fc60000000f00 */
[----:B0-----:R-:W2:Y:S04]  /*37160*/  LDL.LU.64 R22, [R1+0x1660] ;  /* 0x0016600001167983 */ /* 0x001ea80000300a00 */
[----:B------:R-:W2:Y:S01]  /*37170*/  LDL.LU.64 R20, [R1+0x1658] ;  /* 0x0016580001147983 */ /* 0x000ea20000300a00 */
[----:B-----5:R-:W-:Y:S03]  /*37180*/  HMMA.16816.F32 R16, R16, R24, R4 ;  /* 0x000000181010723c */ /* 0x020fe60000001804 */
[----:B------:R-:W4:Y:S04]  /*37190*/  LDL.LU.64 R6, [R1+0x1650] ;  /* 0x0016500001067983 */ /* 0x000f280000300a00 */
[----:B------:R-:W5:-:S12]  /*371a0*/  LDL.LU.64 R4, [R1+0x1648] ;  /* 0x0016480001047983 */ /* 0x000f580000300a00 */
[----:B------:R5:W-:Y:S04]  /*371b0*/  STL.64 [R1+0x130], R16 ;  /* 0x0001301001007387 */ /* 0x000be80000100a00 */
[----:B------:R-:W-:Y:S04]  /*371c0*/  STL.64 [R1+0x138], R18 ;  /* 0x0001381201007387 */ /* 0x000fe80000100a00 */
        /* <DEDUP_REMOVED lines=22> */
[----:B0-----:R-:W2:Y:S04]  /*37330*/  LDL.LU R4, [R1+0x2d0] ;  /* 0x0002d00001047983 */ /* 0x001ea80000300800 */
[----:B------:R-:W2:Y:S04]  /*37340*/  LDL.LU R5, [R1+0x2d4] ;  /* 0x0002d40001057983 */ /* 0x000ea80000300800 */
[----:B------:R-:W2:Y:S04]  /*37350*/  LDL.LU R6, [R1+0x2d8] ;  /* 0x0002d80001067983 */ /* 0x000ea80000300800 */
[----:B------:R-:W2:Y:S01]  /*37360*/  LDL.LU R7, [R1+0x2dc] ;  /* 0x0002dc0001077983 */ /* 0x000ea20000300800 */
[----:B------:R-:W-:Y:S01]  /*37370*/  IMAD.MOV.U32 R18, RZ, RZ, R8 ;  /* 0x000000ffff127224 */ /* 0x000fe200078e0008 */
[----:B------:R-:W-:-:S07]  /*37380*/  MOV R19, R10 ;  /* 0x0000000a00137202 */ /* 0x000fce0000000f00 */
[-C--:B---3--:R-:W-:Y:S01]  /*37390*/  HMMA.16816.F32 R16, R16, R24.reuse, R12 ;  /* 0x000000181010723c */ /* 0x088fe2000000180c */
        /* <DEDUP_REMOVED lines=8> */
[----:B------:R1:W-:Y:S04]  /*37420*/  STL [R1+0x8], R22 ;  /* 0x0000081601007387 */ /* 0x0003e80000100800 */
[----:B0-----:R-:W2:Y:S01]  /*37430*/  LDL.LU R20, [R1+0xc0] ;  /* 0x0000c00001147983 */ /* 0x001ea20000300800 */
[----:B------:R-:W-:Y:S02]  /*37440*/  IMAD.MOV.U32 R0, RZ, RZ, R23 ;  /* 0x000000ffff007224 */ /* 0x000fe400078e0017 */
[----:B------:R-:W-:-:S02]  /*37450*/  IMAD.MOV.U32 R21, RZ, RZ, R3 ;  /* 0x000000ffff157224 */ /* 0x000fc400078e0003 */
[----:B-1----:R-:W-:Y:S02]  /*37460*/  IMAD.MOV.U32 R22, RZ, RZ, R2 ;  /* 0x000000ffff167224 */ /* 0x002fe400078e0002 */
[----:B------:R-:W-:Y:S01]  /*37470*/  IMAD.MOV.U32 R23, RZ, RZ, R29 ;  /* 0x000000ffff177224 */ /* 0x000fe200078e001d */
[----:B------:R-:W4:Y:S04]  /*37480*/  LDL.LU R3, [R1+0x1634] ;  /* 0x0016340001037983 */ /* 0x000f280000300800 */
[----:B------:R-:W5:Y:S02]  /*37490*/  LDL.LU R2, [R1+0x1630] ;  /* 0x0016300001027983 */ /* 0x000f640000300800 */
[----:B--2---:R-:W-:Y:S02]  /*374a0*/  HMMA.16816.F32 R20, R20, R24, R4 ;  /* 0x000000181414723c */ /* 0x004fe40000001804 */
[----:B------:R-:W2:Y:S04]  /*374b0*/  LDL.LU.64 R6, [R1+0x1628] ;  /* 0x0016280001067983 */ /* 0x000ea80000300a00 */
[----:B------:R-:W2:-:S13]  /*374c0*/  LDL.LU.64 R4, [R1+0x1620] ;  /* 0x0016200001047983 */ /* 0x000e9a0000300a00 */
[----:B------:R-:W-:Y:S01]  /*374d0*/  MOV R29, R21 ;  /* 0x00000015001d7202 */ /* 0x000fe20000000f00 */
[----:B------:R-:W-:Y:S01]  /*374e0*/  IMAD.MOV.U32 R10, RZ, RZ, R22 ;  /* 0x000000ffff0a7224 */ /* 0x000fe200078e0016 */
[----:B------:R0:W-:Y:S01]  /*374f0*/  STL [R1+0x10], R20 ;  /* 0x0000101401007387 */ /* 0x0001e20000100800 */
[----:B------:R-:W-:Y:S02]  /*37500*/  IMAD.MOV.U32 R8, RZ, RZ, R23 ;  /* 0x000000ffff087224 */ /* 0x000fe400078e0017 */
[----:B------:R-:W-:Y:S01]  /*37510*/  IMAD.MOV.U32 R21, RZ, RZ, R9 ;  /* 0x000000ffff157224 */ /* 0x000fe200078e0009 */
[----:B------:R-:W-:Y:S01]  /*37520*/  MOV R22, R11 ;  /* 0x0000000b00167202 */ /* 0x000fe20000000f00 */
[----:B------:R-:W-:Y:S02]  /*37530*/  IMAD.MOV.U32 R23, RZ, RZ, R28 ;  /* 0x000000ffff177224 */ /* 0x000fe400078e001c */
[----:B0-----:R-:W-:Y:S02]  /*37540*/  IMAD.MOV.U32 R20, RZ, RZ, R27 ;  /* 0x000000ffff147224 */ /* 0x001fe400078e001b */
        /* <DEDUP_REMOVED lines=26> */
[----:B------:R-:W-:Y:S01]  /*376f0*/  IMAD.MOV.U32 R28, RZ, RZ, R23 ;  /* 0x000000ffff1c7224 */ /* 0x000fe200078e0017 */
[----:B------:R0:W-:Y:S04]  /*37700*/  STL.64 [R1+0x150], R20 ;  /* 0x0001501401007387 */ /* 0x0001e80000100a00 */
[----:B------:R1:W-:Y:S04]  /*37710*/  STL [R1+0x158], R22 ;  /* 0x0001581601007387 */ /* 0x0003e80000100800 */
[----:B------:R-:W-:Y:S04]  /*37720*/  STL [R1+0x1574], R28 ;  /* 0x0015741c01007387 */ /* 0x000fe80000100800 */
[----:B0-----:R-:W3:Y:S04]  /*37730*/  LDL.LU R20, [R1+0x54] ;  /* 0x0000540001147983 */ /* 0x001ee80000300800 */
[----:B------:R-:W3:Y:S04]  /*37740*/  LDL.LU R21, [R1+0x5c] ;  /* 0x00005c0001157983 */ /* 0x000ee80000300800 */
[----:B-1----:R-:W3:Y:S04]  /*37750*/  LDL.LU R22, [R1+0x74] ;  /* 0x0000740001167983 */ /* 0x002ee80000300800 */
[----:B------:R-:W3:Y:S01]  /*37760*/  LDL.LU R23, [R1+0x7c] ;  /* 0x00007c0001177983 */ /* 0x000ee20000300800 */
[----:B----4-:R-:W-:Y:S01]  /*37770*/  MOV R4, R5 ;  /* 0x0000000500047202 */ /* 0x010fe20000000f00 */
[----:B--2---:R-:W-:-:S02]  /*37780*/  IMAD.MOV.U32 R5, RZ, RZ, R7 ;  /* 0x000000ffff057224 */ /* 0x004fc400078e0007 */
[----:B------:R-:W-:Y:S02]  /*37790*/  IMAD.MOV.U32 R6, RZ, RZ, R9 ;  /* 0x000000ffff067224 */ /* 0x000fe400078e0009 */
[----:B------:R-:W-:-:S07]  /*377a0*/  IMAD.MOV.U32 R7, RZ, RZ, R11 ;  /* 0x000000ffff077224 */ /* 0x000fce00078e000b */
[-C--:B------:R-:W-:Y:S08]  /*377b0*/  HMMA.16816.F32 R4, R4, R2.reuse, R16 ;  /* 0x000000020404723c */ /* 0x080ff00000001810 */
        /* <DEDUP_REMOVED lines=20> */
[----:B------:R-:W4:Y:S01]  /*37900*/  LDL.LU R18, [R1+0x8] ;  /* 0x0000080001127983 */ /* 0x000f220000300800 */
[----:B------:R-:W-:-:S03]  /*37910*/  IMAD.MOV.U32 R19, RZ, RZ, R0 ;  /* 0x000000ffff137224 */ /* 0x000fc600078e0000 */
[----:B------:R-:W5:Y:S01]  /*37920*/  LDL.LU R0, [R1+0x15d8] ;  /* 0x0015d80001007983 */ /* 0x000f620000300800 */
        /* <DEDUP_REMOVED lines=12> */
[----:B------:R-:W3:Y:S04]  /*379f0*/  LDL.LU R12, [R1+0x1d0] ;  /* 0x0001d000010c7983 */ /* 0x000ee80000300800 */
[----:B------:R-:W3:Y:S04]  /*37a00*/  LDL.LU R13, [R1+0x1d4] ;  /* 0x0001d400010d7983 */ /* 0x000ee80000300800 */
[----:B------:R-:W3:Y:S04]  /*37a10*/  LDL.LU R14, [R1+0x1d8] ;  /* 0x0001d800010e7983 */ /* 0x000ee80000300800 */
[----:B------:R-:W3:Y:S01]  /*37a20*/  LDL.LU R15, [R1+0x1dc] ;  /* 0x0001dc00010f7983 */ /* 0x000ee20000300800 */
[----:B--2---:R-:W-:-:S15]  /*37a30*/  HMMA.16816.F32 R4, R4, R2, R24 ;  /* 0x000000020404723c */ /* 0x004fde0000001818 */
[----:B------:R-:W-:-:S04]  /*37a40*/  NOP ;  /* 0x0000000000007918 */ /* 0x000fc80000000000 */
[----:B------:R-:W-:Y:S01]  /*37a50*/  MOV R28, R7 ;  /* 0x00000007001c7202 */ /* 0x000fe20000000f00 */
[----:B------:R0:W-:Y:S04]  /*37a60*/  STL.64 [R1+0x30], R4 ;  /* 0x0000300401007387 */ /* 0x0001e80000100a00 */
[----:B------:R1:W-:Y:S04]  /*37a70*/  STL [R1+0x38], R6 ;  /* 0x0000380601007387 */ /* 0x0003e80000100800 */
[----:B------:R-:W-:Y:S04]  /*37a80*/  STL [R1+0x15a4], R28 ;  /* 0x0015a41c01007387 */ /* 0x000fe80000100800 */
        /* <DEDUP_REMOVED lines=15> */
[----:B-----5:R-:W-:-:S03]  /*37b80*/  IMAD.MOV.U32 R7, RZ, RZ, R0 ;  /* 0x000000ffff077224 */ /* 0x020fc600078e0000 */
[----:B------:R-:W3:Y:S01]  /*37b90*/  LDL R0, [R1+0x330] ;  /* 0x0003300001007983 */ /* 0x000ee20000100800 */
[----:B------:R-:W-:-:S03]  /*37ba0*/  IMAD.MOV.U32 R25, RZ, RZ, R29 ;  /* 0x000000ffff197224 */ /* 0x000fc600078e001d */
        /* <DEDUP_REMOVED lines=8> */
[----:B------:R-:W5:Y:S04]  /*37c30*/  LDL.LU R24, [R1+0x10] ;  /* 0x0000100001187983 */ /* 0x000f680000300800 */
[----:B------:R-:W2:Y:S04]  /*37c40*/  LDL.LU R29, [R1+0x15d4] ;  /* 0x0015d400011d7983 */ /* 0x000ea80000300800 */
[----:B0-----:R-:W2:Y:S04]  /*37c50*/  LDL.LU R16, [R1+0x294] ;  /* 0x0002940001107983 */ /* 0x001ea80000300800 */
[----:B------:R-:W2:Y:S04]  /*37c60*/  LDL.LU R17, [R1+0x29c] ;  /* 0x00029c0001117983 */ /* 0x000ea80000300800 */
[----:B-1----:R-:W2:Y:S04]  /*37c70*/  LDL.LU R18, [R1+0x2a4] ;  /* 0x0002a40001127983 */ /* 0x002ea80000300800 */
[----:B------:R-:W2:Y:S01]  /*37c80*/  LDL.LU R19, [R1+0x2ac] ;  /* 0x0002ac0001137983 */ /* 0x000ea20000300800 */
[----:B------:R-:W-:-:S02]  /*37c90*/  IMAD.MOV.U32 R27, RZ, RZ, R8 ;  /* 0x000000ffff1b7224 */ /* 0x000fc400078e0008 */
[----:B------:R-:W-:Y:S01]  /*37ca0*/  IMAD.MOV.U32 R26, RZ, RZ, R10 ;  /* 0x000000ffff1a7224 */ /* 0x000fe200078e000a */
        /* <DEDUP_REMOVED lines=8> */
[----:B------:R-:W4:Y:S04]  /*37d30*/  LDL.LU R12, [R1+0x1f4] ;  /* 0x0001f400010c7983 */ /* 0x000f280000300800 */
[----:B------:R-:W4:Y:S04]  /*37d40*/  LDL.LU R13, [R1+0x1fc] ;  /* 0x0001fc00010d7983 */ /* 0x000f280000300800 */
[----:B------:R-:W4:Y:S04]  /*37d50*/  LDL.LU R14, [R1+0x214] ;  /* 0x00021400010e7983 */ /* 0x000f280000300800 */
[----:B------:R-:W4:Y:S02]  /*37d60*/  LDL.LU R15, [R1+0x21c] ;  /* 0x00021c00010f7983 */ /* 0x000f240000300800 */
[----:B----4-:R-:W-:-:S15]  /*37d70*/  HMMA.16816.F32 R12, R12, R2, R4 ;  /* 0x000000020c0c723c */ /* 0x010fde0000001804 */
[----:B------:R-:W-:-:S04]  /*37d80*/  NOP ;  /* 0x0000000000007918 */ /* 0x000fc80000000000 */
[----:B------:R-:W-:Y:S04]  /*37d90*/  STL.64 [R1+0x1548], R14 ;  /* 0x0015480e01007387 */ /* 0x000fe80000100a00 */
[----:B------:R0:W-:Y:S04]  /*37da0*/  STL.64 [R1+0x1540], R12 ;  /* 0x0015400c01007387 */ /* 0x0001e80000100a00 */
[----:B------:R-:W0:Y:S04]  /*37db0*/  LDL.LU R4, [R1+0x164] ;  /* 0x0001640001047983 */ /* 0x000e280000300800 */
[----:B------:R-:W0:Y:S04]  /*37dc0*/  LDL.LU R5, [R1+0x16c] ;  /* 0x00016c0001057983 */ /* 0x000e280000300800 */
[----:B------:R-:W0:Y:S04]  /*37dd0*/  LDL.LU R6, [R1+0x184] ;  /* 0x0001840001067983 */ /* 0x000e280000300800 */
[----:B------:R-:W0:Y:S02]  /*37de0*/  LDL.LU R7, [R1+0x18c] ;  /* 0x00018c0001077983 */ /* 0x000e240000300800 */
[----:B0-----:R-:W-:Y:S02]  /*37df0*/  HMMA.16816.F32 R12, R4, R2, R20 ;  /* 0x00000002040c723c */ /* 0x001fe40000001814 */
[----:B------:R-:W5:Y:S01]  /*37e00*/  LDL.LU R4, [R1+0xc4] ;  /* 0x0000c40001047983 */ /* 0x000f620000300800 */
[----:B------:R-:W-:-:S15]  /*37e10*/  MOV R5, R29 ;  /* 0x0000001d00057202 */ /* 0x000fde0000000f00 */
[----:B------:R-:W-:Y:S01]  /*37e20*/  NOP ;  /* 0x0000000000007918 */ /* 0x000fe20000000000 */
[----:B------:R-:W-:Y:S04]  /*37e30*/  STL.64 [R1+0x80], R12 ;  /* 0x0000800c01007387 */ /* 0x000fe80000100a00 */
[----:B------:R5:W-:Y:S04]  /*37e40*/  STL.64 [R1+0x88], R14 ;  /* 0x0000880e01007387 */ /* 0x000be80000100a00 */
[----:B------:R-:W2:Y:S04]  /*37e50*/  LDL.LU R29, [R1+0x15d0] ;  /* 0x0015d000011d7983 */ /* 0x000ea80000300800 */
[----:B------:R-:W5:Y:S04]  /*37e60*/  LDL.LU R6, [R1+0xf4] ;  /* 0x0000f40001067983 */ /* 0x000f680000300800 */
[----:B------:R-:W5:Y:S04]  /*37e70*/  LDL.LU R7, [R1+0xfc] ;  /* 0x0000fc0001077983 */ /* 0x000f680000300800 */
[----:B------:R-:W4:Y:S04]  /*37e80*/  LDL.LU R20, [R1+0x1c0] ;  /* 0x0001c00001147983 */ /* 0x000f280000300800 */
[----:B------:R-:W4:Y:S04]  /*37e90*/  LDL.LU R21, [R1+0x1c4] ;  /* 0x0001c40001157983 */ /* 0x000f280000300800 */
[----:B------:R-:W4:Y:S01]  /*37ea0*/  LDL.LU R22, [R1+0x1c8] ;  /* 0x0001c80001167983 */ /* 0x000f220000300800 */
[----:B--2---:R-:W-:-:S03]  /*37eb0*/  IMAD.MOV.U32 R23, RZ, RZ, R29 ;  /* 0x000000ffff177224 */ /* 0x004fc600078e001d */
[----:B------:R-:W2:Y:S01]  /*37ec0*/  LDL.LU R29, [R1+0x15cc] ;  /* 0x0015cc00011d7983 */ /* 0x000ea20000300800 */
[----:B-----5:R-:W-:Y:S03]  /*37ed0*/  HMMA.16816.F32 R12, R4, R2, R24 ;  /* 0x00000002040c723c */ /* 0x020fe60000001818 */
[----:B------:R-:W5:-:S15]  /*37ee0*/  LDL.LU R4, [R1+0x2b4] ;  /* 0x0002b40001047983 */ /* 0x000f5e0000300800 */
[----:B------:R-:W-:Y:S01]  /*37ef0*/  NOP ;  /* 0x0000000000007918 */ /* 0x000fe20000000000 */
[----:B------:R-:W-:Y:S04]  /*37f00*/  STL.64 [R1+0x10], R12 ;  /* 0x0000100c01007387 */ /* 0x000fe80000100a00 */
[----:B------:R-:W-:Y:S04]  /*37f10*/  STL.64 [R1+0x18], R14 ;  /* 0x0000180e01007387 */ /* 0x000fe80000100a00 */
[----:B------:R-:W5:Y:S04]  /*37f20*/  LDL.LU R5, [R1+0x2bc] ;  /* 0x0002bc0001057983 */ /* 0x000f680000300800 */
[----:B------:R-:W5:Y:S04]  /*37f30*/  LDL.LU R6, [R1+0x2c4] ;  /* 0x0002c40001067983 */ /* 0x000f680000300800 */
[----:B------:R-:W5:Y:S04]  /*37f40*/  LDL.LU R7, [R1+0x2cc] ;  /* 0x0002cc0001077983 */ /* 0x000f680000300800 */
[----:B---3--:R-:W0:Y:S04]  /*37f50*/  LDSM.16.MT88.4 R12, [R0+UR9+0x38000] ;  /* 0x03800009000c783b */ /* 0x008e280008004200 */
[----:B0-----:R-:W-:Y:S01]  /*37f60*/  STL.64 [R1+0x1e0], R12 ;  /* 0x0001e00c01007387 */ /* 0x001fe20000100a00 */
[----:B------:R-:W-:-:S03]  /*37f70*/  IMAD.MOV.U32 R28, RZ, RZ, R14 ;  /* 0x000000ffff1c7224 */ /* 0x000fc600078e000e */
[----:B--2---:R-:W0:Y:S04]  /*37f80*/  LDSM.16.M88.4 R16, [R29+UR9+0x40180] ;  /* 0x040180091d10783b */ /* 0x004e280008000200 */
[----:B0-----:R-:W-:Y:S04]  /*37f90*/  STL.64 [R1+0x310], R16 ;  /* 0x0003101001007387 */ /* 0x001fe80000100a00 */
[----:B------:R-:W-:Y:S04]  /*37fa0*/  STL.64 [R1+0x318], R18 ;  /* 0x0003181201007387 */ /* 0x000fe80000100a00 */
[----:B------:R-:W-:Y:S04]  /*37fb0*/  STL [R1+0x1ec], R15 ;  /* 0x0001ec0f01007387 */ /* 0x000fe80000100800 */
[----:B------:R-:W0:Y:S01]  /*37fc0*/  LDSM.16.MT88.4 R12, [R0+UR9+0x3a000] ;  /* 0x03a00009000c783b */ /* 0x000e220008004200 */
[----:B-----5:R-:W-:Y:S03]  /*37fd0*/  HMMA.16816.F32 R4, R4, R2, R8 ;  /* 0x000000020404723c */ /* 0x020fe60000001808 */
[----:B0-----:R-:W-:Y:S04]  /*37fe0*/  STL [R1+0x1f4], R13 ;  /* 0x0001f40d01007387 */ /* 0x001fe80000100800 */
[----:B------:R-:W-:-:S12]  /*37ff0*/  STL [R1+0x1fc], R15 ;  /* 0x0001fc0f01007387 */ /* 0x000fd80000100800 */
[----:B------:R-:W-:Y:S04]  /*38000*/  STL.64 [R1+0x1568], R6 ;  /* 0x0015680601007387 */ /* 0x000fe80000100a00 */
[----:B------:R-:W-:Y:S04]  /*38010*/  STL.64 [R1+0x1560], R4 ;  /* 0x0015600401007387 */ /* 0x000fe80000100a00 */
[----:B------:R-:W0:Y:S04]  /*38020*/  LDSM.16.MT88.4 R4, [R0+UR9+0x38080] ;  /* 0x038080090004783b */ /* 0x000e280008004200 */
[----:B------:R-:W4:Y:S04]  /*38030*/  LDL.LU R8, [R1+0x274] ;  /* 0x0002740001087983 */ /* 0x000f280000300800 */
[----:B------:R-:W4:Y:S04]  /*38040*/  LDL.LU R9, [R1+0x27c] ;  /* 0x00027c0001097983 */ /* 0x000f280000300800 */
[----:B------:R-:W4:Y:S04]  /*38050*/  LDL.LU R10, [R1+0x284] ;  /* 0x00028400010a7983 */ /* 0x000f280000300800 */
[----:B------:R-:W4:Y:S04]  /*38060*/  LDL.LU R11, [R1+0x28c] ;  /* 0x00028c00010b7983 */ /* 0x000f280000300800 */
[----:B0-----:R-:W-:Y:S01]  /*38070*/  STL [R1+0x254], R5 ;  /* 0x0002540501007387 */ /* 0x001fe20000100800 */
[----:B------:R-:W-:-:S03]  /*38080*/  MOV R26, R4 ;  /* 0x00000004001a7202 */ /* 0x000fc60000000f00 */
[----:B------:R-:W-:Y:S01]  /*38090*/  STL [R1+0x25c], R7 ;  /* 0x00025c0701007387 */ /* 0x000fe20000100800 */
[----:B------:R-:W-:-:S03]  /*380a0*/  IMAD.MOV.U32 R25, RZ, RZ, R6 ;  /* 0x000000ffff197224 */ /* 0x000fc600078e0006 */
[----:B------:R-:W0:Y:S04]  /*380b0*/  LDSM.16.MT88.4 R4, [R0+UR9+0x3a080] ;  /* 0x03a080090004783b */ /* 0x000e280008004200 */
[----:B0-----:R0:W-:Y:S01]  /*380c0*/  STL [R1+0x264], R5 ;  /* 0x0002640501007387 */ /* 0x0011e20000100800 */
[----:B------:R-:W-:-:S03]  /*380d0*/  IMAD.MOV.U32 R24, RZ, RZ, R4 ;  /* 0x000000ffff187224 */ /* 0x000fc600078e0004 */
[----:B------:R1:W-:Y:S04]  /*380e0*/  STL [R1+0x26c], R7 ;  /* 0x00026c0701007387 */ /* 0x0003e80000100800 */
[----:B------:R-:W2:Y:S01]  /*380f0*/  LDL.LU R4, [R1+0x130] ;  /* 0x0001300001047983 */ /* 0x000ea20000300800 */
[----:B------:R-:W-:-:S03]  /*38100*/  IMAD.MOV.U32 R15, RZ, RZ, R6 ;  /* 0x000000ffff0f7224 */ /* 0x000fc600078e0006 */
[----:B0-----:R-:W2:Y:S04]  /*38110*/  LDL.LU R5, [R1+0x134] ;  /* 0x0001340001057983 */ /* 0x001ea80000300800 */
[----:B------:R-:W2:Y:S04]  /*38120*/  LDL.LU R6, [R1+0x138] ;  /* 0x0001380001067983 */ /* 0x000ea80000300800 */
[----:B-1----:R-:W2:Y:S04]  /*38130*/  LDL.LU R7, [R1+0x13c] ;  /* 0x00013c0001077983 */ /* 0x002ea80000300800 */
[----:B------:R0:W-:Y:S04]  /*38140*/  STL [R1+0x15a0], R26 ;  /* 0x0015a01a01007387 */ /* 0x0001e80000100800 */
[----:B------:R1:W-:Y:S04]  /*38150*/  STL.64 [R1+0x1598], R24 ;  /* 0x0015981801007387 */ /* 0x0003e80000100a00 */
[----:B0-----:R-:W3:Y:S04]  /*38160*/  LDL R26, [R1+0x314] ;  /* 0x00031400011a7983 */ /* 0x001ee80000100800 */
[----:B-1----:R-:W5:Y:S01]  /*38170*/  LDL R25, [R1+0x310] ;  /* 0x0003100001197983 */ /* 0x002f620000100800 */
[----:B------:R-:W-:-:S05]  /*38180*/  IMAD.MOV.U32 R27, RZ, RZ, R14 ;  /* 0x000000ffff1b7224 */ /* 0x000fca00078e000e */
[----:B---3--:R-:W-:Y:S04]  /*38190*/  STL.64 [R1+0x15b0], R26 ;  /* 0x0015b01a01007387 */ /* 0x008fe80000100a00 */
[----:B-----5:R0:W-:Y:S04]  /*381a0*/  STL [R1+0x15a8], R25 ;  /* 0x0015a81901007387 */ /* 0x0201e80000100800 */
[----:B------:R-:W3:Y:S04]  /*381b0*/  LDL.LU R24, [R1+0xa0] ;  /* 0x0000a00001187983 */ /* 0x000ee80000300800 */
[----:B0-----:R-:W3:Y:S04]  /*381c0*/  LDL.LU R25, [R1+0xa4] ;  /* 0x0000a40001197983 */ /* 0x001ee80000300800 */
[----:B------:R-:W5:Y:S04]  /*381d0*/  LDL.LU R26, [R1+0xa8] ;  /* 0x0000a800011a7983 */ /* 0x000f680000300800 */
[----:B------:R-:W5:Y:S01]  /*381e0*/  LDL.LU R27, [R1+0xac] ;  /* 0x0000ac00011b7983 */ /* 0x000f620000300800 */
[----:B----4-:R-:W-:Y:S03]  /*381f0*/  HMMA.16816.F32 R8, R8, R2, R20 ;  /* 0x000000020808723c */ /* 0x010fe60000001814 */
[----:B-----5:R-:W-:Y:S04]  /*38200*/  STL.64 [R1+0x15c0], R26 ;  /* 0x0015c01a01007387 */ /* 0x020fe80000100a00 */
[----:B---3--:R-:W-:Y:S04]  /*38210*/  STL.64 [R1+0x15b8], R24 ;  /* 0x0015b81801007387 */ /* 0x008fe80000100a00 */
[----:B------:R-:W3:Y:S04]  /*38220*/  LDL.LU R16, [R1+0xb0] ;  /* 0x0000b00001107983 */ /* 0x000ee80000300800 */
[----:B------:R-:W3:Y:S04]  /*38230*/  LDL.LU R17, [R1+0xb4] ;  /* 0x0000b40001117983 */ /* 0x000ee80000300800 */
[----:B------:R-:W3:Y:S04]  /*38240*/  LDL.LU R18, [R1+0xb8] ;  /* 0x0000b80001127983 */ /* 0x000ee80000300800 */
[----:B------:R-:W3:Y:S04]  /*38250*/  LDL.LU R19, [R1+0xbc] ;  /* 0x0000bc0001137983 */ /* 0x000ee80000300800 */
        /* <DEDUP_REMOVED lines=8> */
[----:B------:R-:W0:Y:S04]  /*382e0*/  LDSM.16.MT88.4 R8, [R0+UR9+0x38100] ;  /* 0x038100090008783b */ /* 0x000e280008004200 */
[----:B------:R-:W-:Y:S04]  /*382f0*/  LDSM.16.MT88.4 R24, [R0+UR9+0x38180] ;  /* 0x038180090018783b */ /* 0x000fe80008004200 */
[----:B0-----:R-:W-:Y:S01]  /*38300*/  STL [R1+0x294], R9 ;  /* 0x0002940901007387 */ /* 0x001fe20000100800 */
[----:B------:R-:W-:-:S03]  /*38310*/  IMAD.MOV.U32 R14, RZ, RZ, R8 ;  /* 0x000000ffff0e7224 */ /* 0x000fc600078e0008 */
[----:B------:R-:W-:Y:S01]  /*38320*/  STL [R1+0x29c], R11 ;  /* 0x00029c0b01007387 */ /* 0x000fe20000100800 */
[----:B------:R-:W-:-:S03]  /*38330*/  MOV R13, R10 ;  /* 0x0000000a000d7202 */ /* 0x000fc60000000f00 */
[----:B------:R-:W0:Y:S04]  /*38340*/  LDSM.16.MT88.4 R8, [R0+UR9+0x3a100] ;  /* 0x03a100090008783b */ /* 0x000e280008004200 */
[----:B0-----:R-:W-:Y:S04]  /*38350*/  STL [R1+0x2a4], R9 ;  /* 0x0002a40901007387 */ /* 0x001fe80000100800 */
[----:B------:R-:W-:Y:S01]  /*38360*/  STL [R1+0x2ac], R11 ;  /* 0x0002ac0b01007387 */ /* 0x000fe20000100800 */
[----:B--2---:R-:W-:Y:S03]  /*38370*/  HMMA.16816.F32 R4, R20, R2, R4 ;  /* 0x000000021404723c */ /* 0x004fe60000001804 */
[----:B------:R-:W2:-:S15]  /*38380*/  LDL.LU R20, [R1+0x174] ;  /* 0x0001740001147983 */ /* 0x000e9e0000300800 */
[----:B------:R-:W-:Y:S01]  /*38390*/  NOP ;  /* 0x0000000000007918 */ /* 0x000fe20000000000 */
[----:B------:R-:W-:Y:S04]  /*383a0*/  STL.64 [R1], R4 ;  /* 0x0000000401007387 */ /* 0x000fe80000100a00 */
[----:B------:R0:W-:Y:S04]  /*383b0*/  STL.64 [R1+0x8], R6 ;  /* 0x0000080601007387 */ /* 0x0001e80000100a00 */
[----:B------:R-:W2:Y:S04]  /*383c0*/  LDL.LU R21, [R1+0x17c] ;  /* 0x00017c0001157983 */ /* 0x000ea80000300800 */
[----:B------:R-:W2:Y:S04]  /*383d0*/  LDL.LU R22, [R1+0x194] ;  /* 0x0001940001167983 */ /* 0x000ea80000300800 */
[----:B------:R-:W2:Y:S04]  /*383e0*/  LDL.LU R23, [R1+0x19c] ;  /* 0x00019c0001177983 */ /* 0x000ea80000300800 */
[----:B------:R-:W-:Y:S04]  /*383f0*/  STL [R1+0x2b4], R25 ;  /* 0x0002b41901007387 */ /* 0x000fe80000100800 */
[----:B------:R-:W-:Y:S01]  /*38400*/  STL [R1+0x2bc], R27 ;  /* 0x0002bc1b01007387 */ /* 0x000fe20000100800 */
[----:B0-----:R-:W-:-:S02]  /*38410*/  IMAD.MOV.U32 R7, RZ, RZ, R24 ;  /* 0x000000ffff077224 */ /* 0x001fc400078e0018 */
[----:B------:R-:W-:Y:S02]  /*38420*/  IMAD.MOV.U32 R6, RZ, RZ, R26 ;  /* 0x000000ffff067224 */ /* 0x000fe400078e001a */
[----:B------:R0:W1:Y:S04]  /*38430*/  LDSM.16.MT88.4 R24, [R0+UR9+0x3a180] ;  /* 0x03a180090018783b */ /* 0x0000680008004200 */
[----:B0-----:R-:W4:Y:S04]  /*38440*/  LDL.LU R0, [R1+0x15c8] ;  /* 0x0015c80001007983 */ /* 0x001f280000300800 */
[----:B-1----:R-:W-:Y:S04]  /*38450*/  STL [R1+0x2c4], R25 ;  /* 0x0002c41901007387 */ /* 0x002fe80000100800 */
[----:B------:R0:W-:Y:S01]  /*38460*/  STL [R1+0x2cc], R27 ;  /* 0x0002cc1b01007387 */ /* 0x0001e20000100800 */
[----:B------:R-:W-:Y:S01]  /*38470*/  IMAD.MOV.U32 R4, RZ, RZ, R26 ;  /* 0x000000ffff047224 */ /* 0x000fe200078e001a */
[----:B------:R-:W-:-:S02]  /*38480*/  MOV R5, R24 ;  /* 0x0000001800057202 */ /* 0x000fc40000000f00 */
[----:B0-----:R-:W2:Y:S04]  /*38490*/  LDL.LU.64 R26, [R1+0x15c0] ;  /* 0x0015c000011a7983 */ /* 0x001ea80000300a00 */
[----:B------:R-:W2:Y:S02]  /*384a0*/  LDL.LU.64 R24, [R1+0x15b8] ;  /* 0x0015b80001187983 */ /* 0x000ea40000300a00 */
[----:B--2---:R-:W-:Y:S02]  /*384b0*/  HMMA.16816.F32 R20, R20, R2, R24 ;  /* 0x000000021414723c */ /* 0x004fe40000001818 */
[----:B------:R-:W2:Y:S04]  /*384c0*/  LDL.LU.64 R26, [R1+0x15b0] ;  /* 0x0015b000011a7983 */ /* 0x000ea80000300a00 */
[----:B------:R-:W5:-:S13]  /*384d0*/  LDL.LU R25, [R1+0x15a8] ;  /* 0x0015a80001197983 */ /* 0x000f5a0000300800 */
[----:B------:R0:W-:Y:S04]  /*384e0*/  STL.64 [R1+0xa0], R20 ;  /* 0x0000a01401007387 */ /* 0x0001e80000100a00 */
[----:B------:R1:W-:Y:S04]  /*384f0*/  STL.64 [R1+0xa8], R22 ;  /* 0x0000a81601007387 */ /* 0x0003e80000100a00 */
[----:B0-----:R-:W3:Y:S01]  /*38500*/  LDL.LU R20, [R1+0x1e0] ;  /* 0x0001e00001147983 */ /* 0x001ee20000300800 */
[----:B------:R-:W-:-:S03]  /*38510*/  IMAD.MOV.U32 R21, RZ, RZ, R28 ;  /* 0x000000ffff157224 */ /* 0x000fc600078e001c */
[----:B------:R-:W3:Y:S01]  /*38520*/  LDL.LU R28, [R1+0x15a4] ;  /* 0x0015a400011c7983 */ /* 0x000ee20000300800 */
[----:B--2---:R-:W-:Y:S02]  /*38530*/  F2FP.F16.E4M3.UNPACK_B R3, R26 ;  /* 0x0000001aff03723e */ /* 0x004fe400020006ff */
[----:B-----5:R-:W-:Y:S01]  /*38540*/  F2FP.F16.E4M3.UNPACK_B R2, R25 ;  /* 0x00000019ff02723e */ /* 0x020fe200020006ff */
[----:B-1----:R-:W-:Y:S02]  /*38550*/  IMAD.MOV.U32 R23, RZ, RZ, R27 ;  /* 0x000000ffff177224 */ /* 0x002fe400078e001b */
        /* <DEDUP_REMOVED lines=8> */
[----:B------:R-:W-:-:S04]  /*385e0*/  IMAD.MOV.U32 R29, RZ, RZ, R12 ;  /* 0x000000ffff1d7224 */ /* 0x000fc800078e000c */
[----:B------:R-:W-:-:S07]  /*385f0*/  IMAD.MOV.U32 R22, RZ, RZ, R29 ;  /* 0x000000ffff167224 */ /* 0x000fce00078e001d */
[----:B---3--:R-:W-:Y:S01]  /*38600*/  HMMA.16816.F32 R20, R20, R2, R16 ;  /* 0x000000021414723c */ /* 0x008fe20000001810 */
[----:B------:R-:W3:Y:S04]  /*38610*/  LDL.LU.64 R18, [R1+0x1590] ;  /* 0x0015900001127983 */ /* 0x000ee80000300a00 */
[----:B------:R-:W3:-:S14]  /*38620*/  LDL.LU.64 R16, [R1+0x1588] ;  /* 0x0015880001107983 */ /* 0x000edc0000300a00 */
[----:B------:R2:W-:Y:S04]  /*38630*/  STL.64 [R1+0xb0], R20 ;  /* 0x0000b01401007387 */ /* 0x0005e80000100a00 */
[----:B------:R0:W-:Y:S01]  /*38640*/  STL.64 [R1+0xb8], R22 ;  /* 0x0000b81601007387 */ /* 0x0001e20000100a00 */
[----:B------:R-:W-:Y:S02]  /*38650*/  IMAD.MOV.U32 R12, RZ, RZ, R8 ;  /* 0x000000ffff0c7224 */ /* 0x000fe400078e0008 */
[----:B------:R-:W-:Y:S01]  /*38660*/  IMAD.MOV.U32 R11, RZ, RZ, R10 ;  /* 0x000000ffff0b7224 */ /* 0x000fe200078e000a */
[----:B--2---:R-:W-:Y:S01]  /*38670*/  MOV R20, R26 ;  /* 0x0000001a00147202 */ /* 0x004fe20000000f00 */
[----:B----4-:R-:W-:Y:S02]  /*38680*/  IMAD.MOV.U32 R21, RZ, RZ, R25 ;  /* 0x000000ffff157224 */ /* 0x010fe400078e0019 */
[----:B0-----:R-:W-:-:S02]  /*38690*/  IMAD.MOV.U32 R22, RZ, RZ, R24 ;  /* 0x000000ffff167224 */ /* 0x001fc400078e0018 */
[----:B------:R-:W0:Y:S04]  /*386a0*/  LDSM.16.MT88.4 R24, [R0+UR9+0x38080] ;  /* 0x038080090018783b */ /* 0x000e280008004200 */
[----:B0-----:R-:W-:Y:S04]  /*386b0*/  STL.64 [R1+0x160], R24 ;  /* 0x0001601801007387 */ /* 0x001fe80000100a00 */
[----:B------:R-:W-:Y:S01]  /*386c0*/  STL [R1+0x16c], R27 ;  /* 0x00016c1b01007387 */ /* 0x000fe20000100800 */
[----:B------:R-:W-:-:S03]  /*386d0*/  IMAD.MOV.U32 R8, RZ, RZ, R26 ;  /* 0x000000ffff087224 */ /* 0x000fc600078e001a */
[----:B------:R-:W0:Y:S02]  /*386e0*/  LDSM.16.MT88.4 R24, [R0+UR9+0x3a080] ;  /* 0x03a080090018783b */ /* 0x000e240008004200 */
[----:B0-----:R-:W-:Y:S02]  /*386f0*/  IMAD.MOV.U32 R10, RZ, RZ, R26 ;  /* 0x000000ffff0a7224 */ /* 0x001fe400078e001a */
[----:B------:R0:W-:Y:S01]  /*38700*/  STL [R1+0x184], R25 ;  /* 0x0001841901007387 */ /* 0x0001e20000100800 */
[----:B------:R-:W-:Y:S01]  /*38710*/  IMAD.MOV.U32 R29, RZ, RZ, R27 ;  /* 0x000000ffff1d7224 */ /* 0x000fe200078e001b */
[----:B------:R-:W-:Y:S02]  /*38720*/  MOV R9, R24 ;  /* 0x0000001800097202 */ /* 0x000fe40000000f00 */
[----:B------:R-:W2:Y:S04]  /*38730*/  LDL.LU.64 R26, [R1+0x1580] ;  /* 0x00158000011a7983 */ /* 0x000ea80000300a00 */
[----:B0-----:R-:W2:Y:S01]  /*38740*/  LDL.LU.64 R24, [R1+0x1578] ;  /* 0x0015780001187983 */ /* 0x001ea20000300a00 */
[----:B------:R-:W-:-:S03]  /*38750*/  IMAD.MOV.U32 R23, RZ, RZ, R15 ;  /* 0x000000ffff177224 */ /* 0x000fc600078e000f */
[----:B------:R-:W-:Y:S04]  /*38760*/  STL [R1+0x14b4], R29 ;  /* 0x0014b41d01007387 */ /* 0x000fe80000100800 */
        /* <DEDUP_REMOVED lines=11> */
[----:B------:R-:W-:Y:S01]  /*38820*/  IMAD.MOV.U32 R21, RZ, RZ, R13 ;  /* 0x000000ffff157224 */ /* 0x000fe200078e000d */
[----:B------:R-:W-:Y:S02]  /*38830*/  MOV R22, R12 ;  /* 0x0000000c00167202 */ /* 0x000fe40000000f00 */
[----:B0-----:R0:W-:Y:S01]  /*38840*/  STL [R1+0x204], R25 ;  /* 0x0002041901007387 */ /* 0x0011e20000100800 */
[----:B------:R-:W-:-:S03]  /*38850*/  IMAD.MOV.U32 R13, RZ, RZ, R24 ;  /* 0x000000ffff0d7224 */ /* 0x000fc600078e0018 */
[----:B------:R1:W-:Y:S04]  /*38860*/  STL [R1+0x20c], R27 ;  /* 0x00020c1b01007387 */ /* 0x0003e80000100800 */
[----:B------:R-:W2:Y:S01]  /*38870*/  LDL.LU R24, [R1+0x30] ;  /* 0x0000300001187983 */ /* 0x000ea20000300800 */
[----:B------:R-:W-:-:S03]  /*38880*/  MOV R12, R26 ;  /* 0x0000001a000c7202 */ /* 0x000fc60000000f00 */
[----:B0-----:R-:W2:Y:S04]  /*38890*/  LDL.LU R25, [R1+0x34] ;  /* 0x0000340001197983 */ /* 0x001ea80000300800 */
[----:B------:R-:W2:Y:S01]  /*388a0*/  LDL.LU R26, [R1+0x38] ;  /* 0x00003800011a7983 */ /* 0x000ea20000300800 */
[----:B-1----:R-:W-:-:S03]  /*388b0*/  IMAD.MOV.U32 R27, RZ, RZ, R28 ;  /* 0x000000ffff1b7224 */ /* 0x002fc600078e001c */
[----:B------:R-:W4:Y:S01]  /*388c0*/  LDL.LU R28, [R1+0x1574] ;  /* 0x00157400011c7983 */ /* 0x000f220000300800 */
[----:B------:R-:W-:-:S07]  /*388d0*/  IMAD.MOV.U32 R23, RZ, RZ, R11 ;  /* 0x000000ffff177224 */ /* 0x000fce00078e000b */
[----:B---3--:R-:W-:-:S15]  /*388e0*/  HMMA.16816.F32 R16, R20, R2, R16 ;  /* 0x000000021410723c */ /* 0x008fde0000001810 */
[----:B------:R-:W-:-:S04]  /*388f0*/  NOP ;  /* 0x0000000000007918 */ /* 0x000fc80000000000 */
[----:B------:R0:W-:Y:S04]  /*38900*/  STL [R1+0x190], R16 ;  /* 0x0001901001007387 */ /* 0x0001e80000100800 */
[----:B------:R1:W-:Y:S01]  /*38910*/  STL.64 [R1+0x198], R18 ;  /* 0x0001981201007387 */ /* 0x0003e20000100a00 */
[----:B------:R-:W-:Y:S01]  /*38920*/  IMAD.MOV.U32 R29, RZ, RZ, R17 ;  /* 0x000000ffff1d7224 */ /* 0x000fe200078e0011 */
[----:B------:R-:W-:Y:S02]  /*38930*/  MOV R17, R6 ;  /* 0x0000000600117202 */ /* 0x000fe40000000f00 */
[----:B------:R-:W3:Y:S04]  /*38940*/  LDL.LU R20, [R1+0x150] ;  /* 0x0001500001147983 */ /* 0x000ee80000300800 */
[----:B------:R-:W3:Y:S04]  /*38950*/  LDL.LU R21, [R1+0x154] ;  /* 0x0001540001157983 */ /* 0x000ee80000300800 */
[----:B------:R-:W3:Y:S01]  /*38960*/  LDL.LU R22, [R1+0x158] ;  /* 0x0001580001167983 */ /* 0x000ee20000300800 */
[----:B0-----:R-:W-:-:S02]  /*38970*/  IMAD.MOV.U32 R16, RZ, RZ, R7 ;  /* 0x000000ffff107224 */ /* 0x001fc400078e0007 */
[----:B-1----:R-:W-:Y:S02]  /*38980*/  IMAD.MOV.U32 R18, RZ, RZ, R5 ;  /* 0x000000ffff127224 */ /* 0x002fe400078e0005 */
[----:B------:R-:W-:Y:S02]  /*38990*/  IMAD.MOV.U32 R19, RZ, RZ, R4 ;  /* 0x000000ffff137224 */ /* 0x000fe400078e0004 */
[----:B------:R-:W0:Y:S02]  /*389a0*/  LDSM.16.MT88.4 R4, [R0+UR9+0x38180] ;  /* 0x038180090004783b */ /* 0x000e240008004200 */
[----:B0-----:R-:W-:Y:S02]  /*389b0*/  IMAD.MOV.U32 R11, RZ, RZ, R4 ;  /* 0x000000ffff0b7224 */ /* 0x001fe400078e0004 */
[----:B----4-:R-:W-:Y:S02]  /*389c0*/  IMAD.MOV.U32 R23, RZ, RZ, R28 ;  /* 0x000000ffff177224 */ /* 0x010fe400078e001c */
        /* <DEDUP_REMOVED lines=28> */
[----:B------:R-:W-:Y:S01]  /*38b90*/  IMAD.MOV.U32 R5, RZ, RZ, R8 ;  /* 0x000000ffff057224 */ /* 0x000fe200078e0008 */
[----:B------:R-:W-:Y:S01]  /*38ba0*/  MOV R6, R9 ;  /* 0x0000000900067202 */ /* 0x000fe20000000f00 */
[----:B------:R-:W-:-:S10]  /*38bb0*/  IMAD.MOV.U32 R7, RZ, RZ, R10 ;  /* 0x000000ffff077224 */ /* 0x000fd400078e000a */
        /* <DEDUP_REMOVED lines=8> */
[----:B------:R-:W-:-:S03]  /*38c40*/  IMAD.MOV.U32 R17, RZ, RZ, R22 ;  /* 0x000000ffff117224 */ /* 0x000fc600078e0016 */
[----:B------:R-:W0:Y:S04]  /*38c50*/  LDSM.16.MT88.4 R20, [R28+UR9+0x3a080] ;  /* 0x03a080091c14783b */ /* 0x000e280008004200 */
[----:B0-----:R-:W-:Y:S04]  /*38c60*/  STL [R1+0x104], R21 ;  /* 0x0001041501007387 */ /* 0x001fe80000100800 */
[----:B------:R-:W-:Y:S01]  /*38c70*/  STL [R1+0x10c], R23 ;  /* 0x00010c1701007387 */ /* 0x000fe20000100800 */
[----:B------:R-:W-:Y:S01]  /*38c80*/  MOV R19, R22 ;  /* 0x0000001600137202 */ /* 0x000fe20000000f00 */
[----:B------:R-:W-:Y:S01]  /*38c90*/  IMAD.MOV.U32 R18, RZ, RZ, R20 ;  /* 0x000000ffff127224 */ /* 0x000fe200078e0014 */
[----:B--2---:R-:W-:-:S15]  /*38ca0*/  HMMA.16816.F32 R4, R4, R2, R24 ;  /* 0x000000020404723c */ /* 0x004fde0000001818 */
[----:B------:R-:W-:-:S04]  /*38cb0*/  NOP ;  /* 0x0000000000007918 */ /* 0x000fc80000000000 */
[----:B------:R-:W-:Y:S04]  /*38cc0*/  STL.64 [R1+0x90], R4 ;  /* 0x0000900401007387 */ /* 0x000fe80000100a00 */
[----:B------:R0:W-:Y:S01]  /*38cd0*/  STL [R1+0x98], R6 ;  /* 0x0000980601007387 */ /* 0x0001e20000100800 */
[----:B------:R-:W-:Y:S01]  /*38ce0*/  IMAD.MOV.U32 R29, RZ, RZ, R7 ;  /* 0x000000ffff1d7224 */ /* 0x000fe200078e0007 */
[----:B------:R-:W-:Y:S01]  /*38cf0*/  MOV R7, R12 ;  /* 0x0000000c00077202 */ /* 0x000fe20000000f00 */
[----:B0-----:R-:W-:Y:S02]  /*38d00*/  IMAD.MOV.U32 R6, RZ, RZ, R13 ;  /* 0x000000ffff067224 */ /* 0x001fe400078e000d */
[----:B------:R-:W-:Y:S02]  /*38d10*/  IMAD.MOV.U32 R4, RZ, RZ, R15 ;  /* 0x000000ffff047224 */ /* 0x000fe400078e000f */
[----:B------:R-:W-:-:S02]  /*38d20*/  IMAD.MOV.U32 R5, RZ, RZ, R14 ;  /* 0x000000ffff057224 */ /* 0x000fc400078e000e */
[----:B------:R-:W0:Y:S04]  /*38d30*/  LDSM.16.MT88.4 R12, [R28+UR9+0x38100] ;  /* 0x038100091c0c783b */ /* 0x000e280008004200 */
[----:B------:R-:W-:Y:S04]  /*38d40*/  STL [R1+0x14bc], R29 ;  /* 0x0014bc1d01007387 */ /* 0x000fe80000100800 */
[----:B------:R-:W2:Y:S04]  /*38d50*/  LDL.LU R24, [R1+0x2e0] ;  /* 0x0002e00001187983 */ /* 0x000ea80000300800 */
[----:B------:R-:W2:Y:S04]  /*38d60*/  LDL.LU R25, [R1+0x2e4] ;  /* 0x0002e40001197983 */ /* 0x000ea80000300800 */
[----:B------:R-:W2:Y:S04]  /*38d70*/  LDL.LU R26, [R1+0x2e8] ;  /* 0x0002e800011a7983 */ /* 0x000ea80000300800 */
[----:B------:R-:W2:Y:S04]  /*38d80*/  LDL.LU R27, [R1+0x2ec] ;  /* 0x0002ec00011b7983 */ /* 0x000ea80000300800 */
        /* <DEDUP_REMOVED lines=10> */
[----:B------:R-:W5:Y:S02]  /*38e30*/  LDL.LU.64 R12, [R1+0x1540] ;  /* 0x00154000010c7983 */ /* 0x000f640000300a00 */
[----:B-----5:R-:W-:Y:S01]  /*38e40*/  HMMA.16816.F32 R12, R4, R2, R12 ;  /* 0x00000002040c723c */ /* 0x020fe2000000180c */
[----:B------:R-:W-:-:S02]  /*38e50*/  MOV R4, R11 ;  /* 0x0000000b00047202 */ /* 0x000fc40000000f00 */
        /* <DEDUP_REMOVED lines=10> */
[----:B------:R0:W1:Y:S01]  /*38f00*/  LDSM.16.MT88.4 R12, [R28+UR9+0x3a180] ;  /* 0x03a180091c0c783b */ /* 0x0000620008004200 */
[----:B---3--:R-:W-:Y:S03]  /*38f10*/  HMMA.16816.F32 R4, R4, R2, R8 ;  /* 0x000000020404723c */ /* 0x008fe60000001808 */
[----:B----4-:R-:W-:-:S15]  /*38f20*/  LDSM.16.MT88.4 R8, [R0+UR9+0x3a000] ;  /* 0x03a000090008783b */ /* 0x010fde0008004200 */
[----:B------:R-:W-:Y:S01]  /*38f30*/  NOP ;  /* 0x0000000000007918 */ /* 0x000fe20000000000 */
[----:B0-----:R-:W-:Y:S01]  /*38f40*/  IMAD.MOV.U32 R28, RZ, RZ, R7 ;  /* 0x000000ffff1c7224 */ /* 0x001fe200078e0007 */
[----:B------:R-:W-:Y:S04]  /*38f50*/  STL.64 [R1+0x1d0], R4 ;  /* 0x0001d00401007387 */ /* 0x000fe80000100a00 */
[----:B-1----:R0:W-:Y:S04]  /*38f60*/  STL.64 [R1+0x220], R12 ;  /* 0x0002200c01007387 */ /* 0x0021e80000100a00 */
[----:B------:R1:W-:Y:S04]  /*38f70*/  STL.64 [R1+0x228], R14 ;  /* 0x0002280e01007387 */ /* 0x0003e80000100a00 */
[----:B------:R-:W-:Y:S04]  /*38f80*/  STL [R1+0x1d8], R6 ;  /* 0x0001d80601007387 */ /* 0x000fe80000100800 */
[----:B------:R-:W-:Y:S04]  /*38f90*/  STL [R1+0x14ac], R28 ;  /* 0x0014ac1c01007387 */ /* 0x000fe80000100800 */
[----:B------:R-:W3:Y:S04]  /*38fa0*/  LDSM.16.MT88.4 R4, [R0+UR9+0x38000] ;  /* 0x038000090004783b */ /* 0x000ee80008004200 */
[----:B0-----:R-:W2:Y:S04]  /*38fb0*/  LDL.LU R12, [R1+0x50] ;  /* 0x00005000010c7983 */ /* 0x001ea80000300800 */
[----:B------:R-:W2:Y:S04]  /*38fc0*/  LDL.LU R13, [R1+0x58] ;  /* 0x00005800010d7983 */ /* 0x000ea80000300800 */
[----:B-1----:R-:W2:Y:S04]  /*38fd0*/  LDL.LU R14, [R1+0x70] ;  /* 0x00007000010e7983 */ /* 0x002ea80000300800 */
[----:B------:R-:W2:Y:S04]  /*38fe0*/  LDL.LU R15, [R1+0x78] ;  /* 0x00007800010f7983 */ /* 0x000ea80000300800 */
[----:B---3--:R-:W-:Y:S04]  /*38ff0*/  STL [R1+0x14f4], R5 ;  /* 0x0014f40501007387 */ /* 0x008fe80000100800 */
        /* <DEDUP_REMOVED lines=13> */
[----:B------:R-:W0:Y:S04]  /*390d0*/  LDSM.16.MT88.4 R12, [R0+UR9+0x38080] ;  /* 0x03808009000c783b */ /* 0x000e280008004200 */
[----:B0-----:R-:W-:Y:S01]  /*390e0*/  STL [R1+0x44], R13 ;  /* 0x0000440d01007387 */ /* 0x001fe20000100800 */
[----:B------:R-:W-:-:S03]  /*390f0*/  IMAD.MOV.U32 R24, RZ, RZ, R12 ;  /* 0x000000ffff187224 */ /* 0x000fc600078e000c */
[----:B------:R-:W-:Y:S01]  /*39100*/  STL [R1+0x4c], R15 ;  /* 0x00004c0f01007387 */ /* 0x000fe20000100800 */
[----:B------:R-:W-:-:S03]  /*39110*/  IMAD.MOV.U32 R25, RZ, RZ, R14 ;  /* 0x000000ffff197224 */ /* 0x000fc600078e000e */
[----:B------:R-:W0:Y:S04]  /*39120*/  LDSM.16.MT88.4 R12, [R0+UR9+0x3a080] ;  /* 0x03a08009000c783b */ /* 0x000e280008004200 */
[----:B0-----:R0:W-:Y:S01]  /*39130*/  STL [R1+0x64], R13 ;  /* 0x0000640d01007387 */ /* 0x0011e20000100800 */
[----:B------:R-:W-:-:S03]  /*39140*/  IMAD.MOV.U32 R26, RZ, RZ, R12 ;  /* 0x000000ffff1a7224 */ /* 0x000fc600078e000c */
[----:B------:R1:W-:Y:S01]  /*39150*/  STL [R1+0x6c], R15 ;  /* 0x00006c0f01007387 */ /* 0x0003e20000100800 */
[----:B------:R-:W-:-:S03]  /*39160*/  MOV R27, R14 ;  /* 0x0000000e001b7202 */ /* 0x000fc60000000f00 */
[----:B------:R-:W2:Y:S04]  /*39170*/  LDL.LU R12, [R1] ;  /* 0x00000000010c7983 */ /* 0x000ea80000300800 */
[----:B0-----:R-:W2:Y:S04]  /*39180*/  LDL.LU R13, [R1+0x4] ;  /* 0x00000400010d7983 */ /* 0x001ea80000300800 */
[----:B------:R-:W2:Y:S04]  /*39190*/  LDL.LU R14, [R1+0x8] ;  /* 0x00000800010e7983 */ /* 0x000ea80000300800 */
[----:B-1----:R-:W2:Y:S04]  /*391a0*/  LDL.LU R15, [R1+0xc] ;  /* 0x00000c00010f7983 */ /* 0x002ea80000300800 */
[----:B------:R-:W-:Y:S04]  /*391b0*/  STL.64 [R1+0x1528], R26 ;  /* 0x0015281a01007387 */ /* 0x000fe80000100a00 */
        /* <DEDUP_REMOVED lines=8> */
[----:B------:R-:W-:Y:S01]  /*39240*/  STL [R1+0x38], R6 ;  /* 0x0000380601007387 */ /* 0x000fe20000100800 */
[----:B------:R-:W-:-:S03]  /*39250*/  IMAD.MOV.U32 R29, RZ, RZ, R7 ;  /* 0x000000ffff1d7224 */ /* 0x000fc600078e0007 */
[----:B------:R-:W0:Y:S01]  /*39260*/  LDSM.16.MT88.4 R4, [R0+UR9+0x38100] ;  /* 0x038100090004783b */ /* 0x000e220008004200 */
[----:B------:R-:W-:Y:S01]  /*39270*/  IMAD.MOV.U32 R18, RZ, RZ, R21 ;  /* 0x000000ffff127224 */ /* 0x000fe200078e0015 */
[----:B------:R-:W-:Y:S02]  /*39280*/  MOV R19, R20 ;  /* 0x0000001400137202 */ /* 0x000fe40000000f00 */
[----:B0-----:R-:W-:Y:S01]  /*39290*/  STL [R1+0xc4], R5 ;  /* 0x0000c40501007387 */ /* 0x001fe20000100800 */
[----:B------:R-:W-:-:S03]  /*392a0*/  IMAD.MOV.U32 R20, RZ, RZ, R4 ;  /* 0x000000ffff147224 */ /* 0x000fc600078e0004 */
[----:B------:R-:W-:Y:S01]  /*392b0*/  STL [R1+0xcc], R7 ;  /* 0x0000cc0701007387 */ /* 0x000fe20000100800 */
[----:B------:R-:W-:-:S03]  /*392c0*/  IMAD.MOV.U32 R21, RZ, RZ, R6 ;  /* 0x000000ffff157224 */ /* 0x000fc600078e0006 */
[----:B------:R-:W0:Y:S01]  /*392d0*/  LDSM.16.MT88.4 R4, [R0+UR9+0x3a100] ;  /* 0x03a100090004783b */ /* 0x000e220008004200 */
[----:B------:R-:W-:Y:S02]  /*392e0*/  IMAD.MOV.U32 R16, RZ, RZ, R23 ;  /* 0x000000ffff107224 */ /* 0x000fe400078e0017 */
[----:B------:R-:W-:Y:S02]  /*392f0*/  IMAD.MOV.U32 R17, RZ, RZ, R22 ;  /* 0x000000ffff117224 */ /* 0x000fe400078e0016 */
[----:B0-----:R-:W-:Y:S02]  /*39300*/  IMAD.MOV.U32 R22, RZ, RZ, R4 ;  /* 0x000000ffff167224 */ /* 0x001fe400078e0004 */
[----:B------:R-:W-:Y:S01]  /*39310*/  IMAD.MOV.U32 R23, RZ, RZ, R6 ;  /* 0x000000ffff177224 */ /* 0x000fe200078e0006 */
[----:B------:R-:W-:Y:S04]  /*39320*/  STL [R1+0xf4], R5 ;  /* 0x0000f40501007387 */ /* 0x000fe80000100800 */
[----:B------:R-:W3:Y:S04]  /*39330*/  LDL.LU R6, [R1+0x1534] ;  /* 0x0015340001067983 */ /* 0x000ee80000300800 */
[----:B------:R-:W5:Y:S04]  /*39340*/  LDL.LU R4, [R1+0x1530] ;  /* 0x0015300001047983 */ /* 0x000f680000300800 */
[----:B------:R-:W-:Y:S04]  /*39350*/  STL.64 [R1+0x1518], R22 ;  /* 0x0015181601007387 */ /* 0x000fe80000100a00 */
[----:B------:R4:W-:Y:S01]  /*39360*/  STL.64 [R1+0x1510], R20 ;  /* 0x0015101401007387 */ /* 0x0009e20000100a00 */
[----:B------:R-:W-:-:S05]  /*39370*/  MOV R28, R7 ;  /* 0x00000007001c7202 */ /* 0x000fca0000000f00 */
[----:B------:R-:W-:Y:S01]  /*39380*/  STL [R1+0x14b0], R28 ;  /* 0x0014b01c01007387 */ /* 0x000fe20000100800 */
        /* <DEDUP_REMOVED lines=13> */
[----:B------:R-:W0:Y:S02]  /*39460*/  LDSM.16.MT88.4 R20, [R0+UR9+0x3a180] ;  /* 0x03a180090014783b */ /* 0x000e240008004200 */
[----:B0-----:R-:W-:Y:S02]  /*39470*/  MOV R0, R23 ;  /* 0x0000001700007202 */ /* 0x001fe40000000f00 */
[----:B------:R0:W-:Y:S04]  /*39480*/  STL [R1+0x1b4], R21 ;  /* 0x0001b41501007387 */ /* 0x0001e80000100800 */
[----:B------:R1:W-:Y:S04]  /*39490*/  STL [R1+0x14a8], R0 ;  /* 0x0014a80001007387 */ /* 0x0003e80000100800 */
[----:B------:R-:W4:Y:S01]  /*394a0*/  LDL.LU R24, [R1+0x2f0] ;  /* 0x0002f00001187983 */ /* 0x000f220000300800 */
[----:B------:R-:W-:-:S02]  /*394b0*/  IMAD.MOV.U32 R5, RZ, RZ, R20 ;  /* 0x000000ffff057224 */ /* 0x000fc400078e0014 */
[----:B------:R-:W-:Y:S01]  /*394c0*/  IMAD.MOV.U32 R7, RZ, RZ, R22 ;  /* 0x000000ffff077224 */ /* 0x000fe200078e0016 */
[----:B--2---:R-:W-:-:S15]  /*394d0*/  HMMA.16816.F32 R12, R16, R2, R12 ;  /* 0x00000002100c723c */ /* 0x004fde000000180c */
[----:B------:R-:W-:-:S04]  /*394e0*/  NOP ;  /* 0x0000000000007918 */ /* 0x000fc80000000000 */
[----:B------:R2:W-:Y:S04]  /*394f0*/  STL.64 [R1+0x140], R12 ;  /* 0x0001400c01007387 */ /* 0x0005e80000100a00 */
[----:B------:R0:W-:Y:S04]  /*39500*/  STL.64 [R1+0x148], R14 ;  /* 0x0001480e01007387 */ /* 0x0001e80000100a00 */
[----:B------:R-:W4:Y:S04]  /*39510*/  LDL.LU R25, [R1+0x2f4] ;  /* 0x0002f40001197983 */ /* 0x000f280000300800 */
[----:B------:R-:W4:Y:S04]  /*39520*/  LDL.LU R26, [R1+0x2f8] ;  /* 0x0002f800011a7983 */ /* 0x000f280000300800 */
[----:B------:R-:W4:Y:S04]  /*39530*/  LDL.LU R27, [R1+0x2fc] ;  /* 0x0002fc00011b7983 */ /* 0x000f280000300800 */
[----:B------:R-:W3:Y:S04]  /*39540*/  LDL.LU R20, [R1+0x2d0] ;  /* 0x0002d00001147983 */ /* 0x000ee80000300800 */
[----:B0-----:R-:W3:Y:S04]  /*39550*/  LDL.LU R21, [R1+0x2d4] ;  /* 0x0002d40001157983 */ /* 0x001ee80000300800 */
[----:B------:R-:W3:Y:S04]  /*39560*/  LDL.LU R22, [R1+0x2d8] ;  /* 0x0002d80001167983 */ /* 0x000ee80000300800 */
[----:B------:R-:W3:Y:S04]  /*39570*/  LDL.LU R23, [R1+0x2dc] ;  /* 0x0002dc0001177983 */ /* 0x000ee80000300800 */
[----:B-1----:R-:W3:Y:S04]  /*39580*/  LDL.LU R0, [R1+0x314] ;  /* 0x0003140001007983 */ /* 0x002ee80000300800 */
        /* <DEDUP_REMOVED lines=16> */
[----:B-----5:R-:W-:-:S02]  /*39690*/  IMAD.MOV.U32 R16, RZ, RZ, R4 ;  /* 0x000000ffff107224 */ /* 0x020fc400078e0004 */
[----:B---3--:R-:W-:Y:S02]  /*396a0*/  IMAD.MOV.U32 R17, RZ, RZ, R6 ;  /* 0x000000ffff117224 */ /* 0x008fe400078e0006 */
[----:B------:R-:W-:Y:S02]  /*396b0*/  IMAD.MOV.U32 R18, RZ, RZ, R8 ;  /* 0x000000ffff127224 */ /* 0x000fe400078e0008 */
[----:B------:R-:W-:-:S07]  /*396c0*/  IMAD.MOV.U32 R19, RZ, RZ, R10 ;  /* 0x000000ffff137224 */ /* 0x000fce00078e000a */
[-C--:B----4-:R-:W-:Y:S01]  /*396d0*/  HMMA.16816.F32 R16, R16, R2.reuse, R24 ;  /* 0x000000021010723c */ /* 0x090fe20000001818 */
        /* <DEDUP_REMOVED lines=15> */
[----:B------:R-:W-:Y:S04]  /*397d0*/  STL.64 [R1+0x10], R20 ;  /* 0x0000101401007387 */ /* 0x000fe80000100a00 */
[----:B------:R0:W-:Y:S01]  /*397e0*/  STL [R1+0x18], R22 ;  /* 0x0000181601007387 */ /* 0x0001e20000100800 */
[----:B------:R-:W-:Y:S01]  /*397f0*/  MOV R28, R23 ;  /* 0x00000017001c7202 */ /* 0x000fe20000000f00 */
[----:B------:R-:W-:Y:S02]  /*39800*/  IMAD.MOV.U32 R23, RZ, RZ, R7 ;  /* 0x000000ffff177224 */ /* 0x000fe400078e0007 */
[----:B0-----:R-:W-:Y:S02]  /*39810*/  IMAD.MOV.U32 R22, RZ, RZ, R5 ;  /* 0x000000ffff167224 */ /* 0x001fe400078e0005 */
[----:B------:R-:W-:-:S02]  /*39820*/  IMAD.MOV.U32 R20, RZ, RZ, R9 ;  /* 0x000000ffff147224 */ /* 0x000fc400078e0009 */
        /* <DEDUP_REMOVED lines=19> */
[----:B------:R0:W-:Y:S04]  /*39960*/  STL.64 [R1+0xb0], R20 ;  /* 0x0000b01401007387 */ /* 0x0001e80000100a00 */
[----:B------:R1:W-:Y:S01]  /*39970*/  STL [R1+0xb8], R22 ;  /* 0x0000b81601007387 */ /* 0x0003e20000100800 */
[----:B------:R-:W-:-:S03]  /*39980*/  MOV R0, R23 ;  /* 0x0000001700007202 */ /* 0x000fc60000000f00 */
        /* <DEDUP_REMOVED lines=13> */
[----:B------:R-:W-:Y:S01]  /*39a60*/  IMAD.MOV.U32 R4, RZ, RZ, R5 ;  /* 0x000000ffff047224 */ /* 0x000fe200078e0005 */
[----:B--2---:R-:W-:Y:S02]  /*39a70*/  HMMA.16816.F32 R12, R20, R2, R12 ;  /* 0x00000002140c723c */ /* 0x004fe4000000180c */
[----:B------:R-:W2:Y:S01]  /*39a80*/  LDL.LU R20, [R1+0x30] ;  /* 0x0000300001147983 */ /* 0x000ea20000300800 */
[----:B------:R-:W-:-:S15]  /*39a90*/  IMAD.MOV.U32 R23, RZ, RZ, R29 ;  /* 0x000000ffff177224 */ /* 0x000fde00078e001d */
[----:B------:R-:W-:Y:S01]  /*39aa0*/  NOP ;  /* 0x0000000000007918 */ /* 0x000fe20000000000 */
[----:B------:R0:W-:Y:S04]  /*39ab0*/  STL.64 [R1+0x1f0], R12 ;  /* 0x0001f00c01007387 */ /* 0x0001e80000100a00 */
[----:B------:R1:W-:Y:S04]  /*39ac0*/  STL.64 [R1+0x1f8], R14 ;  /* 0x0001f80e01007387 */ /* 0x0003e80000100a00 */
[----:B------:R-:W2:Y:S04]  /*39ad0*/  LDL.LU R21, [R1+0x34] ;  /* 0x0000340001157983 */ /* 0x000ea80000300800 */
[----:B------:R-:W2:Y:S04]  /*39ae0*/  LDL.LU R22, [R1+0x38] ;  /* 0x0000380001167983 */ /* 0x000ea80000300800 */
[----:B------:R-:W3:Y:S01]  /*39af0*/  LDL.LU R29, [R1+0x14bc] ;  /* 0x0014bc00011d7983 */ /* 0x000ee20000300800 */
[----:B------:R-:W-:-:S02]  /*39b00*/  IMAD.MOV.U32 R5, RZ, RZ, R7 ;  /* 0x000000ffff057224 */ /* 0x000fc400078e0007 */
[----:B----4-:R-:W-:Y:S01]  /*39b10*/  IMAD.MOV.U32 R6, RZ, RZ, R9 ;  /* 0x000000ffff067224 */ /* 0x010fe200078e0009 */
[----:B-----5:R-:W-:Y:S01]  /*39b20*/  MOV R7, R11 ;  /* 0x0000000b00077202 */ /* 0x020fe20000000f00 */
[----:B------:R-:W4:Y:S04]  /*39b30*/  LDL.LU R8, [R1+0x90] ;  /* 0x0000900001087983 */ /* 0x000f280000300800 */
[----:B------:R-:W4:Y:S04]  /*39b40*/  LDL.LU R9, [R1+0x94] ;  /* 0x0000940001097983 */ /* 0x000f280000300800 */
[----:B------:R-:W4:Y:S01]  /*39b50*/  LDL.LU R10, [R1+0x98] ;  /* 0x00009800010a7983 */ /* 0x000f220000300800 */
[----:B------:R-:W-:Y:S01]  /*39b60*/  HMMA.16816.F32 R4, R4, R2, R16 ;  /* 0x000000020404723c */ /* 0x000fe20000001810 */
[----:B---3--:R-:W-:-:S02]  /*39b70*/  IMAD.MOV.U32 R11, RZ, RZ, R29 ;  /* 0x000000ffff0b7224 */ /* 0x008fc400078e001d */
[----:B------:R-:W3:Y:S04]  /*39b80*/  LDL.LU R29, [R1+0x14b8] ;  /* 0x0014b800011d7983 */ /* 0x000ee80000300800 */
[----:B------:R-:W5:-:S12]  /*39b90*/  LDL.LU R16, [R1+0x110] ;  /* 0x0001100001107983 */ /* 0x000f580000300800 */
[----:B------:R-:W-:Y:S04]  /*39ba0*/  STL.64 [R1+0x300], R4 ;  /* 0x0003000401007387 */ /* 0x000fe80000100a00 */
[----:B------:R-:W-:Y:S04]  /*39bb0*/  STL.64 [R1+0x308], R6 ;  /* 0x0003080601007387 */ /* 0x000fe80000100a00 */
        /* <DEDUP_REMOVED lines=11> */
[----:B0-----:R-:W5:Y:S01]  /*39c70*/  LDL.LU R12, [R1+0x190] ;  /* 0x00019000010c7983 */ /* 0x001f620000300800 */
[----:B---3--:R-:W-:-:S03]  /*39c80*/  IMAD.MOV.U32 R13, RZ, RZ, R29 ;  /* 0x000000ffff0d7224 */ /* 0x008fc600078e001d */
[----:B------:R-:W3:Y:S04]  /*39c90*/  LDL.LU R29, [R1+0x14b4] ;  /* 0x0014b400011d7983 */ /* 0x000ee80000300800 */
[----:B------:R-:W5:Y:S04]  /*39ca0*/  LDL.LU R14, [R1+0x198] ;  /* 0x00019800010e7983 */ /* 0x000f680000300800 */
[----:B------:R-:W5:Y:S04]  /*39cb0*/  LDL.LU R15, [R1+0x19c] ;  /* 0x00019c00010f7983 */ /* 0x000f680000300800 */
[----:B------:R-:W4:Y:S04]  /*39cc0*/  LDL.LU R4, [R1+0x164] ;  /* 0x0001640001047983 */ /* 0x000f280000300800 */
[----:B------:R-:W4:Y:S04]  /*39cd0*/  LDL.LU R5, [R1+0x16c] ;  /* 0x00016c0001057983 */ /* 0x000f280000300800 */
[----:B------:R-:W4:Y:S01]  /*39ce0*/  LDL.LU R6, [R1+0x184] ;  /* 0x0001840001067983 */ /* 0x000f220000300800 */
[----:B---3--:R-:W-:-:S07]  /*39cf0*/  IMAD.MOV.U32 R7, RZ, RZ, R29 ;  /* 0x000000ffff077224 */ /* 0x008fce00078e001d */
[----:B----4-:R-:W-:-:S15]  /*39d00*/  HMMA.16816.F32 R8, R4, R2, R8 ;  /* 0x000000020408723c */ /* 0x010fde0000001808 */
[----:B------:R-:W-:-:S04]  /*39d10*/  NOP ;  /* 0x0000000000007918 */ /* 0x000fc80000000000 */
[----:B------:R-:W-:Y:S01]  /*39d20*/  IMAD.MOV.U32 R29, RZ, RZ, R11 ;  /* 0x000000ffff1d7224 */ /* 0x000fe200078e000b */
[----:B------:R0:W-:Y:S04]  /*39d30*/  STL.64 [R1+0x20], R8 ;  /* 0x0000200801007387 */ /* 0x0001e80000100a00 */
[----:B------:R1:W-:Y:S04]  /*39d40*/  STL [R1+0x28], R10 ;  /* 0x0000280a01007387 */ /* 0x0003e80000100800 */
[----:B------:R-:W-:Y:S04]  /*39d50*/  STL [R1+0x1430], R29 ;  /* 0x0014301d01007387 */ /* 0x000fe80000100800 */
[----:B------:R-:W2:Y:S04]  /*39d60*/  LDL.LU R4, [R1+0xd4] ;  /* 0x0000d40001047983 */ /* 0x000ea80000300800 */
[----:B------:R-:W2:Y:S04]  /*39d70*/  LDL.LU R5, [R1+0xdc] ;  /* 0x0000dc0001057983 */ /* 0x000ea80000300800 */
[----:B------:R-:W2:Y:S04]  /*39d80*/  LDL.LU R6, [R1+0x104] ;  /* 0x0001040001067983 */ /* 0x000ea80000300800 */
[----:B------:R-:W2:Y:S04]  /*39d90*/  LDL.LU R7, [R1+0x10c] ;  /* 0x00010c0001077983 */ /* 0x000ea80000300800 */
[----:B0-----:R-:W3:Y:S01]  /*39da0*/  LDL.LU R8, [R1+0x80] ;  /* 0x0000800001087983 */ /* 0x001ee20000300800 */
[----:B--2---:R-:W-:Y:S01]  /*39db0*/  HMMA.16816.F32 R4, R4, R2, R20 ;  /* 0x000000020404723c */ /* 0x004fe20000001814 */
[----:B------:R-:W-:-:S15]  /*39dc0*/  MOV R23, R28 ;  /* 0x0000001c00177202 */ /* 0x000fde0000000f00 */
[----:B------:R-:W-:-:S03]  /*39dd0*/  NOP ;  /* 0x0000000000007918 */ /* 0x000fc60000000000 */
[----:B------:R0:W-:Y:S04]  /*39de0*/  STL.64 [R1+0x50], R4 ;  /* 0x0000500401007387 */ /* 0x0001e80000100a00 */
[----:B------:R2:W-:Y:S04]  /*39df0*/  STL.64 [R1+0x58], R6 ;  /* 0x0000580601007387 */ /* 0x0005e80000100a00 */
[----:B------:R-:W3:Y:S04]  /*39e00*/  LDL.LU R9, [R1+0x84] ;  /* 0x0000840001097983 */ /* 0x000ee80000300800 */
[----:B-1----:R-:W3:Y:S04]  /*39e10*/  LDL.LU R10, [R1+0x88] ;  /* 0x00008800010a7983 */ /* 0x002ee80000300800 */
[----:B------:R-:W3:Y:S04]  /*39e20*/  LDL.LU R11, [R1+0x8c] ;  /* 0x00008c00010b7983 */ /* 0x000ee80000300800 */
[----:B------:R-:W4:Y:S04]  /*39e30*/  LDL.LU R20, [R1+0x10] ;  /* 0x0000100001147983 */ /* 0x000f280000300800 */
[----:B------:R-:W4:Y:S04]  /*39e40*/  LDL.LU R21, [R1+0x14] ;  /* 0x0000140001157983 */ /* 0x000f280000300800 */
[----:B------:R-:W4:Y:S04]  /*39e50*/  LDL.LU R22, [R1+0x18] ;  /* 0x0000180001167983 */ /* 0x000f280000300800 */
[----:B------:R-:W3:Y:S04]  /*39e60*/  LDL.LU R28, [R1+0x14b0] ;  /* 0x0014b000011c7983 */ /* 0x000ee80000300800 */
[----:B0-----:R-:W3:Y:S04]  /*39e70*/  LDL.LU R4, [R1+0x44] ;  /* 0x0000440001047983 */ /* 0x001ee80000300800 */
[----:B------:R-:W3:Y:S04]  /*39e80*/  LDL.LU R5, [R1+0x4c] ;  /* 0x00004c0001057983 */ /* 0x000ee80000300800 */
[----:B--2---:R-:W3:Y:S04]  /*39e90*/  LDL.LU R6, [R1+0x64] ;  /* 0x0000640001067983 */ /* 0x004ee80000300800 */
[----:B------:R-:W3:Y:S02]  /*39ea0*/  LDL.LU R7, [R1+0x6c] ;  /* 0x00006c0001077983 */ /* 0x000ee40000300800 */
[----:B---3--:R-:W-:Y:S02]  /*39eb0*/  HMMA.16816.F32 R4, R4, R2, R24 ;  /* 0x000000020404723c */ /* 0x008fe40000001818 */
[----:B------:R-:W2:Y:S04]  /*39ec0*/  LDL.LU R25, [R1+0x330] ;  /* 0x0003300001197983 */ /* 0x000ea80000300800 */
[----:B------:R-:W5:-:S13]  /*39ed0*/  LDL.LU R16, [R1+0x294] ;  /* 0x0002940001107983 */ /* 0x000f5a0000300800 */
[----:B------:R-:W-:Y:S04]  /*39ee0*/  STL.64 [R1+0x230], R4 ;  /* 0x0002300401007387 */ /* 0x000fe80000100a00 */
[----:B------:R-:W-:Y:S04]  /*39ef0*/  STL.64 [R1+0x238], R6 ;  /* 0x0002380601007387 */ /* 0x000fe80000100a00 */
[----:B------:R-:W5:Y:S04]  /*39f00*/  LDL.LU R17, [R1+0x29c] ;  /* 0x00029c0001117983 */ /* 0x000f680000300800 */
[----:B------:R-:W5:Y:S04]  /*39f10*/  LDL.LU R18, [R1+0x2a4] ;  /* 0x0002a40001127983 */ /* 0x000f680000300800 */
[----:B------:R-:W5:Y:S02]  /*39f20*/  LDL.LU R19, [R1+0x2ac] ;  /* 0x0002ac0001137983 */ /* 0x000f640000300800 */
[-C--:B-----5:R-:W-:Y:S02]  /*39f30*/  HMMA.16816.F32 R16, R16, R2.reuse, R12 ;  /* 0x000000021010723c */ /* 0x0a0fe4000000180c */
[----:B------:R-:W3:Y:S04]  /*39f40*/  LDL.LU R12, [R1+0x240] ;  /* 0x00024000010c7983 */ /* 0x000ee80000300800 */
[----:B------:R-:W3:Y:S04]  /*39f50*/  LDL.LU R13, [R1+0x244] ;  /* 0x00024400010d7983 */ /* 0x000ee80000300800 */
[----:B------:R-:W3:Y:S04]  /*39f60*/  LDL.LU R14, [R1+0x248] ;  /* 0x00024800010e7983 */ /* 0x000ee80000300800 */
[----:B------:R-:W3:Y:S05]  /*39f70*/  LDL.LU R15, [R1+0x24c] ;  /* 0x00024c00010f7983 */ /* 0x000eea0000300800 */
[----:B------:R-:W-:Y:S04]  /*39f80*/  STL.64 [R1+0x1440], R18 ;  /* 0x0014401201007387 */ /* 0x000fe80000100a00 */
[----:B------:R0:W-:Y:S04]  /*39f90*/  STL.64 [R1+0x1438], R16 ;  /* 0x0014381001007387 */ /* 0x0001e80000100a00 */
[----:B0-----:R-:W5:Y:S04]  /*39fa0*/  LDL.LU R16, [R1+0xe0] ;  /* 0x0000e00001107983 */ /* 0x001f680000300800 */
[----:B------:R-:W5:Y:S04]  /*39fb0*/  LDL.LU R17, [R1+0xe4] ;  /* 0x0000e40001117983 */ /* 0x000f680000300800 */
[----:B------:R-:W5:Y:S04]  /*39fc0*/  LDL.LU R18, [R1+0xe8] ;  /* 0x0000e80001127983 */ /* 0x000f680000300800 */
[----:B------:R-:W5:Y:S04]  /*39fd0*/  LDL.LU R19, [R1+0xec] ;  /* 0x0000ec0001137983 */ /* 0x000f680000300800 */
[----:B------:R-:W5:Y:S04]  /*39fe0*/  LDL.LU R4, [R1+0x1c4] ;  /* 0x0001c40001047983 */ /* 0x000f680000300800 */
[----:B------:R-:W5:Y:S04]  /*39ff0*/  LDL.LU R5, [R1+0x1cc] ;  /* 0x0001cc0001057983 */ /* 0x000f680000300800 */
[----:B------:R-:W5:Y:S04]  /*3a000*/  LDL.LU R6, [R1+0x204] ;  /* 0x0002040001067983 */ /* 0x000f680000300800 */
[----:B------:R-:W5:Y:S02]  /*3a010*/  LDL.LU R7, [R1+0x20c] ;  /* 0x00020c0001077983 */ /* 0x000f640000300800 */
[----:B-----5:R-:W-:Y:S02]  /*3a020*/  HMMA.16816.F32 R16, R4, R2, R16 ;  /* 0x000000020410723c */ /* 0x020fe40000001810 */
[----:B------:R-:W5:-:S15]  /*3a030*/  LDL.LU R4, [R1+0x154] ;  /* 0x0001540001047983 */ /* 0x000f5e0000300800 */
[----:B------:R-:W-:Y:S02]  /*3a040*/  NOP ;  /* 0x0000000000007918 */ /* 0x000fe40000000000 */
[----:B------:R-:W-:Y:S04]  /*3a050*/  STL.64 [R1], R16 ;  /* 0x0000001001007387 */ /* 0x000fe80000100a00 */
[----:B------:R-:W-:Y:S04]  /*3a060*/  STL.64 [R1+0x8], R18 ;  /* 0x0000081201007387 */ /* 0x000fe80000100a00 */
[----:B------:R-:W5:Y:S04]  /*3a070*/  LDL.LU R5, [R1+0x15c] ;  /* 0x00015c0001057983 */ /* 0x000f680000300800 */
[----:B------:R-:W5:Y:S04]  /*3a080*/  LDL.LU R6, [R1+0x174] ;  /* 0x0001740001067983 */ /* 0x000f680000300800 */
[----:B------:R-:W5:Y:S02]  /*3a090*/  LDL.LU R7, [R1+0x17c] ;  /* 0x00017c0001077983 */ /* 0x000f640000300800 */
[----:B-----5:R-:W-:Y:S02]  /*3a0a0*/  HMMA.16816.F32 R8, R4, R2, R8 ;  /* 0x000000020408723c */ /* 0x020fe40000001808 */
[----:B------:R-:W4:-:S15]  /*3a0b0*/  LDL.LU R4, [R1+0xc4] ;  /* 0x0000c40001047983 */ /* 0x000f1e0000300800 */
[----:B------:R-:W-:Y:S02]  /*3a0c0*/  NOP ;  /* 0x0000000000007918 */ /* 0x000fe40000000000 */
[----:B------:R0:W-:Y:S04]  /*3a0d0*/  STL.64 [R1+0x40], R8 ;  /* 0x0000400801007387 */ /* 0x0001e80000100a00 */
[----:B------:R1:W-:Y:S04]  /*3a0e0*/  STL.64 [R1+0x48], R10 ;  /* 0x0000480a01007387 */ /* 0x0003e80000100a00 */
[----:B------:R-:W4:Y:S04]  /*3a0f0*/  LDL.LU R5, [R1+0xcc] ;  /* 0x0000cc0001057983 */ /* 0x000f280000300800 */
[----:B------:R-:W4:Y:S01]  /*3a100*/  LDL.LU R6, [R1+0xf4] ;  /* 0x0000f40001067983 */ /* 0x000f220000300800 */
[----:B------:R-:W-:-:S03]  /*3a110*/  IMAD.MOV.U32 R7, RZ, RZ, R28 ;  /* 0x000000ffff077224 */ /* 0x000fc600078e001c */
[----:B------:R-:W5:Y:S04]  /*3a120*/  LDL.LU R28, [R1+0x14ac] ;  /* 0x0014ac00011c7983 */ /* 0x000f680000300800 */
[----:B0-----:R-:W3:Y:S01]  /*3a130*/  LDL.LU R8, [R1+0x2b4] ;  /* 0x0002b40001087983 */ /* 0x001ee20000300800 */
[----:B----4-:R-:W-:-:S15]  /*3a140*/  HMMA.16816.F32 R4, R4, R2, R20 ;  /* 0x000000020404723c */ /* 0x010fde0000001814 */
[----:B------:R-:W-:-:S04]  /*3a150*/  NOP ;  /* 0x0000000000007918 */ /* 0x000fc80000000000 */
[----:B------:R-:W-:Y:S04]  /*3a160*/  STL.64 [R1+0xd0], R4 ;  /* 0x0000d00401007387 */ /* 0x000fe80000100a00 */
[----:B------:R-:W-:Y:S04]  /*3a170*/  STL.64 [R1+0xd8], R6 ;  /* 0x0000d80601007387 */ /* 0x000fe80000100a00 */
[----:B------:R-:W3:Y:S04]  /*3a180*/  LDL.LU R9, [R1+0x2bc] ;  /* 0x0002bc0001097983 */ /* 0x000ee80000300800 */
[----:B-1----:R-:W3:Y:S04]  /*3a190*/  LDL.LU R10, [R1+0x2c4] ;  /* 0x0002c400010a7983 */ /* 0x002ee80000300800 */
[----:B------:R-:W3:Y:S04]  /*3a1a0*/  LDL.LU R11, [R1+0x2cc] ;  /* 0x0002cc00010b7983 */ /* 0x000ee80000300800 */
[----:B--2---:R-:W0:Y:S04]  /*3a1b0*/  LDSM.16.MT88.4 R4, [R25+UR9+0x3c000] ;  /* 0x03c000091904783b */ /* 0x004e280008004200 */
[----:B------:R-:W2:Y:S04]  /*3a1c0*/  LDL.LU R20, [R1+0x1d0] ;  /* 0x0001d00001147983 */ /* 0x000ea80000300800 */
[----:B0-----:R-:W-:Y:S04]  /*3a1d0*/  STL.64 [R1+0x170], R4 ;  /* 0x0001700401007387 */ /* 0x001fe80000100a00 */
[----:B------:R-:W-:Y:S04]  /*3a1e0*/  STL.64 [R1+0x178], R6 ;  /* 0x0001780601007387 */ /* 0x000fe80000100a00 */
[----:B------:R-:W0:Y:S01]  /*3a1f0*/  LDSM.16.MT88.4 R4, [R25+UR9+0x3e000] ;  /* 0x03e000091904783b */ /* 0x000e220008004200 */
[----:B-----5:R-:W-:-:S03]  /*3a200*/  IMAD.MOV.U32 R23, RZ, RZ, R28 ;  /* 0x000000ffff177224 */ /* 0x020fc600078e001c */
[----:B------:R-:W2:Y:S04]  /*3a210*/  LDL.LU R21, [R1+0x1d4] ;  /* 0x0001d40001157983 */ /* 0x000ea80000300800 */
[----:B------:R-:W2:Y:S01]  /*3a220*/  LDL.LU R22, [R1+0x1d8] ;  /* 0x0001d80001167983 */ /* 0x000ea20000300800 */
[----:B0-----:R-:W-:Y:S02]  /*3a230*/  IMAD.MOV.U32 R27, RZ, RZ, R4 ;  /* 0x000000ffff1b7224 */ /* 0x001fe400078e0004 */
[----:B------:R-:W-:Y:S01]  /*3a240*/  IMAD.MOV.U32 R26, RZ, RZ, R6 ;  /* 0x000000ffff1a7224 */ /* 0x000fe200078e0006 */
[----:B------:R-:W-:Y:S01]  /*3a250*/  MOV R28, R7 ;  /* 0x00000007001c7202 */ /* 0x000fe20000000f00 */
[----:B------:R0:W-:Y:S04]  /*3a260*/  STL [R1+0x1c4], R5 ;  /* 0x0001c40501007387 */ /* 0x0001e80000100800 */
[----:B------:R-:W-:Y:S04]  /*3a270*/  STL.64 [R1+0x1478], R26 ;  /* 0x0014781a01007387 */ /* 0x000fe80000100a00 */
[----:B------:R-:W-:Y:S01]  /*3a280*/  STL [R1+0x1398], R28 ;  /* 0x0013981c01007387 */ /* 0x000fe20000100800 */
[----:B---3--:R-:W-:-:S15]  /*3a290*/  HMMA.16816.F32 R8, R8, R2, R12 ;  /* 0x000000020808723c */ /* 0x008fde000000180c */
[----:B------:R-:W-:-:S04]  /*3a2a0*/  NOP ;  /* 0x0000000000007918 */ /* 0x000fc80000000000 */
[----:B------:R-:W-:Y:S04]  /*3a2b0*/  STL.64 [R1+0x1460], R10 ;  /* 0x0014600a01007387 */ /* 0x000fe80000100a00 */
[----:B------:R-:W-:Y:S04]  /*3a2c0*/  STL.64 [R1+0x1458], R8 ;  /* 0x0014580801007387 */ /* 0x000fe80000100a00 */
[----:B------:R-:W1:Y:S04]  /*3a2d0*/  LDSM.16.MT88.4 R8, [R25+UR9+0x3c080] ;  /* 0x03c080091908783b */ /* 0x000e680008004200 */
[----:B------:R-:W2:Y:S04]  /*3a2e0*/  LDL.LU R4, [R1+0x274] ;  /* 0x0002740001047983 */ /* 0x000ea80000300800 */
[----:B0-----:R-:W2:Y:S04]  /*3a2f0*/  LDL.LU R5, [R1+0x27c] ;  /* 0x00027c0001057983 */ /* 0x001ea80000300800 */
[----:B------:R-:W2:Y:S04]  /*3a300*/  LDL.LU R6, [R1+0x284] ;  /* 0x0002840001067983 */ /* 0x000ea80000300800 */
[----:B------:R-:W2:Y:S04]  /*3a310*/  LDL.LU R7, [R1+0x28c] ;  /* 0x00028c0001077983 */ /* 0x000ea80000300800 */
[----:B-1----:R-:W-:Y:S01]  /*3a320*/  STL [R1+0x244], R9 ;  /* 0x0002440901007387 */ /* 0x002fe20000100800 */
[----:B------:R-:W-:-:S03]  /*3a330*/  IMAD.MOV.U32 R15, RZ, RZ, R8 ;  /* 0x000000ffff0f7224 */ /* 0x000fc600078e0008 */
[----:B------:R-:W-:Y:S01]  /*3a340*/  STL [R1+0x24c], R11 ;  /* 0x00024c0b01007387 */ /* 0x000fe20000100800 */
[----:B------:R-:W-:-:S03]  /*3a350*/  IMAD.MOV.U32 R14, RZ, RZ, R10 ;  /* 0x000000ffff0e7224 */ /* 0x000fc600078e000a */
[----:B------:R-:W0:Y:S02]  /*3a360*/  LDSM.16.MT88.4 R8, [R25+UR9+0x3e080] ;  /* 0x03e080091908783b */ /* 0x000e240008004200 */
[----:B0-----:R-:W-:Y:S02]  /*3a370*/  IMAD.MOV.U32 R13, RZ, RZ, R8 ;  /* 0x000000ffff0d7224 */ /* 0x001fe400078e0008 */
[----:B------:R-:W-:Y:S01]  /*3a380*/  IMAD.MOV.U32 R12, RZ, RZ, R10 ;  /* 0x000000ffff0c7224 */ /* 0x000fe200078e000a */
[----:B------:R-:W-:Y:S04]  /*3a390*/  STL [R1+0x274], R9 ;  /* 0x0002740901007387 */ /* 0x000fe80000100800 */
[----:B------:R-:W-:Y:S04]  /*3a3a0*/  STL [R1+0x27c], R11 ;  /* 0x00027c0b01007387 */ /* 0x000fe80000100800 */
[----:B------:R-:W-:Y:S04]  /*3a3b0*/  STL.64 [R1+0x1470], R14 ;  /* 0x0014700e01007387 */ /* 0x000fe80000100a00 */
[----:B------:R0:W-:Y:S04]  /*3a3c0*/  STL.64 [R1+0x1468], R12 ;  /* 0x0014680c01007387 */ /* 0x0001e80000100a00 */
        /* <DEDUP_REMOVED lines=9> */
[----:B------:R-:W4:Y:S01]  /*3a460*/  LDL.LU R15, [R1+0x14c] ;  /* 0x00014c00010f7983 */ /* 0x000f220000300800 */
[----:B--2---:R-:W-:Y:S01]  /*3a470*/  HMMA.16816.F32 R4, R4, R2, R20 ;  /* 0x000000020404723c */ /* 0x004fe20000001814 */
[----:B------:R-:W-:-:S02]  /*3a480*/  MOV R11, R0 ;  /* 0x00000000000b7202 */ /* 0x000fc40000000f00 */
[----:B----4-:R-:W-:Y:S04]  /*3a490*/  STL.64 [R1+0x14a0], R14 ;  /* 0x0014a00e01007387 */ /* 0x010fe80000100a00 */
[----:B---3--:R-:W-:Y:S04]  /*3a4a0*/  STL.64 [R1+0x1498], R12 ;  /* 0x0014980c01007387 */ /* 0x008fe80000100a00 */
[----:B------:R-:W0:Y:S08]  /*3a4b0*/  LDSM.16.MT88.4 R12, [R25+UR9+0x3c100] ;  /* 0x03c10009190c783b */ /* 0x000e300008004200 */
[----:B------:R-:W-:Y:S04]  /*3a4c0*/  STL [R1+0x1414], R5 ;  /* 0x0014140501007387 */ /* 0x000fe80000100800 */
[----:B------:R-:W-:Y:S04]  /*3a4d0*/  STL [R1+0x1410], R6 ;  /* 0x0014100601007387 */ /* 0x000fe80000100800 */
[----:B------:R-:W-:Y:S04]  /*3a4e0*/  STL [R1+0x140c], R7 ;  /* 0x00140c0701007387 */ /* 0x000fe80000100800 */
[----:B------:R-:W2:Y:S04]  /*3a4f0*/  LDL.LU R20, [R1+0x214] ;  /* 0x0002140001147983 */ /* 0x000ea80000300800 */
[----:B------:R-:W2:Y:S04]  /*3a500*/  LDL.LU R21, [R1+0x21c] ;  /* 0x00021c0001157983 */ /* 0x000ea80000300800 */
[----:B------:R-:W2:Y:S04]  /*3a510*/  LDL.LU R22, [R1+0x224] ;  /* 0x0002240001167983 */ /* 0x000ea80000300800 */
[----:B------:R-:W2:Y:S04]  /*3a520*/  LDL.LU R23, [R1+0x22c] ;  /* 0x00022c0001177983 */ /* 0x000ea80000300800 */
[----:B------:R-:W3:Y:S04]  /*3a530*/  LDL.LU R8, [R1+0xb0] ;  /* 0x0000b00001087983 */ /* 0x000ee80000300800 */
[----:B------:R-:W3:Y:S04]  /*3a540*/  LDL.LU R9, [R1+0xb4] ;  /* 0x0000b40001097983 */ /* 0x000ee80000300800 */
[----:B------:R-:W3:Y:S04]  /*3a550*/  LDL.LU R10, [R1+0xb8] ;  /* 0x0000b800010a7983 */ /* 0x000ee80000300800 */
[----:B------:R-:W4:Y:S04]  /*3a560*/  LDL.LU R0, [R1+0x14a8] ;  /* 0x0014a80001007983 */ /* 0x000f280000300800 */
        /* <DEDUP_REMOVED lines=10> */
[----:B------:R-:W2:Y:S02]  /*3a610*/  LDL.LU.64 R12, [R1+0x1498] ;  /* 0x00149800010c7983 */ /* 0x000ea40000300a00 */
[----:B--2---:R-:W-:Y:S02]  /*3a620*/  HMMA.16816.F32 R12, R20, R2, R12 ;  /* 0x00000002140c723c */ /* 0x004fe4000000180c */
[----:B------:R-:W2:-:S15]  /*3a630*/  LDL.LU R20, [R1+0x1a4] ;  /* 0x0001a40001147983 */ /* 0x000e9e0000300800 */
[----:B------:R-:W-:Y:S02]  /*3a640*/  NOP ;  /* 0x0000000000007918 */ /* 0x000fe40000000000 */
[----:B------:R-:W-:Y:S04]  /*3a650*/  STL.64 [R1+0x10], R12 ;  /* 0x0000100c01007387 */ /* 0x000fe80000100a00 */
[----:B------:R-:W-:Y:S04]  /*3a660*/  STL.64 [R1+0x18], R14 ;  /* 0x0000180e01007387 */ /* 0x000fe80000100a00 */
[----:B------:R-:W0:Y:S04]  /*3a670*/  LDSM.16.MT88.4 R12, [R25+UR9+0x3e180] ;  /* 0x03e18009190c783b */ /* 0x000e280008004200 */
[----:B------:R-:W2:Y:S04]  /*3a680*/  LDL.LU R21, [R1+0x1ac] ;  /* 0x0001ac0001157983 */ /* 0x000ea80000300800 */
[----:B------:R-:W2:Y:S01]  /*3a690*/  LDL.LU R22, [R1+0x1b4] ;  /* 0x0001b40001167983 */ /* 0x000ea20000300800 */
[----:B----4-:R-:W-:-:S03]  /*3a6a0*/  MOV R23, R0 ;  /* 0x0000000000177202 */ /* 0x010fc60000000f00 */
[----:B------:R-:W4:Y:S04]  /*3a6b0*/  LDL.LU R0, [R1+0x1490] ;  /* 0x0014900001007983 */ /* 0x000f280000300800 */
[----:B------:R-:W1:Y:S04]  /*3a6c0*/  LDSM.16.MT88.4 R24, [R25+UR9+0x3c180] ;  /* 0x03c180091918783b */ /* 0x000e680008004200 */
[----:B0-----:R-:W-:Y:S04]  /*3a6d0*/  STL [R1+0x2e4], R13 ;  /* 0x0002e40d01007387 */ /* 0x001fe80000100800 */
[----:B------:R0:W-:Y:S01]  /*3a6e0*/  STL [R1+0x2ec], R15 ;  /* 0x0002ec0f01007387 */ /* 0x0001e20000100800 */
[----:B------:R-:W-:-:S02]  /*3a6f0*/  IMAD.MOV.U32 R7, RZ, RZ, R14 ;  /* 0x000000ffff077224 */ /* 0x000fc400078e000e */
[----:B------:R-:W-:Y:S01]  /*3a700*/  IMAD.MOV.U32 R29, RZ, RZ, R12 ;  /* 0x000000ffff1d7224 */ /* 0x000fe200078e000c */
[----:B0-----:R-:W2:Y:S04]  /*3a710*/  LDL.LU.64 R14, [R1+0x1488] ;  /* 0x00148800010e7983 */ /* 0x001ea80000300a00 */
[----:B------:R-:W2:Y:S04]  /*3a720*/  LDL.LU.64 R12, [R1+0x1480] ;  /* 0x00148000010c7983 */ /* 0x000ea80000300a00 */
[----:B-1----:R-:W-:Y:S04]  /*3a730*/  STL [R1+0x2f4], R25 ;  /* 0x0002f41901007387 */ /* 0x002fe80000100800 */
[----:B------:R0:W-:Y:S01]  /*3a740*/  STL [R1+0x2fc], R27 ;  /* 0x0002fc1b01007387 */ /* 0x0001e20000100800 */
[----:B------:R-:W-:-:S03]  /*3a750*/  IMAD.MOV.U32 R5, RZ, RZ, R26 ;  /* 0x000000ffff057224 */ /* 0x000fc600078e001a */
[----:B0-----:R-:W5:Y:S01]  /*3a760*/  LDL.LU.64 R26, [R1+0x1478] ;  /* 0x00147800011a7983 */ /* 0x001f620000300a00 */
[----:B--2---:R-:W-:Y:S03]  /*3a770*/  HMMA.16816.F32 R12, R20, R2, R12 ;  /* 0x00000002140c723c */ /* 0x004fe6000000180c */
[----:B------:R-:W2:Y:S04]  /*3a780*/  LDL.LU R2, [R1+0x318] ;  /* 0x0003180001027983 */ /* 0x000ea80000300800 */
[----:B------:R-:W3:-:S12]  /*3a790*/  LDL.LU R3, [R1+0x31c] ;  /* 0x00031c0001037983 */ /* 0x000ed80000300800 */
[----:B------:R-:W-:Y:S04]  /*3a7a0*/  STL.64 [R1+0x70], R12 ;  /* 0x0000700c01007387 */ /* 0x000fe80000100a00 */
[----:B------:R-:W-:Y:S04]  /*3a7b0*/  STL.64 [R1+0x78], R14 ;  /* 0x0000780e01007387 */ /* 0x000fe80000100a00 */
[----:B----4-:R-:W0:Y:S01]  /*3a7c0*/  LDSM.16.MT88.4 R12, [R0+UR9+0x3c000] ;  /* 0x03c00009000c783b */ /* 0x010e220008004200 */
[----:B-----5:R-:W-:-:S03]  /*3a7d0*/  IMAD.MOV.U32 R23, RZ, RZ, R26 ;  /* 0x000000ffff177224 */ /* 0x020fc600078e001a */
[----:B--2---:R-:W-:Y:S04]  /*3a7e0*/  STL [R1+0x13b8], R2 ;  /* 0x0013b80201007387 */ /* 0x004fe80000100800 */
[----:B---3--:R-:W-:Y:S04]  /*3a7f0*/  STL [R1+0x13bc], R3 ;  /* 0x0013bc0301007387 */ /* 0x008fe80000100800 */
[----:B------:R-:W2:Y:S04]  /*3a800*/  LDL.LU R20, [R1+0x170] ;  /* 0x0001700001147983 */ /* 0x000ea80000300800 */
[----:B------:R-:W2:Y:S04]  /*3a810*/  LDL.LU R21, [R1+0x178] ;  /* 0x0001780001157983 */ /* 0x000ea80000300800 */
        /* <DEDUP_REMOVED lines=8> */
[----:B------:R-:W4:Y:S01]  /*3a8a0*/  LDL.LU.64 R12, [R1+0x1468] ;  /* 0x00146800010c7983 */ /* 0x000f220000300a00 */
[----:B------:R-:W-:Y:S01]  /*3a8b0*/  IMAD.MOV.U32 R6, RZ, RZ, R24 ;  /* 0x000000ffff067224 */ /* 0x000fe200078e0018 */
[----:B------:R-:W-:Y:S02]  /*3a8c0*/  F2FP.F16.E4M3.UNPACK_B R24, R2 ;  /* 0x00000002ff18723e */ /* 0x000fe400020006ff */
[----:B------:R-:W-:Y:S02]  /*3a8d0*/  F2FP.F16.E4M3.UNPACK_B R25, R3 ;  /* 0x00000003ff19723e */ /* 0x000fe400020006ff */
[----:B------:R-:W-:-:S07]  /*3a8e0*/  MOV R22, R27 ;  /* 0x0000001b00167202 */ /* 0x000fce0000000f00 */
[----:B--2---:R-:W-:Y:S01]  /*3a8f0*/  HMMA.16816.F32 R20, R20, R24, R8 ;  /* 0x000000181414723c */ /* 0x004fe20000001808 */
[----:B------:R-:W2:Y:S04]  /*3a900*/  LDL.LU.64 R10, [R1+0x1460] ;  /* 0x00146000010a7983 */ /* 0x000ea80000300a00 */
[----:B------:R-:W2:-:S14]  /*3a910*/  LDL.LU.64 R8, [R1+0x1458] ;  /* 0x0014580001087983 */ /* 0x000e9c0000300a00 */
[----:B------:R3:W-:Y:S04]  /*3a920*/  STL.64 [R1+0x90], R20 ;  /* 0x0000901401007387 */ /* 0x0007e80000100a00 */
[----:B------:R4:W-:Y:S01]  /*3a930*/  STL.64 [R1+0x98], R22 ;  /* 0x0000981601007387 */ /* 0x0009e20000100a00 */
[----:B---3--:R-:W-:Y:S01]  /*3a940*/  IMAD.MOV.U32 R20, RZ, RZ, R15 ;  /* 0x000000ffff147224 */ /* 0x008fe200078e000f */
[----:B------:R-:W-:Y:S01]  /*3a950*/  MOV R21, R14 ;  /* 0x0000000e00157202 */ /* 0x000fe20000000f00 */
[----:B----4-:R-:W-:Y:S02]  /*3a960*/  IMAD.MOV.U32 R22, RZ, RZ, R13 ;  /* 0x000000ffff167224 */ /* 0x010fe400078e000d */
[----:B------:R-:W-:Y:S02]  /*3a970*/  IMAD.MOV.U32 R23, RZ, RZ, R12 ;  /* 0x000000ffff177224 */ /* 0x000fe400078e000c */
[----:B------:R-:W0:Y:S04]  /*3a980*/  LDSM.16.MT88.4 R12, [R0+UR9+0x3c080] ;  /* 0x03c08009000c783b */ /* 0x000e280008004200 */
[----:B0-----:R-:W-:Y:S04]  /*3a990*/  STL.64 [R1+0x180], R12 ;  /* 0x0001800c01007387 */ /* 0x001fe80000100a00 */
[----:B------:R-:W-:Y:S04]  /*3a9a0*/  STL.64 [R1+0x188], R14 ;  /* 0x0001880e01007387 */ /* 0x000fe80000100a00 */
[----:B------:R-:W0:Y:S04]  /*3a9b0*/  LDSM.16.MT88.4 R12, [R0+UR9+0x3e080] ;  /* 0x03e08009000c783b */ /* 0x000e280008004200 */
[----:B0-----:R-:W-:Y:S04]  /*3a9c0*/  STL.64 [R1+0x1b0], R12 ;  /* 0x0001b00c01007387 */ /* 0x001fe80000100a00 */
[----:B------:R0:W-:Y:S04]  /*3a9d0*/  STL.64 [R1+0x1b8], R14 ;  /* 0x0001b80e01007387 */ /* 0x0001e80000100a00 */
[----:B0-----:R-:W3:Y:S04]  /*3a9e0*/  LDL.LU.64 R14, [R1+0x1450] ;  /* 0x00145000010e7983 */ /* 0x001ee80000300a00 */
[----:B------:R-:W3:Y:S02]  /*3a9f0*/  LDL.LU.64 R12, [R1+0x1448] ;  /* 0x00144800010c7983 */ /* 0x000ee40000300a00 */
[----:B---3--:R-:W-:Y:S01]  /*3aa00*/  HMMA.16816.F32 R20, R20, R24, R12 ;  /* 0x000000181414723c */ /* 0x008fe2000000180c */
[----:B------:R-:W-:-:S02]  /*3aa10*/  IMAD.MOV.U32 R12, RZ, RZ, R19 ;  /* 0x000000ffff0c7224 */ /* 0x000fc400078e0013 */
[----:B------:R-:W-:Y:S01]  /*3aa20*/  IMAD.MOV.U32 R13, RZ, RZ, R18 ;  /* 0x000000ffff0d7224 */ /* 0x000fe200078e0012 */
[----:B------:R-:W-:Y:S01]  /*3aa30*/  MOV R14, R17 ;  /* 0x00000011000e7202 */ /* 0x000fe20000000f00 */
[----:B------:R-:W-:Y:S02]  /*3aa40*/  IMAD.MOV.U32 R15, RZ, RZ, R16 ;  /* 0x000000ffff0f7224 */ /* 0x000fe400078e0010 */
[----:B------:R-:W0:-:S12]  /*3aa50*/  LDSM.16.MT88.4 R16, [R0+UR9+0x3c100] ;  /* 0x03c100090010783b */ /* 0x000e180008004200 */
[----:B------:R1:W-:Y:S04]  /*3aa60*/  STL.64 [R1+0x130], R20 ;  /* 0x0001301401007387 */ /* 0x0003e80000100a00 */
[----:B------:R-:W-:Y:S04]  /*3aa70*/  STL.64 [R1+0x138], R22 ;  /* 0x0001381601007387 */ /* 0x000fe80000100a00 */
[----:B0-----:R-:W-:Y:S04]  /*3aa80*/  STL [R1+0x1e4], R17 ;  /* 0x0001e41101007387 */ /* 0x001fe80000100800 */
[----:B------:R0:W-:Y:S01]  /*3aa90*/  STL [R1+0x1ec], R19 ;  /* 0x0001ec1301007387 */ /* 0x0001e20000100800 */
[----:B-1----:R-:W-:-:S02]  /*3aaa0*/  IMAD.MOV.U32 R20, RZ, RZ, R18 ;  /* 0x000000ffff147224 */ /* 0x002fc400078e0012 */
[----:B------:R-:W-:Y:S01]  /*3aab0*/  IMAD.MOV.U32 R21, RZ, RZ, R16 ;  /* 0x000000ffff157224 */ /* 0x000fe200078e0010 */
[----:B0-----:R-:W3:Y:S04]  /*3aac0*/  LDL.LU.64 R18, [R1+0x1440] ;  /* 0x0014400001127983 */ /* 0x001ee80000300a00 */
[----:B------:R-:W3:Y:S04]  /*3aad0*/  LDL.LU.64 R16, [R1+0x1438] ;  /* 0x0014380001107983 */ /* 0x000ee80000300a00 */
[----:B------:R-:W4:Y:S04]  /*3aae0*/  LDL R27, [R1+0x334] ;  /* 0x00033400011b7983 */ /* 0x000f280000100800 */
[----:B------:R-:W-:Y:S04]  /*3aaf0*/  STL.64 [R1+0x1428], R20 ;  /* 0x0014281401007387 */ /* 0x000fe80000100a00 */
[----:B------:R-:W0:Y:S04]  /*3ab00*/  LDSM.16.MT88.4 R20, [R0+UR9+0x3e100] ;  /* 0x03e100090014783b */ /* 0x000e280008004200 */
[----:B0-----:R0:W-:Y:S04]  /*3ab10*/  STL [R1+0x204], R21 ;  /* 0x0002041501007387 */ /* 0x0011e80000100800 */
[----:B------:R1:W-:Y:S01]  /*3ab20*/  STL [R1+0x20c], R23 ;  /* 0x00020c1701007387 */ /* 0x0003e20000100800 */
[----:B------:R-:W-:Y:S01]  /*3ab30*/  IMAD.MOV.U32 R3, RZ, RZ, R20 ;  /* 0x000000ffff037224 */ /* 0x000fe200078e0014 */
[----:B------:R-:W-:Y:S01]  /*3ab40*/  MOV R2, R22 ;  /* 0x0000001600027202 */ /* 0x000fe20000000f00 */
[----:B---3--:R-:W-:Y:S01]  /*3ab50*/  HMMA.16816.F32 R16, R12, R24, R16 ;  /* 0x000000180c10723c */ /* 0x008fe20000001810 */
[----:B------:R-:W-:-:S02]  /*3ab60*/  IMAD.MOV.U32 R14, RZ, RZ, R29 ;  /* 0x000000ffff0e7224 */ /* 0x000fc400078e001d */
[----:B------:R-:W3:-:S15]  /*3ab70*/  LDL.LU R29, [R1+0x1430] ;  /* 0x00143000011d7983 */ /* 0x000ede0000300800 */
[----:B------:R-:W-:Y:S01]  /*3ab80*/  NOP ;  /* 0x0000000000007918 */ /* 0x000fe20000000000 */
[----:B------:R-:W-:Y:S04]  /*3ab90*/  STL.64 [R1+0x1d0], R16 ;  /* 0x0001d01001007387 */ /* 0x000fe80000100a00 */
[----:B------:R-:W-:Y:S04]  /*3aba0*/  STL.64 [R1+0x1d8], R18 ;  /* 0x0001d81201007387 */ /* 0x000fe80000100a00 */
[----:B------:R-:W5:Y:S04]  /*3abb0*/  LDSM.16.MT88.4 R16, [R0+UR9+0x3e180] ;  /* 0x03e180090010783b */ /* 0x000f680008004200 */
[----:B------:R-:W3:Y:S04]  /*3abc0*/  LDL.LU R20, [R1+0x120] ;  /* 0x0001200001147983 */ /* 0x000ee80000300800 */
[----:B0-----:R-:W3:Y:S04]  /*3abd0*/  LDL.LU R21, [R1+0x124] ;  /* 0x0001240001157983 */ /* 0x001ee80000300800 */
[----:B------:R-:W3:Y:S04]  /*3abe0*/  LDL.LU R22, [R1+0x128] ;  /* 0x0001280001167983 */ /* 0x000ee80000300800 */
[----:B-1----:R-:W3:Y:S01]  /*3abf0*/  LDL.LU R23, [R1+0x12c] ;  /* 0x00012c0001177983 */ /* 0x002ee20000300800 */
[----:B------:R-:W-:-:S02]  /*3ac00*/  IMAD.MOV.U32 R12, RZ, RZ, R6 ;  /* 0x000000ffff0c7224 */ /* 0x000fc400078e0006 */
[----:B------:R-:W-:Y:S01]  /*3ac10*/  IMAD.MOV.U32 R13, RZ, RZ, R5 ;  /* 0x000000ffff0d7224 */ /* 0x000fe200078e0005 */
[----:B-----5:R-:W-:Y:S01]  /*3ac20*/  STL [R1+0x2c4], R17 ;  /* 0x0002c41101007387 */ /* 0x020fe20000100800 */
[----:B------:R-:W-:-:S03]  /*3ac30*/  MOV R5, R16 ;  /* 0x0000001000057202 */ /* 0x000fc60000000f00 */
[----:B------:R-:W-:Y:S01]  /*3ac40*/  STL [R1+0x2cc], R19 ;  /* 0x0002cc1301007387 */ /* 0x000fe20000100800 */
[----:B------:R-:W-:-:S03]  /*3ac50*/  IMAD.MOV.U32 R6, RZ, RZ, R18 ;  /* 0x000000ffff067224 */ /* 0x000fc600078e0012 */
[----:B------:R-:W0:Y:S01]  /*3ac60*/  LDSM.16.MT88.4 R16, [R0+UR9+0x3c180] ;  /* 0x03c180090010783b */ /* 0x000e220008004200 */
[----:B------:R-:W-:Y:S02]  /*3ac70*/  IMAD.MOV.U32 R15, RZ, RZ, R7 ;  /* 0x000000ffff0f7224 */ /* 0x000fe400078e0007 */
[----:B0-----:R-:W-:Y:S01]  /*3ac80*/  IMAD.MOV.U32 R7, RZ, RZ, R16 ;  /* 0x000000ffff077224 */ /* 0x001fe200078e0010 */
[----:B------:R-:W-:Y:S04]  /*3ac90*/  STL [R1+0x2d4], R17 ;  /* 0x0002d41101007387 */ /* 0x000fe80000100800 */
[----:B------:R-:W-:Y:S04]  /*3aca0*/  STL.64 [R1+0x2d8], R18 ;  /* 0x0002d81201007387 */ /* 0x000fe80000100a00 */
[----:B------:R-:W-:Y:S04]  /*3acb0*/  STL.64 [R1+0x1420], R6 ;  /* 0x0014200601007387 */ /* 0x000fe80000100a00 */
[----:B------:R2:W-:Y:S04]  /*3acc0*/  STL.64 [R1+0x1418], R4 ;  /* 0x0014180401007387 */ /* 0x0005e80000100a00 */
[----:B------:R-:W5:Y:S01]  /*3acd0*/  LDL.LU R16, [R1+0xf0] ;  /* 0x0000f00001107983 */ /* 0x000f620000300800 */
[----:B--2---:R-:W-:Y:S01]  /*3ace0*/  HMMA.16816.F32 R4, R12, R24, R8 ;  /* 0x000000180c04723c */ /* 0x004fe20000001808 */
[----:B------:R-:W-:-:S02]  /*3acf0*/  IMAD.MOV.U32 R18, RZ, RZ, R28 ;  /* 0x000000ffff127224 */ /* 0x000fc400078e001c */
[----:B----4-:R-:W0:-:S15]  /*3ad00*/  LDSM.16.MT88.4 R8, [R27+UR9+0x3c000] ;  /* 0x03c000091b08783b */ /* 0x010e1e0008004200 */
[----:B------:R-:W-:Y:S01]  /*3ad10*/  NOP ;  /* 0x0000000000007918 */ /* 0x000fe20000000000 */
[----:B------:R1:W-:Y:S04]  /*3ad20*/  STL.64 [R1+0x250], R4 ;  /* 0x0002500401007387 */ /* 0x0003e80000100a00 */
[----:B------:R2:W-:Y:S04]  /*3ad30*/  STL.64 [R1+0x258], R6 ;  /* 0x0002580601007387 */ /* 0x0005e80000100a00 */
[----:B------:R-:W5:Y:S04]  /*3ad40*/  LDL.LU R17, [R1+0xf8] ;  /* 0x0000f80001117983 */ /* 0x000f680000300800 */
[----:B-1----:R-:W4:Y:S04]  /*3ad50*/  LDL.LU R4, [R1+0x20] ;  /* 0x0000200001047983 */ /* 0x002f280000300800 */
[----:B------:R-:W4:Y:S04]  /*3ad60*/  LDL.LU R5, [R1+0x24] ;  /* 0x0000240001057983 */ /* 0x000f280000300800 */
[----:B--2---:R-:W4:Y:S04]  /*3ad70*/  LDL.LU R6, [R1+0x28] ;  /* 0x0000280001067983 */ /* 0x004f280000300800 */
[----:B------:R-:W2:Y:S01]  /*3ad80*/  LDL.LU R28, [R1+0x338] ;  /* 0x00033800011c7983 */ /* 0x000ea20000300800 */
[----:B---3--:R-:W-:-:S02]  /*3ad90*/  IMAD.MOV.U32 R7, RZ, RZ, R29 ;  /* 0x000000ffff077224 */ /* 0x008fc400078e001d */
[----:B0-----:R-:W-:Y:S01]  /*3ada0*/  IMAD.MOV.U32 R29, RZ, RZ, R11 ;  /* 0x000000ffff1d7224 */ /* 0x001fe200078e000b */
[----:B--2---:R-:W-:Y:S04]  /*3adb0*/  STL [R1+0x1408], R28 ;  /* 0x0014081c01007387 */ /* 0x004fe80000100800 */
[----:B------:R-:W-:Y:S04]  /*3adc0*/  STL.64 [R1+0x30], R8 ;  /* 0x0000300801007387 */ /* 0x000fe80000100a00 */
[----:B------:R-:W-:Y:S04]  /*3add0*/  STL [R1+0x38], R10 ;  /* 0x0000380a01007387 */ /* 0x000fe80000100800 */
[----:B------:R-:W0:Y:S04]  /*3ade0*/  LDSM.16.MT88.4 R8, [R27+UR9+0x3e000] ;  /* 0x03e000091b08783b */ /* 0x000e280008004200 */
[----:B------:R-:W-:Y:S01]  /*3adf0*/  STL [R1+0x139c], R29 ;  /* 0x00139c1d01007387 */ /* 0x000fe20000100800 */
[----:B0-----:R-:W-:-:S03]  /*3ae00*/  IMAD.MOV.U32 R27, RZ, RZ, R11 ;  /* 0x000000ffff1b7224 */ /* 0x001fc600078e000b */
[----:B------:R-:W-:Y:S04]  /*3ae10*/  STL [R1+0x60], R8 ;  /* 0x0000600801007387 */ /* 0x000fe80000100800 */
[----:B------:R0:W-:Y:S04]  /*3ae20*/  STL [R1+0x13a4], R27 ;  /* 0x0013a41b01007387 */ /* 0x0001e80000100800 */
[----:B0-----:R-:W2:Y:S01]  /*3ae30*/  LDL.LU R27, [R1+0x334] ;  /* 0x00033400011b7983 */ /* 0x001ea20000300800 */
[----:B------:R-:W-:-:S07]  /*3ae40*/  MOV R19, R26 ;  /* 0x0000001a00137202 */ /* 0x000fce0000000f00 */
[----:B-----5:R-:W-:Y:S01]  /*3ae50*/  HMMA.16816.F32 R16, R16, R24, R20 ;  /* 0x000000181010723c */ /* 0x020fe20000001814 */
[----:B------:R-:W-:-:S05]  /*3ae60*/  IMAD.MOV.U32 R26, RZ, RZ, R9 ;  /* 0x000000ffff1a7224 */ /* 0x000fca00078e0009 */
[----:B------:R-:W-:Y:S01]  /*3ae70*/  STL [R1+0x13a0], R26 ;  /* 0x0013a01a01007387 */ /* 0x000fe20000100800 */
[----:B------:R-:W-:-:S12]  /*3ae80*/  IMAD.MOV.U32 R28, RZ, RZ, R10 ;  /* 0x000000ffff1c7224 */ /* 0x000fd800078e000a */
[----:B------:R-:W-:Y:S04]  /*3ae90*/  STL.64 [R1+0x1380], R18 ;  /* 0x0013801201007387 */ /* 0x000fe80000100a00 */
[----:B------:R0:W-:Y:S04]  /*3aea0*/  STL.64 [R1+0x1378], R16 ;  /* 0x0013781001007387 */ /* 0x0001e80000100a00 */
[----:B0-----:R-:W3:Y:S04]  /*3aeb0*/  LDL.LU R16, [R1] ;  /* 0x0000000001107983 */ /* 0x001ee80000300800 */
[----:B------:R-:W3:Y:S04]  /*3aec0*/  LDL.LU R17, [R1+0x4] ;  /* 0x0000040001117983 */ /* 0x000ee80000300800 */
[----:B------:R-:W3:Y:S04]  /*3aed0*/  LDL.LU R18, [R1+0x8] ;  /* 0x0000080001127983 */ /* 0x000ee80000300800 */
[----:B------:R-:W3:Y:S04]  /*3aee0*/  LDL.LU R19, [R1+0xc] ;  /* 0x00000c0001137983 */ /* 0x000ee80000300800 */
[----:B------:R-:W4:Y:S04]  /*3aef0*/  LDL.LU R8, [R1+0x180] ;  /* 0x0001800001087983 */ /* 0x000f280000300800 */
[----:B------:R-:W4:Y:S04]  /*3af00*/  LDL.LU R9, [R1+0x188] ;  /* 0x0001880001097983 */ /* 0x000f280000300800 */
[----:B------:R-:W4:Y:S04]  /*3af10*/  LDL.LU R10, [R1+0x1b0] ;  /* 0x0001b000010a7983 */ /* 0x000f280000300800 */
[----:B------:R-:W4:Y:S04]  /*3af20*/  LDL.LU R11, [R1+0x1b8] ;  /* 0x0001b800010b7983 */ /* 0x000f280000300800 */
[----:B--2---:R-:W0:Y:S04]  /*3af30*/  LDSM.16.MT88.4 R20, [R27+UR9+0x3c080] ;  /* 0x03c080091b14783b */ /* 0x004e280008004200 */
        /* <DEDUP_REMOVED lines=8> */
[----:B0-----:R-:W2:Y:S01]  /*3afc0*/  LDL.LU.64 R20, [R1+0x1428] ;  /* 0x0014280001147983 */ /* 0x001ea20000300a00 */
[----:B----4-:R-:W-:-:S15]  /*3afd0*/  HMMA.16816.F32 R4, R8, R24, R4 ;  /* 0x000000180804723c */ /* 0x010fde0000001804 */
[----:B------:R-:W-:-:S04]  /*3afe0*/  NOP ;  /* 0x0000000000007918 */ /* 0x000fc80000000000 */
[----:B------:R-:W-:Y:S04]  /*3aff0*/  STL.64 [R1+0xc0], R4 ;  /* 0x0000c00401007387 */ /* 0x000fe80000100a00 */
[----:B------:R-:W-:Y:S04]  /*3b000*/  STL.64 [R1+0xc8], R6 ;  /* 0x0000c80601007387 */ /* 0x000fe80000100a00 */
[----:B------:R-:W0:Y:S01]  /*3b010*/  LDSM.16.MT88.4 R4, [R27+UR9+0x3c100] ;  /* 0x03c100091b04783b */ /* 0x000e220008004200 */
[----:B------:R-:W-:Y:S02]  /*3b020*/  IMAD.MOV.U32 R15, RZ, RZ, R22 ;  /* 0x000000ffff0f7224 */ /* 0x000fe400078e0016 */
[----:B------:R-:W-:-:S02]  /*3b030*/  IMAD.MOV.U32 R10, RZ, RZ, R3 ;  /* 0x000000ffff0a7224 */ /* 0x000fc400078e0003 */
[----:B0-----:R-:W-:Y:S02]  /*3b040*/  IMAD.MOV.U32 R3, RZ, RZ, R6 ;  /* 0x000000ffff037224 */ /* 0x001fe400078e0006 */
[----:B------:R-:W-:Y:S01]  /*3b050*/  IMAD.MOV.U32 R11, RZ, RZ, R2 ;  /* 0x000000ffff0b7224 */ /* 0x000fe200078e0002 */
[----:B--2---:R-:W-:Y:S01]  /*3b060*/  MOV R9, R20 ;  /* 0x0000001400097202 */ /* 0x004fe20000000f00 */
[----:B------:R-:W-:Y:S01]  /*3b070*/  IMAD.MOV.U32 R8, RZ, RZ, R21 ;  /* 0x000000ffff087224 */ /* 0x000fe200078e0015 */
[----:B------:R-:W2:Y:S04]  /*3b080*/  LDL.LU R20, [R1+0x1f0] ;  /* 0x0001f00001147983 */ /* 0x000ea80000300800 */
[----:B------:R-:W2:Y:S04]  /*3b090*/  LDL.LU R21, [R1+0x1f4] ;  /* 0x0001f40001157983 */ /* 0x000ea80000300800 */
[----:B------:R-:W2:Y:S04]  /*3b0a0*/  LDL.LU R22, [R1+0x1f8] ;  /* 0x0001f80001167983 */ /* 0x000ea80000300800 */
[----:B------:R-:W2:Y:S04]  /*3b0b0*/  LDL.LU R23, [R1+0x1fc] ;  /* 0x0001fc0001177983 */ /* 0x000ea80000300800 */
[----:B------:R-:W-:Y:S04]  /*3b0c0*/  STL.64 [R1+0x190], R4 ;  /* 0x0001900401007387 */ /* 0x000fe80000100a00 */
[----:B------:R-:W-:Y:S04]  /*3b0d0*/  STL [R1+0x19c], R7 ;  /* 0x00019c0701007387 */ /* 0x000fe80000100800 */
[----:B------:R-:W0:Y:S04]  /*3b0e0*/  LDSM.16.MT88.4 R4, [R27+UR9+0x3e100] ;  /* 0x03e100091b04783b */ /* 0x000e280008004200 */
[----:B0-----:R-:W-:Y:S04]  /*3b0f0*/  STL [R1+0x1a4], R5 ;  /* 0x0001a40501007387 */ /* 0x001fe80000100800 */
[----:B------:R0:W-:Y:S01]  /*3b100*/  STL [R1+0x1ac], R7 ;  /* 0x0001ac0701007387 */ /* 0x0001e20000100800 */
[----:B------:R-:W-:Y:S01]  /*3b110*/  MOV R0, R6 ;  /* 0x0000000600007202 */ /* 0x000fe20000000f00 */
[----:B------:R-:W-:-:S02]  /*3b120*/  IMAD.MOV.U32 R2, RZ, RZ, R4 ;  /* 0x000000ffff027224 */ /* 0x000fc400078e0004 */
[----:B0-----:R-:W4:Y:S04]  /*3b130*/  LDL.LU.64 R6, [R1+0x1420] ;  /* 0x0014200001067983 */ /* 0x001f280000300a00 */
[----:B------:R-:W5:Y:S01]  /*3b140*/  LDL.LU.64 R4, [R1+0x1418] ;  /* 0x0014180001047983 */ /* 0x000f620000300a00 */
[----:B---3--:R-:W-:Y:S01]  /*3b150*/  HMMA.16816.F32 R16, R8, R24, R16 ;  /* 0x000000180810723c */ /* 0x008fe20000001810 */
[----:B-----5:R-:W-:Y:S02]  /*3b160*/  IMAD.MOV.U32 R10, RZ, RZ, R5 ;  /* 0x000000ffff0a7224 */ /* 0x020fe400078e0005 */
[----:B------:R-:W3:-:S15]  /*3b170*/  LDL.LU R5, [R1+0x1414] ;  /* 0x0014140001057983 */ /* 0x000ede0000300800 */
[----:B------:R-:W-:Y:S01]  /*3b180*/  NOP ;  /* 0x0000000000007918 */ /* 0x000fe20000000000 */
[----:B------:R-:W-:Y:S04]  /*3b190*/  STL.64 [R1+0x150], R16 ;  /* 0x0001501001007387 */ /* 0x000fe80000100a00 */
[----:B------:R-:W-:Y:S01]  /*3b1a0*/  STL.64 [R1+0x158], R18 ;  /* 0x0001581201007387 */ /* 0x000fe20000100a00 */
[----:B----4-:R-:W-:Y:S02]  /*3b1b0*/  IMAD.MOV.U32 R11, RZ, RZ, R6 ;  /* 0x000000ffff0b7224 */ /* 0x010fe400078e0006 */
[----:B------:R-:W-:Y:S01]  /*3b1c0*/  IMAD.MOV.U32 R8, RZ, RZ, R7 ;  /* 0x000000ffff087224 */ /* 0x000fe200078e0007 */
[----:B------:R-:W3:Y:S04]  /*3b1d0*/  LDL.LU R6, [R1+0x1410] ;  /* 0x0014100001067983 */ /* 0x000ee80000300800 */
[----:B------:R-:W3:Y:S04]  /*3b1e0*/  LDL.LU R7, [R1+0x140c] ;  /* 0x00140c0001077983 */ /* 0x000ee80000300800 */
[----:B------:R-:W3:Y:S04]  /*3b1f0*/  LDL.LU R9, [R1+0x2d8] ;  /* 0x0002d80001097983 */ /* 0x000ee80000300800 */
[----:B------:R-:W0:Y:S04]  /*3b200*/  LDSM.16.MT88.4 R16, [R27+UR9+0x3e180] ;  /* 0x03e180091b10783b */ /* 0x000e280008004200 */
[----:B0-----:R-:W-:Y:S04]  /*3b210*/  STL.64 [R1+0x280], R16 ;  /* 0x0002801001007387 */ /* 0x001fe80000100a00 */
[----:B------:R-:W-:Y:S01]  /*3b220*/  STL [R1+0x28c], R19 ;  /* 0x00028c1301007387 */ /* 0x000fe20000100800 */
[----:B------:R-:W-:-:S03]  /*3b230*/  IMAD.MOV.U32 R29, RZ, RZ, R18 ;  /* 0x000000ffff1d7224 */ /* 0x000fc600078e0012 */
[----:B------:R-:W0:Y:S04]  /*3b240*/  LDSM.16.MT88.4 R16, [R27+UR9+0x3c180] ;  /* 0x03c180091b10783b */ /* 0x000e280008004200 */
[----:B0-----:R0:W-:Y:S04]  /*3b250*/  STL [R1+0x294], R17 ;  /* 0x0002941101007387 */ /* 0x0011e80000100800 */
[----:B------:R1:W-:Y:S01]  /*3b260*/  STL [R1+0x29c], R19 ;  /* 0x00029c1301007387 */ /* 0x0003e20000100800 */
[----:B------:R-:W-:Y:S01]  /*3b270*/  MOV R27, R16 ;  /* 0x00000010001b7202 */ /* 0x000fe20000000f00 */
[----:B------:R-:W-:Y:S01]  /*3b280*/  IMAD.MOV.U32 R26, RZ, RZ, R18 ;  /* 0x000000ffff1a7224 */ /* 0x000fe200078e0012 */
[----:B---3--:R-:W-:Y:S01]  /*3b290*/  HMMA.16816.F32 R4, R8, R24, R4 ;  /* 0x000000180804723c */ /* 0x008fe20000001804 */
[----:B------:R-:W2:Y:S01]  /*3b2a0*/  LDL.LU R8, [R1+0x30] ;  /* 0x0000300001087983 */ /* 0x000ea20000300800 */
[----:B------:R-:W-:-:S15]  /*3b2b0*/  IMAD.MOV.U32 R11, RZ, RZ, R28 ;  /* 0x000000ffff0b7224 */ /* 0x000fde00078e001c */
[----:B------:R-:W-:Y:S02]  /*3b2c0*/  NOP ;  /* 0x0000000000007918 */ /* 0x000fe40000000000 */
[----:B------:R-:W-:Y:S04]  /*3b2d0*/  STL.64 [R1+0x210], R4 ;  /* 0x0002100401007387 */ /* 0x000fe80000100a00 */
[----:B------:R-:W-:Y:S04]  /*3b2e0*/  STL.64 [R1+0x218], R6 ;  /* 0x0002180601007387 */ /* 0x000fe80000100a00 */
[----:B------:R-:W2:Y:S04]  /*3b2f0*/  LDL.LU R9, [R1+0x38] ;  /* 0x0000380001097983 */ /* 0x000ea80000300800 */
[----:B------:R-:W2:Y:S04]  /*3b300*/  LDL.LU R10, [R1+0x60] ;  /* 0x00006000010a7983 */ /* 0x000ea80000300800 */
[----:B------:R-:W3:Y:S04]  /*3b310*/  LDL.LU R28, [R1+0x1408] ;  /* 0x00140800011c7983 */ /* 0x000ee80000300800 */
[----:B------:R-:W4:Y:S04]  /*3b320*/  LDL.LU R16, [R1+0x40] ;  /* 0x0000400001107983 */ /* 0x000f280000300800 */
[----:B0-----:R-:W4:Y:S04]  /*3b330*/  LDL.LU R17, [R1+0x44] ;  /* 0x0000440001117983 */ /* 0x001f280000300800 */
[----:B------:R-:W5:Y:S04]  /*3b340*/  LDL.LU R18, [R1+0x48] ;  /* 0x0000480001127983 */ /* 0x000f680000300800 */
[----:B-1----:R-:W5:Y:S04]  /*3b350*/  LDL.LU R19, [R1+0x4c] ;  /* 0x00004c0001137983 */ /* 0x002f680000300800 */
[----:B---3--:R-:W0:Y:S04]  /*3b360*/  LDSM.16.MT88.4 R4, [R28+UR9+0x3c000] ;  /* 0x03c000091c04783b */ /* 0x008e280008004200 */
[----:B-----5:R-:W-:Y:S04]  /*3b370*/  STL.64 [R1+0x1400], R18 ;  /* 0x0014001201007387 */ /* 0x020fe80000100a00 */
[----:B----4-:R-:W-:Y:S04]  /*3b380*/  STL.64 [R1+0x13f8], R16 ;  /* 0x0013f81001007387 */ /* 0x010fe80000100a00 */
[----:B------:R-:W1:Y:S01]  /*3b390*/  LDSM.16.MT88.4 R16, [R28+UR9+0x3e000] ;  /* 0x03e000091c10783b */ /* 0x000e620008004200 */
[----:B--2---:R-:W-:Y:S03]  /*3b3a0*/  HMMA.16816.F32 R8, R8, R24, R20 ;  /* 0x000000180808723c */ /* 0x004fe60000001814 */
[----:B0-----:R-:W-:-:S15]  /*3b3b0*/  STL [R1+0x13c0], R7 ;  /* 0x0013c00701007387 */ /* 0x001fde0000100800 */
[----:B------:R-:W-:Y:S01]  /*3b3c0*/  NOP ;  /* 0x0000000000007918 */ /* 0x000fe20000000000 */
[----:B------:R-:W-:Y:S04]  /*3b3d0*/  STL.64 [R1+0x1390], R10 ;  /* 0x0013900a01007387 */ /* 0x000fe80000100a00 */
[----:B-1----:R-:W-:Y:S04]  /*3b3e0*/  STL.64 [R1], R16 ;  /* 0x0000001001007387 */ /* 0x002fe80000100a00 */
[----:B------:R-:W-:Y:S04]  /*3b3f0*/  STL.64 [R1+0x8], R18 ;  /* 0x0000081201007387 */ /* 0x000fe80000100a00 */
[----:B------:R0:W-:Y:S04]  /*3b400*/  STL.64 [R1+0x1388], R8 ;  /* 0x0013880801007387 */ /* 0x0001e80000100a00 */
[----:B------:R-:W1:Y:S04]  /*3b410*/  LDSM.16.MT88.4 R16, [R28+UR9+0x3c080] ;  /* 0x03c080091c10783b */ /* 0x000e680008004200 */
[----:B0-----:R-:W2:Y:S04]  /*3b420*/  LDL.LU R8, [R1+0x50] ;  /* 0x0000500001087983 */ /* 0x001ea80000300800 */
[----:B------:R-:W2:Y:S04]  /*3b430*/  LDL.LU R9, [R1+0x54] ;  /* 0x0000540001097983 */ /* 0x000ea80000300800 */
[----:B------:R-:W2:Y:S04]  /*3b440*/  LDL.LU R10, [R1+0x58] ;  /* 0x00005800010a7983 */ /* 0x000ea80000300800 */
[----:B------:R-:W2:Y:S04]  /*3b450*/  LDL.LU R11, [R1+0x5c] ;  /* 0x00005c00010b7983 */ /* 0x000ea80000300800 */
[----:B-1----:R-:W-:Y:S01]  /*3b460*/  STL [R1+0x84], R17 ;  /* 0x0000841101007387 */ /* 0x002fe20000100800 */
[----:B------:R-:W-:-:S03]  /*3b470*/  IMAD.MOV.U32 R20, RZ, RZ, R16 ;  /* 0x000000ffff147224 */ /* 0x000fc600078e0010 */
[----:B------:R-:W-:Y:S01]  /*3b480*/  STL [R1+0x8c], R19 ;  /* 0x00008c1301007387 */ /* 0x000fe20000100800 */
[----:B------:R-:W-:-:S03]  /*3b490*/  IMAD.MOV.U32 R21, RZ, RZ, R18 ;  /* 0x000000ffff157224 */ /* 0x000fc600078e0012 */
[----:B------:R-:W0:Y:S02]  /*3b4a0*/  LDSM.16.MT88.4 R16, [R28+UR9+0x3e080] ;  /* 0x03e080091c10783b */ /* 0x000e240008004200 */
[----:B0-----:R-:W-:Y:S01]  /*3b4b0*/  MOV R22, R16 ;  /* 0x0000001000167202 */ /* 0x001fe20000000f00 */
[----:B------:R-:W-:Y:S01]  /*3b4c0*/  IMAD.MOV.U32 R23, RZ, RZ, R18 ;  /* 0x000000ffff177224 */ /* 0x000fe200078e0012 */
[----:B------:R-:W-:Y:S04]  /*3b4d0*/  STL [R1+0xa4], R17 ;  /* 0x0000a41101007387 */ /* 0x000fe80000100800 */
[----:B------:R0:W-:Y:S04]  /*3b4e0*/  STL [R1+0xac], R19 ;  /* 0x0000ac1301007387 */ /* 0x0001e80000100800 */
[----:B0-----:R-:W3:Y:S04]  /*3b4f0*/  LDL.LU.64 R18, [R1+0x1400] ;  /* 0x0014000001127983 */ /* 0x001ee80000300a00 */
[----:B------:R-:W3:Y:S04]  /*3b500*/  LDL.LU.64 R16, [R1+0x13f8] ;  /* 0x0013f80001107983 */ /* 0x000ee80000300a00 */
[----:B------:R-:W-:Y:S04]  /*3b510*/  STL.64 [R1+0x13e0], R22 ;  /* 0x0013e01601007387 */ /* 0x000fe80000100a00 */
[----:B------:R-:W-:Y:S01]  /*3b520*/  STL.64 [R1+0x13d8], R20 ;  /* 0x0013d81401007387 */ /* 0x000fe20000100a00 */
[----:B--2---:R-:W-:Y:S03]  /*3b530*/  HMMA.16816.F32 R8, R12, R24, R8 ;  /* 0x000000180c08723c */ /* 0x004fe60000001808 */
[----:B------:R-:W3:-:S15]  /*3b540*/  LDL.LU R12, [R1+0x190] ;  /* 0x00019000010c7983 */ /* 0x000ede0000300800 */
[----:B------:R-:W-:Y:S01]  /*3b550*/  NOP ;  /* 0x0000000000007918 */ /* 0x000fe20000000000 */
[----:B------:R-:W-:Y:S04]  /*3b560*/  STL.64 [R1+0x50], R8 ;  /* 0x0000500801007387 */ /* 0x000fe80000100a00 */
[----:B------:R-:W-:Y:S04]  /*3b570*/  STL.64 [R1+0x58], R10 ;  /* 0x0000580a01007387 */ /* 0x000fe80000100a00 */
[----:B------:R-:W0:Y:S01]  /*3b580*/  LDSM.16.MT88.4 R8, [R28+UR9+0x3c100] ;  /* 0x03c100091c08783b */ /* 0x000e220008004200 */
[----:B------:R-:W-:Y:S02]  /*3b590*/  IMAD.MOV.U32 R13, RZ, RZ, R3 ;  /* 0x000000ffff0d7224 */ /* 0x000fe400078e0003 */
[----:B------:R-:W-:-:S02]  /*3b5a0*/  IMAD.MOV.U32 R14, RZ, RZ, R2 ;  /* 0x000000ffff0e7224 */ /* 0x000fc400078e0002 */
[----:B------:R-:W-:Y:S01]  /*3b5b0*/  IMAD.MOV.U32 R15, RZ, RZ, R0 ;  /* 0x000000ffff0f7224 */ /* 0x000fe200078e0000 */
[----:B0-----:R-:W-:Y:S01]  /*3b5c0*/  STL [R1+0x144], R9 ;  /* 0x0001440901007387 */ /* 0x001fe20000100800 */
[----:B------:R-:W-:-:S03]  /*3b5d0*/  MOV R7, R8 ;  /* 0x0000000800077202 */ /* 0x000fc60000000f00 */
[----:B------:R-:W-:Y:S01]  /*3b5e0*/  STL [R1+0x14c], R11 ;  /* 0x00014c0b01007387 */ /* 0x000fe20000100800 */
[----:B------:R-:W-:-:S03]  /*3b5f0*/  IMAD.MOV.U32 R3, RZ, RZ, R10 ;  /* 0x000000ffff037224 */ /* 0x000fc600078e000a */
[----:B------:R-:W0:Y:S04]  /*3b600*/  LDSM.16.MT88.4 R8, [R28+UR9+0x3e100] ;  /* 0x03e100091c08783b */ /* 0x000e280008004200 */
[----:B------:R-:W-:Y:S04]  /*3b610*/  STL.64 [R1+0x13f0], R6 ;  /* 0x0013f00601007387 */ /* 0x000fe80000100a00 */
[----:B------:R3:W-:Y:S04]  /*3b620*/  STL.64 [R1+0x13e8], R4 ;  /* 0x0013e80401007387 */ /* 0x0007e80000100a00 */
[----:B0-----:R0:W-:Y:S04]  /*3b630*/  STL [R1+0x164], R9 ;  /* 0x0001640901007387 */ /* 0x0011e80000100800 */
[----:B------:R1:W-:Y:S04]  /*3b640*/  STL [R1+0x16c], R11 ;  /* 0x00016c0b01007387 */ /* 0x0003e80000100800 */
[----:B------:R-:W2:Y:S01]  /*3b650*/  LDL.LU R20, [R1+0x10] ;  /* 0x0000100001147983 */ /* 0x000ea20000300800 */
[----:B------:R-:W-:-:S02]  /*3b660*/  IMAD.MOV.U32 R2, RZ, RZ, R8 ;  /* 0x000000ffff027224 */ /* 0x000fc400078e0008 */
[----:B------:R-:W-:Y:S01]  /*3b670*/  IMAD.MOV.U32 R0, RZ, RZ, R10 ;  /* 0x000000ffff007224 */ /* 0x000fe200078e000a */
[----:B---3--:R-:W-:-:S15]  /*3b680*/  HMMA.16816.F32 R4, R12, R24, R16 ;  /* 0x000000180c04723c */ /* 0x008fde0000001810 */
[----:B------:R-:W-:-:S04]  /*3b690*/  NOP ;  /* 0x0000000000007918 */ /* 0x000fc80000000000 */
[----:B------:R-:W-:Y:S04]  /*3b6a0*/  STL.64 [R1+0xe0], R4 ;  /* 0x0000e00401007387 */ /* 0x000fe80000100a00 */
[----:B------:R-:W-:Y:S04]  /*3b6b0*/  STL.64 [R1+0xe8], R6 ;  /* 0x0000e80601007387 */ /* 0x000fe80000100a00 */
        /* <DEDUP_REMOVED lines=8> */
[----:B------:R-:W4:Y:S04]  /*3b740*/  LDL.LU R8, [R1+0x70] ;  /* 0x0000700001087983 */ /* 0x000f280000300800 */
[----:B0-----:R-:W4:Y:S04]  /*3b750*/  LDL.LU R9, [R1+0x74] ;  /* 0x0000740001097983 */ /* 0x001f280000300800 */
[----:B------:R-:W5:Y:S04]  /*3b760*/  LDL.LU R10, [R1+0x78] ;  /* 0x00007800010a7983 */ /* 0x000f680000300800 */
[----:B-1----:R-:W5:Y:S04]  /*3b770*/  LDL.LU R11, [R1+0x7c] ;  /* 0x00007c00010b7983 */ /* 0x002f680000300800 */
[----:B------:R-:W0:Y:S04]  /*3b780*/  LDSM.16.MT88.4 R4, [R28+UR9+0x3c180] ;  /* 0x03c180091c04783b */ /* 0x000e280008004200 */
[----:B-----5:R-:W-:Y:S04]  /*3b790*/  STL.64 [R1+0x13b0], R10 ;  /* 0x0013b00a01007387 */ /* 0x020fe80000100a00 */
[----:B----4-:R1:W-:Y:S04]  /*3b7a0*/  STL.64 [R1+0x13a8], R8 ;  /* 0x0013a80801007387 */ /* 0x0103e80000100a00 */
[----:B-1----:R-:W4:Y:S04]  /*3b7b0*/  LDL.LU R8, [R1+0xd0] ;  /* 0x0000d00001087983 */ /* 0x002f280000300800 */
[----:B------:R-:W4:Y:S04]  /*3b7c0*/  LDL.LU R9, [R1+0xd4] ;  /* 0x0000d40001097983 */ /* 0x000f280000300800 */
[----:B------:R-:W5:Y:S04]  /*3b7d0*/  LDL.LU R10, [R1+0xd8] ;  /* 0x0000d800010a7983 */ /* 0x000f680000300800 */
[----:B------:R-:W5:Y:S01]  /*3b7e0*/  LDL.LU R11, [R1+0xdc] ;  /* 0x0000dc00010b7983 */ /* 0x000f620000300800 */
[----:B------:R-:W-:Y:S01]  /*3b7f0*/  MOV R12, R27 ;  /* 0x0000001b000c7202 */ /* 0x000fe20000000f00 */
[----:B------:R-:W-:-:S02]  /*3b800*/  IMAD.MOV.U32 R13, RZ, RZ, R26 ;  /* 0x000000ffff0d7224 */ /* 0x000fc400078e001a */
[----:B0-----:R-:W-:Y:S02]  /*3b810*/  IMAD.MOV.U32 R27, RZ, RZ, R4 ;  /* 0x000000ffff1b7224 */ /* 0x001fe400078e0004 */
[----:B------:R-:W-:Y:S02]  /*3b820*/  IMAD.MOV.U32 R26, RZ, RZ, R6 ;  /* 0x000000ffff1a7224 */ /* 0x000fe400078e0006 */
[----:B------:R-:W-:-:S07]  /*3b830*/  IMAD.MOV.U32 R15, RZ, RZ, R29 ;  /* 0x000000ffff0f7224 */ /* 0x000fce00078e001d */
[----:B--2---:R-:W-:Y:S01]  /*3b840*/  HMMA.16816.F32 R12, R12, R24, R20 ;  /* 0x000000180c0c723c */ /* 0x004fe20000001814 */
[----:B-----5:R-:W-:Y:S04]  /*3b850*/  STL.64 [R1+0x13d0], R10 ;  /* 0x0013d00a01007387 */ /* 0x020fe80000100a00 */
[----:B----4-:R0:W-:Y:S04]  /*3b860*/  STL.64 [R1+0x13c8], R8 ;  /* 0x0013c80801007387 */ /* 0x0101e80000100a00 */
[----:B0-----:R-:W2:Y:S04]  /*3b870*/  LDL.LU R8, [R1+0x230] ;  /* 0x0002300001087983 */ /* 0x001ea80000300800 */
[----:B------:R-:W2:Y:S04]  /*3b880*/  LDL.LU R9, [R1+0x234] ;  /* 0x0002340001097983 */ /* 0x000ea80000300800 */
[----:B------:R-:W2:Y:S04]  /*3b890*/  LDL.LU R10, [R1+0x238] ;  /* 0x00023800010a7983 */ /* 0x000ea80000300800 */
[----:B------:R-:W2:Y:S04]  /*3b8a0*/  LDL.LU R11, [R1+0x23c] ;  /* 0x00023c00010b7983 */ /* 0x000ea80000300800 */
[----:B------:R-:W-:Y:S04]  /*3b8b0*/  STL [R1+0x224], R5 ;  /* 0x0002240501007387 */ /* 0x000fe80000100800 */
[----:B------:R-:W-:Y:S04]  /*3b8c0*/  STL [R1+0x22c], R7 ;  /* 0x00022c0701007387 */ /* 0x000fe80000100800 */
[----:B------:R-:W0:Y:S04]  /*3b8d0*/  LDSM.16.MT88.4 R4, [R28+UR9+0x3e180] ;  /* 0x03e180091c04783b */ /* 0x000e280008004200 */
[----:B0-----:R-:W-:Y:S04]  /*3b8e0*/  STL [R1+0x264], R5 ;  /* 0x0002640501007387 */ /* 0x001fe80000100800 */
[----:B------:R0:W-:Y:S01]  /*3b8f0*/  STL [R1+0x26c], R7 ;  /* 0x00026c0701007387 */ /* 0x0001e20000100800 */
[----:B------:R-:W-:Y:S01]  /*3b900*/  MOV R28, R6 ;  /* 0x00000006001c7202 */ /* 0x000fe20000000f00 */
[----:B------:R-:W-:-:S02]  /*3b910*/  IMAD.MOV.U32 R29, RZ, RZ, R4 ;  /* 0x000000ffff1d7224 */ /* 0x000fc400078e0004 */
[----:B0-----:R-:W4:Y:S04]  /*3b920*/  LDL.LU.64 R6, [R1+0x13f0] ;  /* 0x0013f00001067983 */ /* 0x001f280000300a00 */
[----:B------:R-:W5:Y:S04]  /*3b930*/  LDL.LU.64 R4, [R1+0x13e8] ;  /* 0x0013e80001047983 */ /* 0x000f680000300a00 */
[----:B------:R-:W2:Y:S04]  /*3b940*/  LDL.LU.64 R22, [R1+0x13e0] ;  /* 0x0013e00001167983 */ /* 0x000ea80000300a00 */
[----:B------:R-:W2:Y:S04]  /*3b950*/  LDL.LU.64 R20, [R1+0x13d8] ;  /* 0x0013d80001147983 */ /* 0x000ea80000300a00 */
[----:B------:R-:W-:Y:S04]  /*3b960*/  STL.64 [R1+0x1f0], R12 ;  /* 0x0001f00c01007387 */ /* 0x000fe80000100a00 */
[----:B------:R0:W-:Y:S04]  /*3b970*/  STL.64 [R1+0x1f8], R14 ;  /* 0x0001f80e01007387 */ /* 0x0001e80000100a00 */
[----:B0-----:R-:W3:Y:S04]  /*3b980*/  LDL.LU R14, [R1] ;  /* 0x00000000010e7983 */ /* 0x001ee80000300800 */
[----:B------:R-:W3:Y:S01]  /*3b990*/  LDL.LU R15, [R1+0x8] ;  /* 0x00000800010f7983 */ /* 0x000ee20000300800 */
[----:B----4-:R-:W-:-:S02]  /*3b9a0*/  IMAD.MOV.U32 R13, RZ, RZ, R6 ;  /* 0x000000ffff0d7224 */ /* 0x010fc400078e0006 */
[----:B-----5:R-:W-:Y:S01]  /*3b9b0*/  IMAD.MOV.U32 R12, RZ, RZ, R4 ;  /* 0x000000ffff0c7224 */ /* 0x020fe200078e0004 */
[-C--:B--2---:R-:W-:Y:S08]  /*3b9c0*/  HMMA.16816.F32 R20, R20, R24.reuse, R8 ;  /* 0x000000181414723c */ /* 0x084ff00000001808 */
[----:B---3--:R-:W-:Y:S01]  /*3b9d0*/  HMMA.16816.F32 R12, R12, R24, R16 ;  /* 0x000000180c0c723c */ /* 0x008fe20000001810 */
[----:B------:R-:W2:Y:S04]  /*3b9e0*/  LDL.LU R16, [R1+0x90] ;  /* 0x0000900001107983 */ /* 0x000ea80000300800 */
[----:B------:R-:W2:Y:S04]  /*3b9f0*/  LDL.LU R17, [R1+0x94] ;  /* 0x0000940001117983 */ /* 0x000ea80000300800 */
[----:B------:R-:W2:Y:S04]  /*3ba00*/  LDL.LU R18, [R1+0x98] ;  /* 0x0000980001127983 */ /* 0x000ea80000300800 */
[----:B------:R-:W2:Y:S04]  /*3ba10*/  LDL.LU R19, [R1+0x9c] ;  /* 0x00009c0001137983 */ /* 0x000ea80000300800 */
[----:B------:R-:W3:Y:S04]  /*3ba20*/  LDL.LU.64 R10, [R1+0x13d0] ;  /* 0x0013d000010a7983 */ /* 0x000ee80000300a00 */
[----:B------:R-:W3:Y:S04]  /*3ba30*/  LDL.LU.64 R8, [R1+0x13c8] ;  /* 0x0013c80001087983 */ /* 0x000ee80000300a00 */
[----:B------:R0:W-:Y:S04]  /*3ba40*/  STL.64 [R1+0x20], R20 ;  /* 0x0000201401007387 */ /* 0x0001e80000100a00 */
[----:B------:R1:W-:Y:S01]  /*3ba50*/  STL.64 [R1+0x28], R22 ;  /* 0x0000281601007387 */ /* 0x0003e20000100a00 */
[----:B0-----:R-:W-:-:S02]  /*3ba60*/  IMAD.MOV.U32 R20, RZ, RZ, R7 ;  /* 0x000000ffff147224 */ /* 0x001fc400078e0007 */
[----:B------:R-:W-:Y:S01]  /*3ba70*/  IMAD.MOV.U32 R21, RZ, RZ, R3 ;  /* 0x000000ffff157224 */ /* 0x000fe200078e0003 */
[----:B-1----:R-:W-:Y:S01]  /*3ba80*/  MOV R22, R2 ;  /* 0x0000000200167202 */ /* 0x002fe20000000f00 */
[----:B------:R-:W-:Y:S01]  /*3ba90*/  IMAD.MOV.U32 R23, RZ, RZ, R0 ;  /* 0x000000ffff177224 */ /* 0x000fe200078e0000 */
[----:B------:R-:W4:Y:S04]  /*3baa0*/  LDL.LU R7, [R1+0x13c0] ;  /* 0x0013c00001077983 */ /* 0x000f280000300800 */
[----:B------:R-:W5:Y:S04]  /*3bab0*/  LDL.LU R3, [R1+0x13bc] ;  /* 0x0013bc0001037983 */ /* 0x000f680000300800 */
[----:B------:R-:W2:Y:S01]  /*3bac0*/  LDL.LU R2, [R1+0x13b8] ;  /* 0x0013b80001027983 */ /* 0x000ea20000300800 */
[----:B---3--:R-:W-:Y:S03]  /*3bad0*/  HMMA.16816.F32 R20, R20, R24, R8 ;  /* 0x000000181414723c */ /* 0x008fe60000001808 */
[----:B------:R-:W3:Y:S04]  /*3bae0*/  LDL.LU.64 R10, [R1+0x13b0] ;  /* 0x0013b000010a7983 */ /* 0x000ee80000300a00 */
[----:B------:R-:W3:-:S12]  /*3baf0*/  LDL.LU.64 R8, [R1+0x13a8] ;  /* 0x0013a80001087983 */ /* 0x000ed80000300a00 */
[----:B------:R0:W-:Y:S04]  /*3bb00*/  STL.64 [R1+0xb0], R20 ;  /* 0x0000b01401007387 */ /* 0x0001e80000100a00 */
[----:B------:R1:W-:Y:S01]  /*3bb10*/  STL.64 [R1+0xb8], R22 ;  /* 0x0000b81601007387 */ /* 0x0003e20000100a00 */
[----:B0-----:R-:W-:Y:S02]  /*3bb20*/  IMAD.MOV.U32 R20, RZ, RZ, R27 ;  /* 0x000000ffff147224 */ /* 0x001fe400078e001b */
[----:B------:R-:W-:Y:S01]  /*3bb30*/  IMAD.MOV.U32 R21, RZ, RZ, R26 ;  /* 0x000000ffff157224 */ /* 0x000fe200078e001a */
[----:B-1----:R-:W-:Y:S01]  /*3bb40*/  MOV R22, R29 ;  /* 0x0000001d00167202 */ /* 0x002fe20000000f00 */
[----:B------:R-:W-:Y:S01]  /*3bb50*/  IMAD.MOV.U32 R23, RZ, RZ, R28 ;  /* 0x000000ffff177224 */ /* 0x000fe200078e001c */
[----:B------:R-:W2:Y:S04]  /*3bb60*/  LDL.LU R27, [R1+0x13a4] ;  /* 0x0013a400011b7983 */ /* 0x000ea80000300800 */
[----:B------:R-:W2:Y:S04]  /*3bb70*/  LDL.LU R26, [R1+0x13a0] ;  /* 0x0013a000011a7983 */ /* 0x000ea80000300800 */
[----:B------:R-:W2:Y:S04]  /*3bb80*/  LDL.LU R29, [R1+0x139c] ;  /* 0x00139c00011d7983 */ /* 0x000ea80000300800 */
[----:B------:R-:W4:Y:S01]  /*3bb90*/  LDL.LU R28, [R1+0x1398] ;  /* 0x00139800011c7983 */ /* 0x000f220000300800 */
[----:B---3--:R-:W-:Y:S03]  /*3bba0*/  HMMA.16816.F32 R20, R20, R24, R8 ;  /* 0x000000181414723c */ /* 0x008fe60000001808 */
[----:B------:R-:W3:Y:S04]  /*3bbb0*/  LDL.LU.64 R10, [R1+0x1390] ;  /* 0x00139000010a7983 */ /* 0x000ee80000300a00 */
[----:B------:R-:W3:Y:S04]  /*3bbc0*/  LDL.LU.64 R8, [R1+0x1388] ;  /* 0x0013880001087983 */ /* 0x000ee80000300a00 */
[----:B------:R-:W3:Y:S04]  /*3bbd0*/  LDL R24, [R1+0xae4] ;  /* 0x000ae40001187983 */ /* 0x000ee80000100800 */
[----:B------:R-:W3:Y:S04]  /*3bbe0*/  LDL R25, [R1+0xae0] ;  /* 0x000ae00001197983 */ /* 0x000ee80000100800 */
[----:B------:R0:W-:Y:S04]  /*3bbf0*/  STL.64 [R1+0x70], R20 ;  /* 0x0000701401007387 */ /* 0x0001e80000100a00 */
[----:B------:R1:W-:Y:S04]  /*3bc00*/  STL.64 [R1+0x78], R22 ;  /* 0x0000781601007387 */ /* 0x0003e80000100a00 */
[----:B0-----:R-:W3:Y:S04]  /*3bc10*/  LDL.LU R20, [R1+0x174] ;  /* 0x0001740001147983 */ /* 0x001ee80000300800 */
[----:B------:R-:W3:Y:S04]  /*3bc20*/  LDL.LU R21, [R1+0x17c] ;  /* 0x00017c0001157983 */ /* 0x000ee80000300800 */
[----:B-1----:R-:W3:Y:S01]  /*3bc30*/  LDL.LU R22, [R1+0x1c4] ;  /* 0x0001c40001167983 */ /* 0x002ee20000300800 */
[----:B--2---:R-:W-:-:S02]  /*3bc40*/  F2FP.F16.E4M3.UNPACK_B R2, R2.H1 ;  /* 0x00000002ff02723e */ /* 0x004fc400030006ff */
[----:B-----5:R-:W-:Y:S01]  /*3bc50*/  F2FP.F16.E4M3.UNPACK_B R3, R3.H1 ;  /* 0x00000003ff03723e */ /* 0x020fe200030006ff */
[----:B----4-:R-:W-:Y:S01]  /*3bc60*/  IMAD.MOV.U32 R23, RZ, RZ, R28 ;  /* 0x000000ffff177224 */ /* 0x010fe200078e001c */
[----:B------:R-:W0:Y:S06]  /*3bc70*/  S2R R4, SR_TID.X ;  /* 0x0000000000047919 */ /* 0x000e2c0000002100 */
[----:B---3--:R-:W-:Y:S01]  /*3bc80*/  HMMA.16816.F32 R20, R20, R2, R16 ;  /* 0x000000021414723c */ /* 0x008fe20000001810 */
[----:B------:R-:W2:Y:S04]  /*3bc90*/  LDL.LU.64 R18, [R1+0x1380] ;  /* 0x0013800001127983 */ /* 0x000ea80000300a00 */
[----:B------:R-:W2:-:S14]  /*3bca0*/  LDL.LU.64 R16, [R1+0x1378] ;  /* 0x0013780001107983 */ /* 0x000e9c0000300a00 */
[----:B------:R1:W-:Y:S04]  /*3bcb0*/  STL.64 [R1+0x40], R20 ;  /* 0x0000401401007387 */ /* 0x0003e80000100a00 */
[----:B------:R3:W-:Y:S04]  /*3bcc0*/  STL.64 [R1+0x48], R22 ;  /* 0x0000481601007387 */ /* 0x0007e80000100a00 */
[----:B-1----:R-:W2:Y:S04]  /*3bcd0*/  LDL.LU R20, [R1+0xf4] ;  /* 0x0000f40001147983 */ /* 0x002ea80000300800 */
[----:B------:R-:W2:Y:S04]  /*3bce0*/  LDL.LU R21, [R1+0xfc] ;  /* 0x0000fc0001157983 */ /* 0x000ea80000300800 */
[----:B---3--:R-:W2:Y:S04]  /*3bcf0*/  LDL.LU R22, [R1+0x114] ;  /* 0x0001140001167983 */ /* 0x008ea80000300800 */
[----:B------:R-:W2:Y:S01]  /*3bd00*/  LDL.LU R23, [R1+0x11c] ;  /* 0x00011c0001177983 */ /* 0x000ea20000300800 */
[----:B0-----:R-:W-:-:S02]  /*3bd10*/  LOP3.LUT R0, R4, 0x3, RZ, 0xc0, !PT ;  /* 0x0000000304007812 */ /* 0x001fc400078ec0ff */
[----:B------:R-:W-:-:S03]  /*3bd20*/  LOP3.LUT R4, R4, 0x1e0, RZ, 0xc0, !PT ;  /* 0x000001e004047812 */ /* 0x000fc600078ec0ff */
[----:B------:R-:W-:-:S05]  /*3bd30*/  IMAD.SHL.U32 R0, R0, 0x2, RZ ;  /* 0x0000000200007824 */ /* 0x000fca00078e00ff */
[----:B------:R-:W-:-:S04]  /*3bd40*/  LEA.HI R0, R4, R0, RZ, 0x1e ;  /* 0x0000000004007211 */ /* 0x000fc800078ff0ff */
[----:B------:R-:W-:-:S04]  /*3bd50*/  IADD3 R0, P1, PT, R0, UR6, RZ ;  /* 0x0000000600007c10 */ /* 0x000fc8000ff3e0ff */
[C---:B------:R-:W-:Y:S01]  /*3bd60*/  ISETP.GT.U32.AND P0, PT, R0.reuse, R24, PT ;  /* 0x000000180000720c */ /* 0x040fe20003f04070 */
[----:B------:R-:W-:Y:S01]  /*3bd70*/  IMAD.X R28, RZ, RZ, UR7, P1 ;  /* 0x00000007ff1c7e24 */ /* 0x000fe200088e06ff */
[----:B------:R-:W-:-:S04]  /*3bd80*/  ISETP.GT.U32.AND P1, PT, R0, R25, PT ;  /* 0x000000190000720c */ /* 0x000fc80003f24070 */
[C---:B------:R-:W-:Y:S02]  /*3bd90*/  ISETP.GT.U32.AND.EX P0, PT, R28.reuse, RZ, PT, P0 ;  /* 0x000000ff1c00720c */ /* 0x040fe40003f04100 */
[----:B------:R-:W-:Y:S02]  /*3bda0*/  ISETP.GT.U32.AND.EX P1, PT, R28, RZ, PT, P1 ;  /* 0x000000ff1c00720c */ /* 0x000fe40003f24110 */
[----:B------:R-:W-:Y:S02]  /*3bdb0*/  SEL R6, RZ, 0x1, !P0 ;  /* 0x00000001ff067807 */ /* 0x000fe40004000000 */
[----:B------:R-:W-:-:S05]  /*3bdc0*/  SEL R4, RZ, 0x1fffe, !P1 ;  /* 0x0001fffeff047807 */ /* 0x000fca0004800000 */
[----:B------:R-:W-:Y:S02]  /*3bdd0*/  IMAD.IADD R4, R6, 0x1, R4 ;  /* 0x0000000106047824 */ /* 0x000fe400078e0204 */
[----:B------:R-:W3:Y:S04]  /*3bde0*/  LDL R6, [R1+0xaf4] ;  /* 0x000af40001067983 */ /* 0x000ee80000100800 */
[----:B------:R0:W-:Y:S04]  /*3bdf0*/  STL [R1], R4 ;  /* 0x0000000401007387 */ /* 0x0001e80000100800 */
[----:B0-----:R-:W4:Y:S01]  /*3be00*/  LDL R4, [R1+0xaf0] ;  /* 0x000af00001047983 */ /* 0x001f220000100800 */
[----:B--2---:R-:W-:Y:S03]  /*3be10*/  HMMA.16816.F32 R20, R20, R2, R16 ;  /* 0x000000021414723c */ /* 0x004fe60000001810 */
[----:B------:R-:W2:Y:S04]  /*3be20*/  LDL R19, [R1+0xad0] ;  /* 0x000ad00001137983 */ /* 0x000ea80000100800 */
[----:B------:R-:W5:-:S12]  /*3be30*/  LDL R18, [R1+0xad4] ;  /* 0x000ad40001127983 */ /* 0x000f580000100800 */
[----:B------:R-:W-:Y:S04]  /*3be40*/  STL.64 [R1+0x10], R20 ;  /* 0x0000101401007387 */ /* 0x000fe80000100a00 */
[----:B------:R0:W-:Y:S04]  /*3be50*/  STL.64 [R1+0x18], R22 ;  /* 0x0000181601007387 */ /* 0x0001e80000100a00 */
[----:B0-----:R-:W4:Y:S04]  /*3be60*/  LDL R22, [R1+0xb00] ;  /* 0x000b000001167983 */ /* 0x001f280000100800 */
[----:B------:R-:W4:Y:S01]  /*3be70*/  LDL R23, [R1+0xb04] ;  /* 0x000b040001177983 */ /* 0x000f220000100800 */
[----:B--2---:R-:W-:-:S04]  /*3be80*/  ISETP.GT.U32.AND P3, PT, R0, R19, PT ;  /* 0x000000130000720c */ /* 0x004fc80003f64070 */
[----:B------:R-:W-:-:S04]  /*3be90*/  ISETP.GT.U32.AND.EX P3, PT, R28, RZ, PT, P3 ;  /* 0x000000ff1c00720c */ /* 0x000fc80003f64130 */
[----:B------:R-:W-:Y:S02]  /*3bea0*/  SEL R20, RZ, 0x1fffe, !P3 ;  /* 0x0001fffeff147807 */ /* 0x000fe40005800000 */
[C---:B------:R-:W-:Y:S02]  /*3beb0*/  ISETP.GE.U32.AND P3, PT, R0.reuse, R24, PT ;  /* 0x000000180000720c */ /* 0x040fe40003f66070 */
[----:B------:R-:W2:Y:S01]  /*3bec0*/  LDL.LU R24, [R1+0x34] ;  /* 0x0000340001187983 */ /* 0x000ea20000300800 */
[C---:B-----5:R-:W-:Y:S02]  /*3bed0*/  ISETP.GT.U32.AND P2, PT, R0.reuse, R18, PT ;  /* 0x000000120000720c */ /* 0x060fe40003f44070 */
[----:B---3--:R-:W-:Y:S02]  /*3bee0*/  ISETP.GT.U32.AND P1, PT, R0, R6, PT ;  /* 0x000000060000720c */ /* 0x008fe40003f24070 */
[C---:B------:R-:W-:Y:S02]  /*3bef0*/  ISETP.GT.U32.AND.EX P2, PT, R28.reuse, RZ, PT, P2 ;  /* 0x000000ff1c00720c */ /* 0x040fe40003f44120 */
[----:B------:R-:W-:-:S02]  /*3bf00*/  ISETP.GT.U32.AND.EX P1, PT, R28, RZ, PT, P1 ;  /* 0x000000ff1c00720c */ /* 0x000fc40003f24110 */
[----:B----4-:R-:W-:-:S04]  /*3bf10*/  ISETP.GT.U32.AND P4, PT, R0, R22, PT ;  /* 0x000000160000720c */ /* 0x010fc80003f84070 */
[----:B------:R-:W-:-:S04]  /*3bf20*/  ISETP.GT.U32.AND.EX P4, PT, R28, RZ, PT, P4 ;  /* 0x000000ff1c00720c */ /* 0x000fc80003f84140 */
[----:B------:R-:W-:Y:S02]  /*3bf30*/  SEL R18, RZ, 0x1fffe, !P4 ;  /* 0x0001fffeff127807 */ /* 0x000fe40006000000 */
[----:B------:R-:W-:Y:S02]  /*3bf40*/  ISETP.GE.U32.AND P4, PT, R0, R25, PT ;  /* 0x000000190000720c */ /* 0x000fe40003f86070 */
[----:B------:R-:W-:Y:S02]  /*3bf50*/  SEL R21, RZ, 0x1, !P2 ;  /* 0x00000001ff157807 */ /* 0x000fe40005000000 */
[----:B------:R-:W-:Y:S02]  /*3bf60*/  ISETP.GE.U32.AND.EX P4, PT, R28, RZ, PT, P4 ;  /* 0x000000ff1c00720c */ /* 0x000fe40003f86140 */
[----:B------:R-:W-:Y:S02]  /*3bf70*/  ISETP.GT.U32.AND P2, PT, R0, R4, PT ;  /* 0x000000040000720c */ /* 0x000fe40003f44070 */
[----:B------:R-:W-:-:S02]  /*3bf80*/  SEL R17, RZ, 0x1, !P1 ;  /* 0x00000001ff117807 */ /* 0x000fc40004800000 */
[----:B------:R-:W-:Y:S02]  /*3bf90*/  SEL R4, RZ, 0x1fffe, P4 ;  /* 0x0001fffeff047807 */ /* 0x000fe40002000000 */
[C---:B------:R-:W-:Y:S02]  /*3bfa0*/  ISETP.GE.U32.AND P4, PT, R0.reuse, R22, PT ;  /* 0x000000160000720c */ /* 0x040fe40003f86070 */
[CC--:B------:R-:W-:Y:S02]  /*3bfb0*/  ISETP.GT.U32.AND P0, PT, R0.reuse, R23.reuse, PT ;  /* 0x000000170000720c */ /* 0x0c0fe40003f04070 */
[----:B------:R-:W-:Y:S01]  /*3bfc0*/  ISETP.GE.U32.AND P1, PT, R0, R23, PT ;  /* 0x000000170000720c */ /* 0x000fe20003f26070 */
[----:B------:R-:W0:Y:S01]  /*3bfd0*/  S2R R22, SR_TID.X ;  /* 0x0000000000167919 */ /* 0x000e220000002100 */
[----:B------:R-:W-:Y:S01]  /*3bfe0*/  MOV R25, R29 ;  /* 0x0000001d00197202 */ /* 0x000fe20000000f00 */
[----:B------:R-:W1:Y:S01]  /*3bff0*/  S2R R23, SR_CTAID.X ;  /* 0x0000000000177919 */ /* 0x000e620000002500 */
[----:B------:R-:W-:-:S02]  /*3c000*/  ISETP.GT.U32.AND.EX P2, PT, R28, RZ, PT, P2 ;  /* 0x000000ff1c00720c */ /* 0x000fc40003f44120 */
[C---:B------:R-:W-:Y:S02]  /*3c010*/  ISETP.GE.U32.AND.EX P3, PT, R28.reuse, RZ, PT, P3 ;  /* 0x000000ff1c00720c */ /* 0x040fe40003f66130 */
[----:B------:R-:W-:Y:S02]  /*3c020*/  ISETP.GT.U32.AND.EX P0, PT, R28, RZ, PT, P0 ;  /* 0x000000ff1c00720c */ /* 0x000fe40003f04100 */
[----:B------:R-:W-:Y:S02]  /*3c030*/  SEL R16, RZ, 0x1fffe, !P2 ;  /* 0x0001fffeff107807 */ /* 0x000fe40005000000 */
[----:B------:R-:W-:Y:S02]  /*3c040*/  SEL R6, RZ, 0x1, P3 ;  /* 0x00000001ff067807 */ /* 0x000fe40001800000 */
[----:B------:R-:W-:Y:S01]  /*3c050*/  SEL R19, RZ, 0x1, !P0 ;  /* 0x00000001ff137807 */ /* 0x000fe20004000000 */
[----:B------:R-:W-:Y:S02]  /*3c060*/  IMAD.IADD R17, R17, 0x1, R16 ;  /* 0x0000000111117824 */ /* 0x000fe400078e0210 */
[----:B------:R-:W-:-:S02]  /*3c070*/  IMAD.IADD R4, R6, 0x1, R4 ;  /* 0x0000000106047824 */ /* 0x000fc400078e0204 */
[----:B------:R-:W-:Y:S02]  /*3c080*/  IMAD.IADD R29, R21, 0x1, R20 ;  /* 0x00000001151d7824 */ /* 0x000fe400078e0214 */
[----:B------:R-:W-:Y:S01]  /*3c090*/  IMAD.IADD R19, R19, 0x1, R18 ;  /* 0x0000000113137824 */ /* 0x000fe200078e0212 */
[----:B------:R-:W3:Y:S04]  /*3c0a0*/  LDL R21, [R1+0xad4] ;  /* 0x000ad40001157983 */ /* 0x000ee80000100800 */
[----:B------:R-:W4:Y:S04]  /*3c0b0*/  LDL R20, [R1+0xad0] ;  /* 0x000ad00001147983 */ /* 0x000f280000100800 */
[----:B------:R-:W5:Y:S04]  /*3c0c0*/  LDL R18, [R1+0xaf0] ;  /* 0x000af00001127983 */ /* 0x000f680000100800 */
[----:B------:R-:W5:Y:S04]  /*3c0d0*/  LDL R16, [R1+0xaf4] ;  /* 0x000af40001107983 */ /* 0x000f680000100800 */
[----:B------:R-:W-:Y:S01]  /*3c0e0*/  STL [R1+0x38], R17 ;  /* 0x0000381101007387 */ /* 0x000fe20000100800 */
[----:B--2---:R-:W-:Y:S01]  /*3c0f0*/  HMMA.16816.F32 R24, R24, R2, R8 ;  /* 0x000000021818723c */ /* 0x004fe20000001808 */
[----:B0-----:R-:W-:Y:S01]  /*3c100*/  LOP3.LUT R11, R22, 0x1c, RZ, 0xc0, !PT ;  /* 0x0000001c160b7812 */ /* 0x001fe200078ec0ff */
[----:B-1----:R-:W-:-:S15]  /*3c110*/  IMAD.SHL.U32 R10, R23, 0x100, RZ ;  /* 0x00000100170a7824 */ /* 0x002fde00078e00ff */
[----:B------:R-:W-:Y:S02]  /*3c120*/  NOP ;  /* 0x0000000000007918 */ /* 0x000fe40000000000 */
[----:B------:R0:W-:Y:S04]  /*3c130*/  STL [R1+0x1338], R24 ;  /* 0x0013381801007387 */ /* 0x0001e80000100800 */
[----:B------:R1:W-:Y:S04]  /*3c140*/  STL [R1+0x3c], R4 ;  /* 0x00003c0401007387 */ /* 0x0003e80000100800 */
[----:B------:R-:W-:Y:S04]  /*3c150*/  STL [R1+0x1334], R25 ;  /* 0x0013341901007387 */ /* 0x000fe80000100800 */
[----:B------:R-:W-:Y:S04]  /*3c160*/  STL [R1+0x1330], R26 ;  /* 0x0013301a01007387 */ /* 0x000fe80000100800 */
[----:B------:R-:W-:Y:S04]  /*3c170*/  STL [R1+0x131c], R27 ;  /* 0x00131c1b01007387 */ /* 0x000fe80000100800 */
[----:B0-----:R-:W2:Y:S04]  /*3c180*/  LDL R24, [R1+0xad8] ;  /* 0x000ad80001187983 */ /* 0x001ea80000100800 */
[----:B------:R-:W2:Y:S04]  /*3c190*/  LDL.LU R22, [R1+0x4] ;  /* 0x0000040001167983 */ /* 0x000ea80000300800 */
[----:B------:R-:W2:Y:S01]  /*3c1a0*/  LDL.LU R23, [R1+0xc] ;  /* 0x00000c0001177983 */ /* 0x000ea20000300800 */
[----:B------:R-:W-:-:S02]  /*3c1b0*/  ISETP.GE.U32.AND.EX P4, PT, R28, RZ, PT, P4 ;  /* 0x000000ff1c00720c */ /* 0x000fc40003f86140 */
[----:B------:R-:W-:Y:S02]  /*3c1c0*/  ISETP.GE.U32.AND.EX P1, PT, R28, RZ, PT, P1 ;  /* 0x000000ff1c00720c */ /* 0x000fe40003f26110 */
[----:B-1----:R-:W-:Y:S02]  /*3c1d0*/  SEL R4, RZ, 0x1fffe, P4 ;  /* 0x0001fffeff047807 */ /* 0x002fe40002000000 */
[----:B------:R-:W-:-:S04]  /*3c1e0*/  SEL R6, RZ, 0x1, P1 ;  /* 0x00000001ff067807 */ /* 0x000fc80000800000 */
[----:B------:R-:W-:Y:S02]  /*3c1f0*/  IADD3 R4, PT, PT, R6, R4, RZ ;  /* 0x0000000406047210 */ /* 0x000fe40007ffe0ff */
[C---:B---3--:R-:W-:Y:S02]  /*3c200*/  ISETP.GE.U32.AND P2, PT, R0.reuse, R21, PT ;  /* 0x000000150000720c */ /* 0x048fe40003f46070 */
[----:B----4-:R-:W-:Y:S02]  /*3c210*/  ISETP.GE.U32.AND P3, PT, R0, R20, PT ;  /* 0x000000140000720c */ /* 0x010fe40003f66070 */
[----:B------:R-:W-:Y:S01]  /*3c220*/  MOV R20, R5 ;  /* 0x0000000500147202 */ /* 0x000fe20000000f00 */
[----:B------:R-:W-:Y:S01]  /*3c230*/  IMAD.MOV.U32 R21, RZ, RZ, R7 ;  /* 0x000000ffff157224 */ /* 0x000fe200078e0007 */
[C---:B------:R-:W-:Y:S02]  /*3c240*/  ISETP.GE.U32.AND.EX P2, PT, R28.reuse, RZ, PT, P2 ;  /* 0x000000ff1c00720c */ /* 0x040fe40003f46120 */
[----:B------:R-:W-:-:S02]  /*3c250*/  ISETP.GE.U32.AND.EX P3, PT, R28, RZ, PT, P3 ;  /* 0x000000ff1c00720c */ /* 0x000fc40003f66130 */
[----:B------:R-:W-:Y:S02]  /*3c260*/  SEL R9, RZ, 0x1, P2 ;  /* 0x00000001ff097807 */ /* 0x000fe40001000000 */
[----:B------:R-:W-:-:S05]  /*3c270*/  SEL R8, RZ, 0x1fffe, P3 ;  /* 0x0001fffeff087807 */ /* 0x000fca0001800000 */
[----:B------:R-:W-:Y:S01]  /*3c280*/  IMAD.IADD R5, R9, 0x1, R8 ;  /* 0x0000000109057824 */ /* 0x000fe200078e0208 */
[----:B-----5:R-:W-:-:S04]  /*3c290*/  ISETP.GE.U32.AND P4, PT, R0, R18, PT ;  /* 0x000000120000720c */ /* 0x020fc80003f86070 */
[----:B------:R-:W-:Y:S04]  /*3c2a0*/  STL [R1+0x34], R5 ;  /* 0x0000340501007387 */ /* 0x000fe80000100800 */
[----:B------:R0:W-:Y:S04]  /*3c2b0*/  STL [R1+0x90], R4 ;  /* 0x0000900401007387 */ /* 0x0001e80000100800 */
[----:B------:R-:W3:Y:S01]  /*3c2c0*/  LDL.LU R18, [R1] ;  /* 0x0000000001127983 */ /* 0x000ee20000300800 */
[----:B--2---:R-:W-:Y:S03]  /*3c2d0*/  HMMA.16816.F32 R20, R20, R2, R12 ;  /* 0x000000021414723c */ /* 0x004fe6000000180c */
[----:B------:R-:W2:Y:S04]  /*3c2e0*/  LDL.LU R12, [R1+0x130] ;  /* 0x00013000010c7983 */ /* 0x000ea80000300800 */
[----:B------:R-:W2:Y:S04]  /*3c2f0*/  LDL.LU R13, [R1+0x134] ;  /* 0x00013400010d7983 */ /* 0x000ea80000300800 */
[----:B------:R-:W2:Y:S04]  /*3c300*/  LDL.LU R14, [R1+0x138] ;  /* 0x00013800010e7983 */ /* 0x000ea80000300800 */
[----:B------:R-:W2:Y:S04]  /*3c310*/  LDL.LU R15, [R1+0x13c] ;  /* 0x00013c00010f7983 */ /* 0x000ea80000300800 */
[----:B------:R1:W-:Y:S04]  /*3c320*/  STL.64 [R1+0x1328], R22 ;  /* 0x0013281601007387 */ /* 0x0003e80000100a00 */
[----:B------:R-:W-:Y:S04]  /*3c330*/  STL.64 [R1+0x1320], R20 ;  /* 0x0013201401007387 */ /* 0x000fe80000100a00 */
[----:B0-----:R-:W2:Y:S04]  /*3c340*/  LDL.LU R4, [R1+0x244] ;  /* 0x0002440001047983 */ /* 0x001ea80000300800 */
[----:B------:R-:W2:Y:S04]  /*3c350*/  LDL.LU R5, [R1+0x24c] ;  /* 0x00024c0001057983 */ /* 0x000ea80000300800 */
[----:B------:R-:W2:Y:S04]  /*3c360*/  LDL.LU R6, [R1+0x274] ;  /* 0x0002740001067983 */ /* 0x000ea80000300800 */
[----:B------:R-:W2:Y:S01]  /*3c370*/  LDL.LU R7, [R1+0x27c] ;  /* 0x00027c0001077983 */ /* 0x000ea20000300800 */
[----:B------:R-:W0:Y:S01]  /*3c380*/  S2R R25, SR_TID.X ;  /* 0x0000000000197919 */ /* 0x000e220000002100 */
[----:B------:R-:W-:-:S02]  /*3c390*/  ISETP.GE.U32.AND P3, PT, R0, R16, PT ;  /* 0x000000100000720c */ /* 0x000fc40003f66070 */
[----:B------:R-:W4:Y:S01]  /*3c3a0*/  S2R R16, SR_CTAID.X ;  /* 0x0000000000107919 */ /* 0x000f220000002500 */
[----:B------:R-:W-:Y:S02]  /*3c3b0*/  LEA.HI R11, R11, 0xa8, RZ, 0x1e ;  /* 0x000000a80b0b7811 */ /* 0x000fe400078ff0ff */
[----:B------:R-:W-:-:S03]  /*3c3c0*/  ISETP.GE.U32.AND.EX P4, PT, R28, RZ, PT, P4 ;  /* 0x000000ff1c00720c */ /* 0x000fc60003f86140 */
[----:B------:R-:W-:Y:S01]  /*3c3d0*/  IMAD.IADD R10, R10, 0x1, R11 ;  /* 0x000000010a0a7824 */ /* 0x000fe200078e020b */
[----:B------:R-:W-:Y:S02]  /*3c3e0*/  ISETP.GE.U32.AND.EX P3, PT, R28, RZ, PT, P3 ;  /* 0x000000ff1c00720c */ /* 0x000fe40003f66130 */
[----:B------:R-:W-:Y:S02]  /*3c3f0*/  SEL R8, RZ, 0x1fffe, P4 ;  /* 0x0001fffeff087807 */ /* 0x000fe40002000000 */
[----:B------:R-:W-:Y:S02]  /*3c400*/  ISETP.GT.U32.AND P2, PT, R0, R10, PT ;  /* 0x0000000a0000720c */ /* 0x000fe40003f44070 */
[----:B------:R-:W-:Y:S02]  /*3c410*/  SEL R9, RZ, 0x1, P3 ;  /* 0x00000001ff097807 */ /* 0x000fe40001800000 */
[----:B------:R-:W-:Y:S02]  /*3c420*/  ISETP.GT.U32.AND.EX P2, PT, R28, RZ, PT, P2 ;  /* 0x000000ff1c00720c */ /* 0x000fe40003f44120 */
[----:B------:R-:W-:-:S02]  /*3c430*/  IADD3 R8, PT, PT, R9, R8, RZ ;  /* 0x0000000809087210 */ /* 0x000fc40007ffe0ff */
[C---:B0-----:R-:W-:Y:S02]  /*3c440*/  LOP3.LUT R11, R25.reuse, 0x1c, RZ, 0xc0, !PT ;  /* 0x0000001c190b7812 */ /* 0x041fe400078ec0ff */
[----:B------:R-:W-:Y:S01]  /*3c450*/  LOP3.LUT R25, R25, 0x1c, RZ, 0xc0, !PT ;  /* 0x0000001c19197812 */ /* 0x000fe200078ec0ff */
[C---:B----4-:R-:W-:Y:S02]  /*3c460*/  IMAD.SHL.U32 R10, R16.reuse, 0x100, RZ ;  /* 0x00000100100a7824 */ /* 0x050fe400078e00ff */
[----:B------:R-:W-:Y:S01]  /*3c470*/  IMAD.SHL.U32 R16, R16, 0x100, RZ ;  /* 0x0000010010107824 */ /* 0x000fe200078e00ff */
[----:B------:R-:W-:Y:S02]  /*3c480*/  LEA.HI R11, R11, 0x80, RZ, 0x1e ;  /* 0x000000800b0b7811 */ /* 0x000fe400078ff0ff */
[----:B------:R-:W-:-:S03]  /*3c490*/  LEA.HI R25, R25, 0x88, RZ, 0x1e ;  /* 0x0000008819197811 */ /* 0x000fc600078ff0ff */
[----:B------:R-:W-:Y:S02]  /*3c4a0*/  IMAD.IADD R10, R10, 0x1, R11 ;  /* 0x000000010a0a7824 */ /* 0x000fe400078e020b */
[----:B------:R-:W-:Y:S01]  /*3c4b0*/  IMAD.IADD R16, R16, 0x1, R25 ;  /* 0x0000000110107824 */ /* 0x000fe200078e0219 */
[----:B------:R-:W-:Y:S02]  /*3c4c0*/  SEL R17, RZ, 0x4, !P2 ;  /* 0x00000004ff117807 */ /* 0x000fe40005000000 */
[C---:B------:R-:W-:Y:S01]  /*3c4d0*/  ISETP.GT.U32.AND P2, PT, R0.reuse, R24, PT ;  /* 0x000000180000720c */ /* 0x040fe20003f44070 */
[----:B------:R-:W-:Y:S01]  /*3c4e0*/  STL [R1+0x88], R8 ;  /* 0x0000880801007387 */ /* 0x000fe20000100800 */
[C---:B------:R-:W-:Y:S02]  /*3c4f0*/  ISETP.GT.U32.AND P3, PT, R0.reuse, R10, PT ;  /* 0x0000000a0000720c */ /* 0x040fe40003f64070 */
[----:B------:R-:W-:Y:S01]  /*3c500*/  ISETP.GT.U32.AND P4, PT, R0, R16, PT ;  /* 0x000000100000720c */ /* 0x000fe20003f84070 */
[----:B-1----:R-:W4:Y:S04]  /*3c510*/  LDL R23, [R1+0xadc] ;  /* 0x000adc0001177983 */ /* 0x002f280000100800 */
[----:B------:R-:W5:Y:S01]  /*3c520*/  LDL R22, [R1+0xaf8] ;  /* 0x000af80001167983 */ /* 0x000f620000100800 */
[----:B------:R-:W-:-:S02]  /*3c530*/  ISETP.GT.U32.AND.EX P3, PT, R28, RZ, PT, P3 ;  /* 0x000000ff1c00720c */ /* 0x000fc40003f64130 */
[C---:B------:R-:W-:Y:S02]  /*3c540*/  ISETP.GT.U32.AND.EX P4, PT, R28.reuse, RZ, PT, P4 ;  /* 0x000000ff1c00720c */ /* 0x040fe40003f84140 */
[----:B------:R-:W-:-:S04]  /*3c550*/  ISETP.GT.U32.AND.EX P2, PT, R28, RZ, PT, P2 ;  /* 0x000000ff1c00720c */ /* 0x000fc80003f44120 */
[----:B------:R-:W-:Y:S01]  /*3c560*/  SEL R16, RZ, 0x7fff8, !P2 ;  /* 0x0007fff8ff107807 */ /* 0x000fe20005000000 */
[----:B--2---:R-:W-:Y:S01]  /*3c570*/  HMMA.16816.F32 R4, R4, R2, R12 ;  /* 0x000000020404723c */ /* 0x004fe2000000180c */
[----:B------:R-:W-:Y:S02]  /*3c580*/  LOP3.LUT R12, R29, 0x3, RZ, 0xc0, !PT ;  /* 0x000000031d0c7812 */ /* 0x000fe400078ec0ff */
[----:B------:R-:W-:Y:S02]  /*3c590*/  SEL R15, RZ, 0x4, !P4 ;  /* 0x00000004ff0f7807 */ /* 0x000fe40006000000 */
[----:B------:R-:W-:Y:S02]  /*3c5a0*/  SEL R14, RZ, 0x7fff8, !P3 ;  /* 0x0007fff8ff0e7807 */ /* 0x000fe40005800000 */
[----:B---3--:R-:W-:Y:S02]  /*3c5b0*/  LOP3.LUT R13, R18, 0x3, RZ, 0xc0, !PT ;  /* 0x00000003120d7812 */ /* 0x008fe400078ec0ff */
[----:B------:R-:W-:-:S02]  /*3c5c0*/  IADD3 R26, PT, PT, R12, R14, R15 ;  /* 0x0000000e0c1a7210 */ /* 0x000fc40007ffe00f */
[----:B------:R-:W-:-:S08]  /*3c5d0*/  IADD3 R25, PT, PT, R13, R16, R17 ;  /* 0x000000100d197210 */ /* 0x000fd00007ffe011 */
[----:B------:R-:W-:Y:S04]  /*3c5e0*/  STL [R1+0x1348], R4 ;  /* 0x0013480401007387 */ /* 0x000fe80000100800 */
[----:B------:R0:W-:Y:S04]  /*3c5f0*/  STL [R1+0x1344], R5 ;  /* 0x0013440501007387 */ /* 0x0001e80000100800 */
[----:B0-----:R-:W2:Y:S04]  /*3c600*/  LDL R5, [R1+0xafc] ;  /* 0x000afc0001057983 */ /* 0x001ea80000100800 */
[----:B------:R-:W-:Y:S04]  /*3c610*/  STL [R1+0x1340], R6 ;  /* 0x0013400601007387 */ /* 0x000fe80000100800 */
[----:B------:R0:W-:Y:S04]  /*3c620*/  STL [R1+0x133c], R7 ;  /* 0x00133c0701007387 */ /* 0x0001e80000100800 */
[----:B------:R-:W3:Y:S04]  /*3c630*/  LDL.LU R8, [R1+0x184] ;  /* 0x0001840001087983 */ /* 0x000ee80000300800 */
[----:B------:R-:W3:Y:S04]  /*3c640*/  LDL.LU R9, [R1+0x18c] ;  /* 0x00018c0001097983 */ /* 0x000ee80000300800 */
[----:B------:R-:W2:Y:S04]  /*3c650*/  LDL R27, [R1+0xae8] ;  /* 0x000ae800011b7983 */ /* 0x000ea80000100800 */
[----:B------:R-:W3:Y:S04]  /*3c660*/  LDL.LU R10, [R1+0x1b4] ;  /* 0x0001b400010a7983 */ /* 0x000ee80000300800 */
[----:B------:R-:W3:Y:S04]  /*3c670*/  LDL.LU R11, [R1+0x1bc] ;  /* 0x0001bc00010b7983 */ /* 0x000ee80000300800 */
[----:B------:R-:W3:Y:S04]  /*3c680*/  LDL.LU R12, [R1+0xc0] ;  /* 0x0000c000010c7983 */ /* 0x000ee80000300800 */
[----:B------:R-:W3:Y:S04]  /*3c690*/  LDL.LU R13, [R1+0xc4] ;  /* 0x0000c400010d7983 */ /* 0x000ee80000300800 */
[----:B------:R-:W3:Y:S04]  /*3c6a0*/  LDL.LU R14, [R1+0xc8] ;  /* 0x0000c800010e7983 */ /* 0x000ee80000300800 */
[----:B------:R-:W3:Y:S01]  /*3c6b0*/  LDL.LU R15, [R1+0xcc] ;  /* 0x0000cc00010f7983 */ /* 0x000ee20000300800 */
[----:B------:R-:W1:Y:S01]  /*3c6c0*/  S2R R21, SR_TID.X ;  /* 0x0000000000157919 */ /* 0x000e620000002100 */
[----:B------:R-:W0:Y:S02]  /*3c6d0*/  S2R R18, SR_CTAID.X ;  /* 0x0000000000127919 */ /* 0x000e240000002500 */
[----:B------:R-:W-:Y:S01]  /*3c6e0*/  STL [R1+0x134c], R26 ;  /* 0x00134c1a01007387 */ /* 0x000fe20000100800 */
[----:B-----5:R-:W-:-:S02]  /*3c6f0*/  ISETP.GT.U32.AND P3, PT, R0, R22, PT ;  /* 0x000000160000720c */ /* 0x020fc40003f64070 */
[----:B------:R-:W-:Y:S02]  /*3c700*/  LOP3.LUT R16, R19, 0x3, RZ, 0xc0, !PT ;  /* 0x0000000313107812 */ /* 0x000fe400078ec0ff */
[----:B------:R-:W-:-:S04]  /*3c710*/  ISETP.GT.U32.AND.EX P3, PT, R28, RZ, PT, P3 ;  /* 0x000000ff1c00720c */ /* 0x000fc80003f64130 */
[----:B------:R-:W-:Y:S02]  /*3c720*/  SEL R17, RZ, 0x7fff8, !P3 ;  /* 0x0007fff8ff117807 */ /* 0x000fe40005800000 */
[----:B-1----:R-:W-:Y:S01]  /*3c730*/  LOP3.LUT R21, R21, 0x1c, RZ, 0xc0, !PT ;  /* 0x0000001c15157812 */ /* 0x002fe200078ec0ff */
[----:B0-----:R-:W-:-:S03]  /*3c740*/  IMAD.SHL.U32 R20, R18, 0x100, RZ ;  /* 0x0000010012147824 */ /* 0x001fc600078e00ff */
[----:B------:R-:W-:-:S05]  /*3c750*/  LEA.HI R21, R21, 0xc8, RZ, 0x1e ;  /* 0x000000c815157811 */ /* 0x000fca00078ff0ff */
[----:B------:R-:W-:Y:S02]  /*3c760*/  IMAD.IADD R20, R20, 0x1, R21 ;  /* 0x0000000114147824 */ /* 0x000fe400078e0215 */
[----:B------:R-:W5:Y:S01]  /*3c770*/  LDL.LU R21, [R1+0x38] ;  /* 0x0000380001157983 */ /* 0x000f620000300800 */
[----:B---3--:R-:W-:Y:S01]  /*3c780*/  HMMA.16816.F32 R8, R8, R2, R12 ;  /* 0x000000020808723c */ /* 0x008fe2000000180c */
[----:B--2---:R-:W-:-:S04]  /*3c790*/  ISETP.GT.U32.AND P2, PT, R0, R5, PT ;  /* 0x000000050000720c */ /* 0x004fc80003f44070 */
[----:B------:R-:W-:-:S04]  /*3c7a0*/  ISETP.GT.U32.AND.EX P2, PT, R28, RZ, PT, P2 ;  /* 0x000000ff1c00720c */ /* 0x000fc80003f44120 */
[----:B------:R-:W-:-:S10]  /*3c7b0*/  SEL R18, RZ, 0x4, !P2 ;  /* 0x00000004ff127807 */ /* 0x000fd40005000000 */
[----:B------:R0:W-:Y:S04]  /*3c7c0*/  STL [R1+0x1354], R10 ;  /* 0x0013540a01007387 */ /* 0x0001e80000100800 */
[----:B------:R-:W-:Y:S04]  /*3c7d0*/  STL [R1+0x1350], R11 ;  /* 0x0013500b01007387 */ /* 0x000fe80000100800 */
[----:B------:R-:W2:Y:S04]  /*3c7e0*/  LDL.LU R29, [R1+0x3c] ;  /* 0x00003c00011d7983 */ /* 0x000ea80000300800 */
[----:B------:R-:W3:Y:S04]  /*3c7f0*/  LDL.LU R12, [R1+0x104] ;  /* 0x00010400010c7983 */ /* 0x000ee80000300800 */
[----:B------:R-:W3:Y:S04]  /*3c800*/  LDL.LU R13, [R1+0x10c] ;  /* 0x00010c00010d7983 */ /* 0x000ee80000300800 */
[----:B------:R-:W3:Y:S04]  /*3c810*/  LDL.LU R14, [R1+0x124] ;  /* 0x00012400010e7983 */ /* 0x000ee80000300800 */
[----:B------:R-:W3:Y:S04]  /*3c820*/  LDL.LU R15, [R1+0x12c] ;  /* 0x00012c00010f7983 */ /* 0x000ee80000300800 */
[----:B------:R-:W2:Y:S01]  /*3c830*/  LDL R7, [R1+0xac8] ;  /* 0x000ac80001077983 */ /* 0x000ea20000100800 */
[----:B0-----:R-:W-:-:S03]  /*3c840*/  IADD3 R10, PT, PT, R16, R17, R18 ;  /* 0x00000011100a7210 */ /* 0x001fc60007ffe012 */
[----:B------:R-:W3:Y:S04]  /*3c850*/  LDL.LU R16, [R1+0x50] ;  /* 0x0000500001107983 */ /* 0x000ee80000300800 */
[----:B------:R-:W3:Y:S04]  /*3c860*/  LDL.LU R17, [R1+0x54] ;  /* 0x0000540001117983 */ /* 0x000ee80000300800 */
[----:B------:R-:W3:Y:S04]  /*3c870*/  LDL.LU R18, [R1+0x58] ;  /* 0x0000580001127983 */ /* 0x000ee80000300800 */
[----:B------:R-:W3:Y:S04]  /*3c880*/  LDL.LU R19, [R1+0x5c] ;  /* 0x00005c0001137983 */ /* 0x000ee80000300800 */
[----:B------:R-:W-:Y:S04]  /*3c890*/  STL [R1+0x1370], R10 ;  /* 0x0013700a01007387 */ /* 0x000fe80000100800 */
[----:B------:R0:W-:Y:S01]  /*3c8a0*/  STL.64 [R1+0x1368], R8 ;  /* 0x0013680801007387 */ /* 0x0001e20000100a00 */
[----:B----4-:R-:W-:-:S03]  /*3c8b0*/  ISETP.GE.U32.AND P3, PT, R0, R23, PT ;  /* 0x000000170000720c */ /* 0x010fc60003f66070 */
[----:B0-----:R-:W4:Y:S04]  /*3c8c0*/  LDL.LU R8, [R1+0x20] ;  /* 0x0000200001087983 */ /* 0x001f280000300800 */
[----:B------:R-:W4:Y:S04]  /*3c8d0*/  LDL.LU R9, [R1+0x24] ;  /* 0x0000240001097983 */ /* 0x000f280000300800 */
[----:B------:R-:W4:Y:S04]  /*3c8e0*/  LDL.LU R10, [R1+0x28] ;  /* 0x00002800010a7983 */ /* 0x000f280000300800 */
[----:B------:R-:W4:Y:S04]  /*3c8f0*/  LDL.LU R11, [R1+0x2c] ;  /* 0x00002c00010b7983 */ /* 0x000f280000300800 */
[----:B------:R-:W2:Y:S01]  /*3c900*/  LDL.LU R23, [R1+0x34] ;  /* 0x0000340001177983 */ /* 0x000ea20000300800 */
[----:B---3--:R-:W-:-:S15]  /*3c910*/  HMMA.16816.F32 R12, R12, R2, R16 ;  /* 0x000000020c0c723c */ /* 0x008fde0000001810 */
[----:B------:R-:W-:-:S04]  /*3c920*/  NOP ;  /* 0x0000000000007918 */ /* 0x000fc80000000000 */
[----:B------:R0:W-:Y:S04]  /*3c930*/  STL.64 [R1+0x1360], R14 ;  /* 0x0013600e01007387 */ /* 0x0001e80000100a00 */
[----:B0-----:R-:W3:Y:S04]  /*3c940*/  LDL R15, [R1+0xacc] ;  /* 0x000acc00010f7983 */ /* 0x001ee80000100800 */
[----:B------:R0:W-:Y:S04]  /*3c950*/  STL.64 [R1+0x1358], R12 ;  /* 0x0013580c01007387 */ /* 0x0001e80000100a00 */
[----:B------:R-:W4:Y:S04]  /*3c960*/  LDL.LU R16, [R1+0x84] ;  /* 0x0000840001107983 */ /* 0x000f280000300800 */
[----:B------:R-:W4:Y:S04]  /*3c970*/  LDL.LU R17, [R1+0x8c] ;  /* 0x00008c0001117983 */ /* 0x000f280000300800 */
[----:B------:R-:W4:Y:S04]  /*3c980*/  LDL.LU R18, [R1+0xa4] ;  /* 0x0000a40001127983 */ /* 0x000f280000300800 */
[----:B------:R-:W4:Y:S01]  /*3c990*/  LDL.LU R19, [R1+0xac] ;  /* 0x0000ac0001137983 */ /* 0x000f220000300800 */
[----:B------:R-:W-:-:S04]  /*3c9a0*/  ISETP.GT.U32.AND P4, PT, R0, R20, PT ;  /* 0x000000140000720c */ /* 0x000fc80003f84070 */
[----:B------:R-:W-:Y:S02]  /*3c9b0*/  ISETP.GT.U32.AND.EX P4, PT, R28, RZ, PT, P4 ;  /* 0x000000ff1c00720c */ /* 0x000fe40003f84140 */
[----:B------:R-:W-:Y:S02]  /*3c9c0*/  ISETP.GT.U32.AND P2, PT, R0, R27, PT ;  /* 0x0000001b0000720c */ /* 0x000fe40003f44070 */
[----:B------:R-:W-:Y:S02]  /*3c9d0*/  ISETP.GE.U32.AND.EX P3, PT, R28, RZ, PT, P3 ;  /* 0x000000ff1c00720c */ /* 0x000fe40003f66130 */
[----:B--2---:R-:W-:Y:S02]  /*3c9e0*/  LOP3.LUT R29, R29, 0x3, RZ, 0xc0, !PT ;  /* 0x000000031d1d7812 */ /* 0x004fe400078ec0ff */
[----:B------:R-:W-:Y:S02]  /*3c9f0*/  SEL R26, RZ, 0x4, !P4 ;  /* 0x00000004ff1a7807 */ /* 0x000fe40006000000 */
[----:B------:R-:W-:Y:S01]  /*3ca00*/  ISETP.GE.U32.AND P4, PT, R0, R24, PT ;  /* 0x000000180000720c */ /* 0x000fe20003f86070 */
[----:B0-----:R-:W2:Y:S01]  /*3ca10*/  LDL.LU R12, [R1+0x1d0] ;  /* 0x0001d000010c7983 */ /* 0x001ea20000300800 */
[----:B------:R-:W-:-:S02]  /*3ca20*/  ISETP.GT.U32.AND.EX P2, PT, R28, RZ, PT, P2 ;  /* 0x000000ff1c00720c */ /* 0x000fc40003f44120 */
[----:B------:R-:W-:Y:S02]  /*3ca30*/  SEL R6, RZ, 0x4, P3 ;  /* 0x00000004ff067807 */ /* 0x000fe40001800000 */
[----:B------:R-:W-:Y:S01]  /*3ca40*/  ISETP.GE.U32.AND.EX P4, PT, R28, RZ, PT, P4 ;  /* 0x000000ff1c00720c */ /* 0x000fe20003f86140 */
[----:B------:R-:W2:Y:S01]  /*3ca50*/  LDL.LU R13, [R1+0x1d4] ;  /* 0x0001d400010d7983 */ /* 0x000ea20000300800 */
[----:B------:R-:W-:Y:S02]  /*3ca60*/  SEL R24, RZ, 0x7fff8, !P2 ;  /* 0x0007fff8ff187807 */ /* 0x000fe40005000000 */
[----:B------:R-:W-:Y:S02]  /*3ca70*/  ISETP.GE.U32.AND P3, PT, R0, R7, PT ;  /* 0x000000070000720c */ /* 0x000fe40003f66070 */
[----:B------:R-:W-:Y:S01]  /*3ca80*/  SEL R4, RZ, 0x7fff8, P4 ;  /* 0x0007fff8ff047807 */ /* 0x000fe20002000000 */
[----:B------:R-:W2:Y:S03]  /*3ca90*/  LDL.LU R14, [R1+0x1d8] ;  /* 0x0001d800010e7983 */ /* 0x000ea60000300800 */
[----:B------:R-:W-:-:S02]  /*3caa0*/  IADD3 R6, PT, PT, R29, R4, R6 ;  /* 0x000000041d067210 */ /* 0x000fc40007ffe006 */
[----:B------:R-:W-:Y:S02]  /*3cab0*/  ISETP.GE.U32.AND.EX P3, PT, R28, RZ, PT, P3 ;  /* 0x000000ff1c00720c */ /* 0x000fe40003f66130 */
[----:B-----5:R-:W-:Y:S02]  /*3cac0*/  LOP3.LUT R21, R21, 0x3, RZ, 0xc0, !PT ;  /* 0x0000000315157812 */ /* 0x020fe400078ec0ff */
[C---:B------:R-:W-:Y:S02]  /*3cad0*/  ISETP.GE.U32.AND P4, PT, R0.reuse, R5, PT ;  /* 0x000000050000720c */ /* 0x040fe40003f86070 */
[----:B------:R-:W-:Y:S02]  /*3cae0*/  SEL R5, RZ, 0x7fff8, P3 ;  /* 0x0007fff8ff057807 */ /* 0x000fe40001800000 */
[----:B------:R-:W-:Y:S02]  /*3caf0*/  ISETP.GE.U32.AND P3, PT, R0, R20, PT ;  /* 0x000000140000720c */ /* 0x000fe40003f66070 */
[----:B------:R-:W-:-:S02]  /*3cb00*/  IADD3 R24, PT, PT, R21, R24, R26 ;  /* 0x0000001815187210 */ /* 0x000fc40007ffe01a */
[----:B------:R-:W-:Y:S01]  /*3cb10*/  LOP3.LUT R29, R23, 0x3, RZ, 0xc0, !PT ;  /* 0x00000003171d7812 */ /* 0x000fe200078ec0ff */
[----:B----4-:R-:W-:Y:S01]  /*3cb20*/  HMMA.16816.F32 R16, R16, R2, R8 ;  /* 0x000000021010723c */ /* 0x010fe20000001808 */
[----:B---3--:R-:W-:Y:S02]  /*3cb30*/  ISETP.GE.U32.AND P2, PT, R0, R15, PT ;  /* 0x0000000f0000720c */ /* 0x008fe40003f46070 */
[----:B------:R-:W2:Y:S04]  /*3cb40*/  LDL.LU R15, [R1+0x1dc] ;  /* 0x0001dc00010f7983 */ /* 0x000ea80000300800 */
[----:B------:R-:W3:Y:S04]  /*3cb50*/  LDL.LU R4, [R1+0x90] ;  /* 0x0000900001047983 */ /* 0x000ee80000300800 */
[----:B------:R-:W4:Y:S04]  /*3cb60*/  LDL.LU R7, [R1+0x88] ;  /* 0x0000880001077983 */ /* 0x000f280000300800 */
[----:B------:R0:W-:Y:S01]  /*3cb70*/  STL [R1+0x68], R6 ;  /* 0x0000680601007387 */ /* 0x0001e20000100800 */
[----:B------:R-:W-:-:S03]  /*3cb80*/  ISETP.GE.U32.AND.EX P2, PT, R28, RZ, PT, P2 ;  /* 0x000000ff1c00720c */ /* 0x000fc60003f46120 */
[----:B------:R-:W5:Y:S04]  /*3cb90*/  LDL.LU R10, [R1+0x1370] ;  /* 0x00137000010a7983 */ /* 0x000f680000300800 */
[----:B------:R-:W2:Y:S01]  /*3cba0*/  LDL.LU.64 R8, [R1+0x1368] ;  /* 0x0013680001087983 */ /* 0x000ea20000300a00 */
[----:B0-----:R-:W-:-:S03]  /*3cbb0*/  SEL R6, RZ, 0x4, P2 ;  /* 0x00000004ff067807 */ /* 0x001fc60001000000 */
[----:B------:R0:W-:Y:S04]  /*3cbc0*/  STL.64 [R1], R16 ;  /* 0x0000001001007387 */ /* 0x0001e80000100a00 */
[----:B------:R1:W-:Y:S04]  /*3cbd0*/  STL.64 [R1+0x8], R18 ;  /* 0x0000081201007387 */ /* 0x0003e80000100a00 */
[----:B------:R-:W2:Y:S01]  /*3cbe0*/  LDL.LU R20, [R1+0x150] ;  /* 0x0001500001147983 */ /* 0x000ea20000300800 */
[----:B------:R-:W-:-:S03]  /*3cbf0*/  ISETP.GE.U32.AND P2, PT, R0, R22, PT ;  /* 0x000000160000720c */ /* 0x000fc60003f46070 */
[----:B------:R-:W2:Y:S04]  /*3cc00*/  LDL.LU R21, [R1+0x154] ;  /* 0x0001540001157983 */ /* 0x000ea80000300800 */
[----:B------:R-:W2:Y:S04]  /*3cc10*/  LDL.LU R22, [R1+0x158] ;  /* 0x0001580001167983 */ /* 0x000ea80000300800 */
[----:B------:R-:W2:Y:S04]  /*3cc20*/  LDL.LU R23, [R1+0x15c] ;  /* 0x00015c0001177983 */ /* 0x000ea80000300800 */
[----:B0-----:R-:W2:Y:S04]  /*3cc30*/  LDL.LU R16, [R1+0x2a4] ;  /* 0x0002a40001107983 */ /* 0x001ea80000300800 */
[----:B------:R-:W2:Y:S04]  /*3cc40*/  LDL.LU R17, [R1+0x2ac] ;  /* 0x0002ac0001117983 */ /* 0x000ea80000300800 */
[----:B-1----:R-:W2:Y:S04]  /*3cc50*/  LDL.LU R18, [R1+0x2b4] ;  /* 0x0002b40001127983 */ /* 0x002ea80000300800 */
[----:B------:R-:W2:Y:S01]  /*3cc60*/  LDL.LU R19, [R1+0x2bc] ;  /* 0x0002bc0001137983 */ /* 0x000ea20000300800 */
[----:B------:R-:W-:-:S02]  /*3cc70*/  ISETP.GE.U32.AND.EX P4, PT, R28, RZ, PT, P4 ;  /* 0x000000ff1c00720c */ /* 0x000fc40003f86140 */
[----:B------:R-:W-:Y:S02]  /*3cc80*/  IADD3 R5, PT, PT, R29, R5, R6 ;  /* 0x000000051d057210 */ /* 0x000fe40007ffe006 */
[----:B------:R-:W-:Y:S02]  /*3cc90*/  SEL R11, RZ, 0x4, P4 ;  /* 0x00000004ff0b7807 */ /* 0x000fe40002000000 */
[----:B------:R-:W-:Y:S02]  /*3cca0*/  ISETP.GE.U32.AND P4, PT, R0, R27, PT ;  /* 0x0000001b0000720c */ /* 0x000fe40003f86070 */
[----:B------:R-:W4:Y:S04]  /*3ccb0*/  LDL.LU R27, [R1+0x40] ;  /* 0x00004000011b7983 */ /* 0x000f280000300800 */
[----:B------:R-:W-:Y:S01]  /*3ccc0*/  STL [R1+0x60], R5 ;  /* 0x0000600501007387 */ /* 0x000fe20000100800 */
[----:B------:R-:W-:-:S04]  /*3ccd0*/  ISETP.GE.U32.AND.EX P2, PT, R28, RZ, PT, P2 ;  /* 0x000000ff1c00720c */ /* 0x000fc80003f46120 */
[----:B------:R-:W-:Y:S02]  /*3cce0*/  SEL R26, RZ, 0x7fff8, P2 ;  /* 0x0007fff8ff1a7807 */ /* 0x000fe40001000000 */
[----:B---3--:R-:W-:Y:S01]  /*3ccf0*/  LOP3.LUT R4, R4, 0x3, RZ, 0xc0, !PT ;  /* 0x0000000304047812 */ /* 0x008fe200078ec0ff */
[----:B--2---:R-:W-:Y:S01]  /*3cd00*/  HMMA.16816.F32 R16, R16, R2, R12 ;  /* 0x000000021010723c */ /* 0x004fe2000000180c */
[----:B------:R-:W2:Y:S04]  /*3cd10*/  LDL.LU.64 R14, [R1+0x1360] ;  /* 0x00136000010e7983 */ /* 0x000ea80000300a00 */
[----:B------:R-:W3:Y:S01]  /*3cd20*/  LDL.LU.64 R12, [R1+0x1358] ;  /* 0x00135800010c7983 */ /* 0x000ee20000300a00 */
[----:B-----5:R-:W-:Y:S02]  /*3cd30*/  LOP3.LUT R29, R10, 0xf, RZ, 0xc0, !PT ;  /* 0x0000000f0a1d7812 */ /* 0x020fe400078ec0ff */
[----:B------:R-:W-:-:S11]  /*3cd40*/  IADD3 R4, PT, PT, R4, R26, R11 ;  /* 0x0000001a04047210 */ /* 0x000fd60007ffe00b */
[----:B------:R0:W-:Y:S04]  /*3cd50*/  STL.64 [R1+0x30], R16 ;  /* 0x0000301001007387 */ /* 0x0001e80000100a00 */
[----:B------:R1:W-:Y:S04]  /*3cd60*/  STL.64 [R1+0x38], R18 ;  /* 0x0000381201007387 */ /* 0x0003e80000100a00 */
[----:B0-----:R-:W5:Y:S04]  /*3cd70*/  LDL.LU R16, [R1+0x1e4] ;  /* 0x0001e40001107983 */ /* 0x001f680000300800 */
[----:B------:R-:W5:Y:S04]  /*3cd80*/  LDL.LU R17, [R1+0x1ec] ;  /* 0x0001ec0001117983 */ /* 0x000f680000300800 */
[----:B-1----:R-:W5:Y:S04]  /*3cd90*/  LDL.LU R18, [R1+0x204] ;  /* 0x0002040001127983 */ /* 0x002f680000300800 */
[----:B------:R-:W5:Y:S04]  /*3cda0*/  LDL.LU R19, [R1+0x20c] ;  /* 0x00020c0001137983 */ /* 0x000f680000300800 */
[----:B------:R-:W2:Y:S04]  /*3cdb0*/  LDL.LU R10, [R1+0x1354] ;  /* 0x00135400010a7983 */ /* 0x000ea80000300800 */
[----:B------:R-:W2:Y:S04]  /*3cdc0*/  LDL.LU R11, [R1+0x1350] ;  /* 0x00135000010b7983 */ /* 0x000ea80000300800 */
[----:B------:R-:W2:Y:S01]  /*3cdd0*/  LDL.LU R26, [R1+0x134c] ;  /* 0x00134c00011a7983 */ /* 0x000ea20000300800 */
[----:B------:R-:W-:-:S02]  /*3cde0*/  ISETP.GE.U32.AND.EX P3, PT, R28, RZ, PT, P3 ;  /* 0x000000ff1c00720c */ /* 0x000fc40003f66130 */
[----:B------:R-:W-:Y:S02]  /*3cdf0*/  ISETP.GE.U32.AND.EX P4, PT, R28, RZ, PT, P4 ;  /* 0x000000ff1c00720c */ /* 0x000fe40003f86140 */
[----:B----4-:R-:W-:Y:S01]  /*3ce00*/  LOP3.LUT R7, R7, 0x3, RZ, 0xc0, !PT ;  /* 0x0000000307077812 */ /* 0x010fe200078ec0ff */
[----:B------:R-:W-:Y:S01]  /*3ce10*/  IMAD.SHL.U32 R25, R25, 0x100, RZ ;  /* 0x0000010019197824 */ /* 0x000fe200078e00ff */
[----:B------:R-:W-:Y:S02]  /*3ce20*/  SEL R5, RZ, 0x4, P3 ;  /* 0x00000004ff057807 */ /* 0x000fe40001800000 */
[----:B------:R-:W-:Y:S01]  /*3ce30*/  SEL R6, RZ, 0x7fff8, P4 ;  /* 0x0007fff8ff067807 */ /* 0x000fe20002000000 */
[----:B------:R0:W-:Y:S03]  /*3ce40*/  STL [R1+0x50], R4 ;  /* 0x0000500401007387 */ /* 0x0001e60000100800 */
[----:B------:R-:W-:-:S02]  /*3ce50*/  IADD3 R7, PT, PT, R7, R6, R5 ;  /* 0x0000000607077210 */ /* 0x000fc40007ffe005 */
[----:B------:R-:W-:Y:S01]  /*3ce60*/  LOP3.LUT R25, R25, 0xf00, RZ, 0xe2, !PT ;  /* 0x00000f0019197812 */ /* 0x000fe200078ee2ff */
[----:B------:R-:W-:Y:S01]  /*3ce70*/  IMAD R29, R24, 0x10, R29 ;  /* 0x00000010181d7824 */ /* 0x000fe200078e021d */
[----:B0-----:R-:W4:Y:S04]  /*3ce80*/  LDL.LU R4, [R1+0x1348] ;  /* 0x0013480001047983 */ /* 0x001f280000300800 */
[----:B------:R-:W3:Y:S04]  /*3ce90*/  LDL.LU R5, [R1+0x1344] ;  /* 0x0013440001057983 */ /* 0x000ee80000300800 */
[----:B------:R-:W3:Y:S04]  /*3cea0*/  LDL.LU R6, [R1+0x1340] ;  /* 0x0013400001067983 */ /* 0x000ee80000300800 */
[----:B------:R0:W-:Y:S04]  /*3ceb0*/  STL [R1+0x54], R7 ;  /* 0x0000540701007387 */ /* 0x0001e80000100800 */
[----:B0-----:R-:W3:Y:S04]  /*3cec0*/  LDL.LU R7, [R1+0x133c] ;  /* 0x00133c0001077983 */ /* 0x001ee80000300800 */
[----:B------:R-:W3:Y:S04]  /*3ced0*/  LDL.LU R24, [R1+0x1338] ;  /* 0x0013380001187983 */ /* 0x000ee80000300800 */
[----:B------:R0:W-:Y:S04]  /*3cee0*/  STL [R1+0x1300], R29 ;  /* 0x0013001d01007387 */ /* 0x0001e80000100800 */
[----:B0-----:R-:W3:Y:S01]  /*3cef0*/  LDL.LU R29, [R1+0x1c] ;  /* 0x00001c00011d7983 */ /* 0x001ee20000300800 */
[----:B-----5:R-:W-:Y:S01]  /*3cf00*/  HMMA.16816.F32 R16, R16, R2, R20 ;  /* 0x000000021010723c */ /* 0x020fe20000001814 */
[----:B--2---:R-:W-:-:S02]  /*3cf10*/  LEA R26, R26, R25, 0xc ;  /* 0x000000191a1a7211 */ /* 0x004fc400078e60ff */
[----:B------:R-:W2:Y:S04]  /*3cf20*/  LDL.LU R25, [R1+0x1334] ;  /* 0x0013340001197983 */ /* 0x000ea80000300800 */
[----:B------:R0:W-:Y:S04]  /*3cf30*/  STL [R1+0x58], R26 ;  /* 0x0000581a01007387 */ /* 0x0001e80000100800 */
[----:B0-----:R-:W5:Y:S04]  /*3cf40*/  LDL.LU R26, [R1+0x1330] ;  /* 0x00133000011a7983 */ /* 0x001f680000300800 */
[----:B------:R-:W2:Y:S04]  /*3cf50*/  LDL.LU.64 R22, [R1+0x1328] ;  /* 0x0013280001167983 */ /* 0x000ea80000300a00 */
[----:B------:R-:W2:Y:S04]  /*3cf60*/  LDL.LU.64 R20, [R1+0x1320] ;  /* 0x0013200001147983 */ /* 0x000ea80000300a00 */
[----:B------:R0:W-:Y:S04]  /*3cf70*/  STL.64 [R1+0x20], R16 ;  /* 0x0000201001007387 */ /* 0x0001e80000100a00 */
[----:B------:R1:W-:Y:S04]  /*3cf80*/  STL.64 [R1+0x28], R18 ;  /* 0x0000281201007387 */ /* 0x0003e80000100a00 */
[----:B0-----:R-:W2:Y:S04]  /*3cf90*/  LDL.LU R16, [R1+0x4c] ;  /* 0x00004c0001107983 */ /* 0x001ea80000300800 */
[----:B------:R-:W4:Y:S04]  /*3cfa0*/  LDL.LU R17, [R1+0x10] ;  /* 0x0000100001117983 */ /* 0x000f280000300800 */
[----:B-1----:R-:W4:Y:S04]  /*3cfb0*/  LDL.LU R18, [R1+0x14] ;  /* 0x0000140001127983 */ /* 0x002f280000300800 */
[----:B------:R-:W4:Y:S04]  /*3cfc0*/  LDL.LU R19, [R1+0x18] ;  /* 0x0000180001137983 */ /* 0x000f280000300800 */
[----:B------:R0:W-:Y:S04]  /*3cfd0*/  STL [R1+0x1308], R2 ;  /* 0x0013080201007387 */ /* 0x0001e80000100800 */
[----:B0-----:R-:W4:Y:S04]  /*3cfe0*/  LDL.LU R2, [R1+0x48] ;  /* 0x0000480001027983 */ /* 0x001f280000300800 */
[----:B------:R0:W-:Y:S04]  /*3cff0*/  STL [R1+0x1304], R3 ;  /* 0x0013040301007387 */ /* 0x0001e80000100800 */
[----:B0-----:R-:W5:Y:S01]  /*3d000*/  LDL.LU R3, [R1+0x44] ;  /* 0x0000440001037983 */ /* 0x001f620000300800 */
[----:B------:R-:W-:-:S05]  /*3d010*/  FMUL R27, R27, UR14 ;  /* 0x0000000e1b1b7c20 */ /* 0x000fca0008400000 */
[----:B------:R0:W-:Y:S04]  /*3d020*/  STL [R1+0x6c], R27 ;  /* 0x00006c1b01007387 */ /* 0x0001e80000100800 */
[----:B0-----:R-:W5:Y:S01]  /*3d030*/  LDL.LU R27, [R1+0x131c] ;  /* 0x00131c00011b7983 */ /* 0x001f620000300800 */
[----:B---3--:R-:W-:Y:S01]  /*3d040*/  FMUL R29, R29, UR14 ;  /* 0x0000000e1d1d7c20 */ /* 0x008fe20008400000 */
[----:B--2---:R-:W-:Y:S01]  /*3d050*/  FMUL R16, R16, UR14 ;  /* 0x0000000e10107c20 */ /* 0x004fe20008400000 */
[----:B----4-:R-:W-:Y:S01]  /*3d060*/  FMUL R2, R2, UR14 ;  /* 0x0000000e02027c20 */ /* 0x010fe20008400000 */
[----:B-----5:R-:W-:-:S05]  /*3d070*/  FMUL R3, R3, UR14 ;  /* 0x0000000e03037c20 */ /* 0x020fca0008400000 */
[----:B------:R0:W-:Y:S04]  /*3d080*/  STL [R1+0x64], R3 ;  /* 0x0000640301007387 */ /* 0x0001e80000100800 */
[----:B------:R1:W-:Y:S04]  /*3d090*/  STL [R1+0x5c], R2 ;  /* 0x00005c0201007387 */ /* 0x0003e80000100800 */
[----:B------:R-:W-:Y:S01]  /*3d0a0*/  STL [R1+0x48], R16 ;  /* 0x0000481001007387 */ /* 0x000fe20000100800 */
[----:B0-----:R-:W-:Y:S01]  /*3d0b0*/  FMUL R3, R17, UR14 ;  /* 0x0000000e11037c20 */ /* 0x001fe20008400000 */
[----:B-1----:R-:W-:-:S05]  /*3d0c0*/  FMUL R2, R18, UR14 ;  /* 0x0000000e12027c20 */ /* 0x002fca0008400000 */
[----:B------:R-:W-:Y:S04]  /*3d0d0*/  STL [R1+0x130c], R2 ;  /* 0x00130c0201007387 */ /* 0x000fe80000100800 */
[----:B------:R0:W-:Y:S02]  /*3d0e0*/  STL [R1+0x44], R3 ;  /* 0x0000440301007387 */ /* 0x0001e40000100800 */
[----:B0-----:R-:W-:-:S05]  /*3d0f0*/  FMUL R3, R19, UR14 ;  /* 0x0000000e13037c20 */ /* 0x001fca0008400000 */
[----:B------:R0:W-:Y:S04]  /*3d100*/  STL [R1+0x1310], R3 ;  /* 0x0013100301007387 */ /* 0x0001e80000100800 */
[----:B------:R-:W2:Y:S04]  /*3d110*/  LDL R2, [R1+0xa8c] ;  /* 0x000a8c0001027983 */ /* 0x000ea80000100800 */
[----:B------:R-:W-:Y:S04]  /*3d120*/  STL [R1+0x1314], R29 ;  /* 0x0013141d01007387 */ /* 0x000fe80000100800 */
[----:B0-----:R-:W3:Y:S04]  /*3d130*/  LDL.LU R3, [R1+0x5c] ;  /* 0x00005c0001037983 */ /* 0x001ee80000300800 */
[----:B---3--:R0:W-:Y:S04]  /*3d140*/  STL [R1+0x1318], R3 ;  /* 0x0013180301007387 */ /* 0x0081e80000100800 */
[----:B0-----:R-:W3:Y:S01]  /*3d150*/  LDL.LU R3, [R1+0x6c] ;  /* 0x00006c0001037983 */ /* 0x001ee20000300800 */
[----:B--2---:R-:W-:-:S04]  /*3d160*/  ISETP.GT.U32.AND P2, PT, R0, R2, PT ;  /* 0x000000020000720c */ /* 0x004fc80003f44070 */
[----:B------:R-:W-:Y:S01]  /*3d170*/  ISETP.GT.U32.AND.EX P2, PT, R28, RZ, PT, P2 ;  /* 0x000000ff1c00720c */ /* 0x000fe20003f44120 */
[----:B------:R-:W-:Y:S01]  /*3d180*/  FMUL R16, R7, UR14 ;  /* 0x0000000e07107c20 */ /* 0x000fe20008400000 */
[----:B------:R-:W-:Y:S01]  /*3d190*/  FMUL R19, R4, UR14 ;  /* 0x0000000e04137c20 */ /* 0x000fe20008400000 */
[----:B------:R-:W-:Y:S01]  /*3d1a0*/  FMUL R7, R12, UR14 ;  /* 0x0000000e0c077c20 */ /* 0x000fe20008400000 */
[----:B------:R-:W-:Y:S01]  /*3d1b0*/  FMUL R18, R5, UR14 ;  /* 0x0000000e05127c20 */ /* 0x000fe20008400000 */
[----:B------:R-:W2:Y:S01]  /*3d1c0*/  LDL.LU R12, [R1+0x44] ;  /* 0x00004400010c7983 */ /* 0x000ea20000300800 */
[----:B------:R-:W-:-:S03]  /*3d1d0*/  FMUL R4, R14, UR14 ;  /* 0x0000000e0e047c20 */ /* 0x000fc60008400000 */
[----:B------:R-:W4:Y:S01]  /*3d1e0*/  LDL.LU R14, [R1+0x48] ;  /* 0x00004800010e7983 */ /* 0x000f220000300800 */
[----:B------:R-:W-:-:S03]  /*3d1f0*/  FMUL R5, R15, UR14 ;  /* 0x0000000e0f057c20 */ /* 0x000fc60008400000 */
[----:B------:R-:W5:Y:S01]  /*3d200*/  LDL.LU R15, [R1+0x64] ;  /* 0x00006400010f7983 */ /* 0x000f620000300800 */
[----:B------:R-:W0:Y:S01]  /*3d210*/  S2R R29, SR_TID.X ;  /* 0x00000000001d7919 */ /* 0x000e220000002100 */
[----:B------:R-:W-:Y:S02]  /*3d220*/  ISETP.GE.U32.AND P3, PT, R0, R2, PT ;  /* 0x000000020000720c */ /* 0x000fe40003f66070 */
[----:B------:R-:W1:Y:S01]  /*3d230*/  S2R R2, SR_CTAID.X ;  /* 0x0000000000027919 */ /* 0x000e620000002500 */
[----:B------:R-:W-:Y:S01]  /*3d240*/  FMUL R17, R6, UR14 ;  /* 0x0000000e06117c20 */ /* 0x000fe20008400000 */
[----:B------:R-:W-:Y:S01]  /*3d250*/  FMUL R6, R13, UR14 ;  /* 0x0000000e0d067c20 */ /* 0x000fe20008400000 */
[----:B---3--:R-:W-:-:S05]  /*3d260*/  FSEL R3, R3, -INF , !P2 ;  /* 0xff80000003037808 */ /* 0x008fca0005000000 */
[----:B------:R3:W-:Y:S04]  /*3d270*/  STL [R1+0xdc], R3 ;  /* 0x0000dc0301007387 */ /* 0x0007e80000100800 */
[----:B---3--:R-:W3:Y:S01]  /*3d280*/  LDL.LU R3, [R1+0x1318] ;  /* 0x0013180001037983 */ /* 0x008ee20000300800 */
[----:B0-----:R-:W-:Y:S01]  /*3d290*/  LOP3.LUT R29, R29, 0x1c, RZ, 0xc0, !PT ;  /* 0x0000001c1d1d7812 */ /* 0x001fe200078ec0ff */
[----:B-1----:R-:W-:-:S03]  /*3d2a0*/  IMAD.SHL.U32 R13, R2, 0x100, RZ ;  /* 0x00000100020d7824 */ /* 0x002fc600078e00ff */
[----:B------:R-:W-:-:S05]  /*3d2b0*/  LEA.HI R29, R29, 0x8, RZ, 0x1e ;  /* 0x000000081d1d7811 */ /* 0x000fca00078ff0ff */
[----:B------:R-:W-:Y:S02]  /*3d2c0*/  IMAD.IADD R13, R13, 0x1, R29 ;  /* 0x000000010d0d7824 */ /* 0x000fe400078e021d */
[----:B------:R-:W0:Y:S03]  /*3d2d0*/  S2R R29, SR_TID.X ;  /* 0x00000000001d7919 */ /* 0x000e260000002100 */
[----:B------:R-:W-:Y:S02]  /*3d2e0*/  ISETP.GT.U32.AND P4, PT, R0, R13, PT ;  /* 0x0000000d0000720c */ /* 0x000fe40003f84070 */
[----:B------:R-:W-:Y:S01]  /*3d2f0*/  ISETP.GE.U32.AND.EX P3, PT, R28, RZ, PT, P3 ;  /* 0x000000ff1c00720c */ /* 0x000fe20003f66130 */
[----:B------:R-:W-:Y:S01]  /*3d300*/  IMAD.SHL.U32 R2, R2, 0x100, RZ ;  /* 0x0000010002027824 */ /* 0x000fe200078e00ff */
[----:B------:R-:W-:Y:S02]  /*3d310*/  ISETP.GT.U32.AND.EX P4, PT, R28, RZ, PT, P4 ;  /* 0x000000ff1c00720c */ /* 0x000fe40003f84140 */
[----:B-----5:R-:W-:-:S02]  /*3d320*/  FSEL R15, R15, -INF , !P3 ;  /* 0xff8000000f0f7808 */ /* 0x020fc40005800000 */
[----:B0-----:R-:W-:-:S04]  /*3d330*/  LOP3.LUT R29, R29, 0x1c, RZ, 0xc0, !PT ;  /* 0x0000001c1d1d7812 */ /* 0x001fc800078ec0ff */
[----:B------:R-:W-:-:S05]  /*3d340*/  LEA.HI R29, R29, 0x10, RZ, 0x1e ;  /* 0x000000101d1d7811 */ /* 0x000fca00078ff0ff */
[----:B------:R-:W-:Y:S02]  /*3d350*/  IMAD.IADD R2, R2, 0x1, R29 ;  /* 0x0000000102027824 */ /* 0x000fe400078e021d */
[----:B------:R-:W5:Y:S04]  /*3d360*/  LDL.LU R29, [R1+0x1314] ;  /* 0x00131400011d7983 */ /* 0x000f680000300800 */
[----:B------:R-:W-:Y:S01]  /*3d370*/  STL [R1+0xf0], R15 ;  /* 0x0000f00f01007387 */ /* 0x000fe20000100800 */
[C---:B------:R-:W-:Y:S02]  /*3d380*/  ISETP.GT.U32.AND P3, PT, R0.reuse, R2, PT ;  /* 0x000000020000720c */ /* 0x040fe40003f64070 */
[----:B------:R-:W-:Y:S02]  /*3d390*/  ISETP.GE.U32.AND P2, PT, R0, R13, PT ;  /* 0x0000000d0000720c */ /* 0x000fe40003f46070 */
[----:B------:R-:W0:Y:S01]  /*3d3a0*/  S2R R13, SR_TID.X ;  /* 0x00000000000d7919 */ /* 0x000e220000002100 */
[----:B---3--:R-:W-:-:S02]  /*3d3b0*/  FSEL R3, R3, -INF , !P4 ;  /* 0xff80000003037808 */ /* 0x008fc40006000000 */
[----:B------:R-:W-:-:S03]  /*3d3c0*/  ISETP.GE.U32.AND P4, PT, R0, R2, PT ;  /* 0x000000020000720c */ /* 0x000fc60003f86070 */
[----:B------:R1:W-:Y:S04]  /*3d3d0*/  STL [R1+0xf4], R3 ;  /* 0x0000f40301007387 */ /* 0x0003e80000100800 */
[----:B-1----:R-:W3:Y:S04]  /*3d3e0*/  LDL.LU R3, [R1+0x1310] ;  /* 0x0013100001037983 */ /* 0x002ee80000300800 */
[----:B------:R-:W3:Y:S01]  /*3d3f0*/  LDL.LU R2, [R1+0x130c] ;  /* 0x00130c0001027983 */ /* 0x000ee20000300800 */
[----:B0-----:R-:W-:Y:S02]  /*3d400*/  LOP3.LUT R15, R13, 0x1c, RZ, 0xc0, !PT ;  /* 0x0000001c0d0f7812 */ /* 0x001fe400078ec0ff */
[----:B------:R-:W0:Y:S01]  /*3d410*/  S2R R13, SR_CTAID.X ;  /* 0x00000000000d7919 */ /* 0x000e220000002500 */
[----:B------:R-:W-:-:S02]  /*3d420*/  ISETP.GE.U32.AND.EX P2, PT, R28, RZ, PT, P2 ;  /* 0x000000ff1c00720c */ /* 0x000fc40003f46120 */
[----:B------:R-:W-:Y:S02]  /*3d430*/  LEA.HI R15, R15, 0x18, RZ, 0x1e ;  /* 0x000000180f0f7811 */ /* 0x000fe400078ff0ff */
[----:B----4-:R-:W-:Y:S02]  /*3d440*/  FSEL R14, R14, -INF , !P2 ;  /* 0xff8000000e0e7808 */ /* 0x010fe40005000000 */
[----:B------:R-:W-:-:S03]  /*3d450*/  ISETP.GT.U32.AND.EX P3, PT, R28, RZ, PT, P3 ;  /* 0x000000ff1c00720c */ /* 0x000fc60003f64130 */
[----:B------:R1:W-:Y:S01]  /*3d460*/  STL [R1+0xf8], R14 ;  /* 0x0000f80e01007387 */ /* 0x0003e20000100800 */
[----:B--2---:R-:W-:Y:S01]  /*3d470*/  FSEL R12, R12, -INF , !P3 ;  /* 0xff8000000c0c7808 */ /* 0x004fe20005800000 */
[----:B-1----:R-:W1:Y:S01]  /*3d480*/  S2R R14, SR_CTAID.X ;  /* 0x00000000000e7919 */ /* 0x002e620000002500 */
[----:B0-----:R-:W-:-:S05]  /*3d490*/  SHF.L.U32 R13, R13, 0x8, RZ ;  /* 0x000000080d0d7819 */ /* 0x001fca00000006ff */
[----:B------:R-:W-:Y:S02]  /*3d4a0*/  IMAD.IADD R13, R13, 0x1, R15 ;  /* 0x000000010d0d7824 */ /* 0x000fe400078e020f */
[----:B------:R-:W0:Y:S03]  /*3d4b0*/  S2R R15, SR_TID.X ;  /* 0x00000000000f7919 */ /* 0x000e260000002100 */
[CC--:B------:R-:W-:Y:S02]  /*3d4c0*/  ISETP.GT.U32.AND P2, PT, R0.reuse, R13.reuse, PT ;  /* 0x0000000d0000720c */ /* 0x0c0fe40003f44070 */
[----:B------:R-:W-:Y:S02]  /*3d4d0*/  ISETP.GE.U32.AND P3, PT, R0, R13, PT ;  /* 0x0000000d0000720c */ /* 0x000fe40003f66070 */
[----:B------:R-:W2:Y:S01]  /*3d4e0*/  S2R R13, SR_TID.X ;  /* 0x00000000000d7919 */ /* 0x000ea20000002100 */
[----:B------:R1:W-:Y:S01]  /*3d4f0*/  STL [R1+0xfc], R12 ;  /* 0x0000fc0c01007387 */ /* 0x0003e20000100800 */
[----:B------:R-:W-:-:S02]  /*3d500*/  ISETP.GE.U32.AND.EX P4, PT, R28, RZ, PT, P4 ;  /* 0x000000ff1c00720c */ /* 0x000fc40003f86140 */
[----:B------:R-:W-:Y:S01]  /*3d510*/  ISETP.GT.U32.AND.EX P2, PT, R28, RZ, PT, P2 ;  /* 0x000000ff1c00720c */ /* 0x000fe20003f44120 */
[C---:B-1----:R-:W-:Y:S02]  /*3d520*/  IMAD.SHL.U32 R12, R14.reuse, 0x100, RZ ;  /* 0x000001000e0c7824 */ /* 0x042fe400078e00ff */
[----:B------:R-:W-:Y:S01]  /*3d530*/  IMAD.SHL.U32 R14, R14, 0x100, RZ ;  /* 0x000001000e0e7824 */ /* 0x000fe200078e00ff */
[----:B0-----:R-:W-:-:S04]  /*3d540*/  LOP3.LUT R15, R15, 0x1c, RZ, 0xc0, !PT ;  /* 0x0000001c0f0f7812 */ /* 0x001fc800078ec0ff */
[----:B------:R-:W-:Y:S02]  /*3d550*/  LEA.HI R15, R15, 0x20, RZ, 0x1e ;  /* 0x000000200f0f7811 */ /* 0x000fe400078ff0ff */
[----:B--2---:R-:W-:-:S03]  /*3d560*/  LOP3.LUT R13, R13, 0x1c, RZ, 0xc0, !PT ;  /* 0x0000001c0d0d7812 */ /* 0x004fc600078ec0ff */
[----:B------:R-:W-:Y:S01]  /*3d570*/  IMAD.IADD R12, R12, 0x1, R15 ;  /* 0x000000010c0c7824 */ /* 0x000fe200078e020f */
[----:B------:R-:W-:Y:S02]  /*3d580*/  LEA.HI R13, R13, 0x28, RZ, 0x1e ;  /* 0x000000280d0d7811 */ /* 0x000fe400078ff0ff */
[----:B------:R-:W-:Y:S02]  /*3d590*/  ISETP.GE.U32.AND.EX P3, PT, R28, RZ, PT, P3 ;  /* 0x000000ff1c00720c */ /* 0x000fe40003f66130 */
[----:B------:R-:W-:Y:S02]  /*3d5a0*/  IADD3 R14, PT, PT, R14, R13, RZ ;  /* 0x0000000d0e0e7210 */ /* 0x000fe40007ffe0ff */
[----:B-----5:R-:W-:Y:S01]  /*3d5b0*/  FSEL R13, R29, -INF , !P3 ;  /* 0xff8000001d0d7808 */ /* 0x020fe20005800000 */
[----:B------:R-:W-:Y:S01]  /*3d5c0*/  FMUL R24, R24, UR14 ;  /* 0x0000000e18187c20 */ /* 0x000fe20008400000 */
[----:B------:R-:W-:Y:S01]  /*3d5d0*/  ISETP.GT.U32.AND P3, PT, R0, R14, PT ;  /* 0x0000000e0000720c */ /* 0x000fe20003f64070 */
[----:B------:R-:W-:Y:S01]  /*3d5e0*/  FMUL R25, R25, UR14 ;  /* 0x0000000e19197c20 */ /* 0x000fe20008400000 */
[----:B------:R-:W-:-:S02]  /*3d5f0*/  FMUL R26, R26, UR14 ;  /* 0x0000000e1a1a7c20 */ /* 0x000fc40008400000 */
[----:B------:R-:W-:Y:S01]  /*3d600*/  ISETP.GT.U32.AND.EX P3, PT, R28, RZ, PT, P3 ;  /* 0x000000ff1c00720c */ /* 0x000fe20003f64130 */
[----:B------:R-:W-:Y:S01]  /*3d610*/  FMUL R27, R27, UR14 ;  /* 0x0000000e1b1b7c20 */ /* 0x000fe20008400000 */
[----:B------:R-:W-:Y:S01]  /*3d620*/  FMUL R20, R20, UR14 ;  /* 0x0000000e14147c20 */ /* 0x000fe20008400000 */
[----:B------:R-:W-:Y:S01]  /*3d630*/  FMUL R21, R21, UR14 ;  /* 0x0000000e15157c20 */ /* 0x000fe20008400000 */
[----:B------:R-:W-:Y:S01]  /*3d640*/  FMUL R22, R22, UR14 ;  /* 0x0000000e16167c20 */ /* 0x000fe20008400000 */
[----:B------:R-:W-:Y:S01]  /*3d650*/  FMUL R23, R23, UR14 ;  /* 0x0000000e17177c20 */ /* 0x000fe20008400000 */
[----:B------:R-:W-:Y:S01]  /*3d660*/  FMUL R8, R8, UR14 ;  /* 0x0000000e08087c20 */ /* 0x000fe20008400000 */
[----:B---3--:R-:W-:Y:S02]  /*3d670*/  FSEL R15, R2, -INF , !P4 ;  /* 0xff800000020f7808 */ /* 0x008fe40006000000 */
[----:B------:R-:W2:Y:S04]  /*3d680*/  LDL.LU R2, [R1+0x1308] ;  /* 0x0013080001027983 */ /* 0x000ea80000300800 */
[----:B------:R0:W-:Y:S01]  /*3d690*/  STL [R1+0x100], R15 ;  /* 0x0001000f01007387 */ /* 0x0001e20000100800 */
[----:B------:R-:W-:-:S02]  /*3d6a0*/  ISETP.GT.U32.AND P4, PT, R0, R12, PT ;  /* 0x0000000c0000720c */ /* 0x000fc40003f84070 */
[----:B0-----:R-:W-:Y:S02]  /*3d6b0*/  FSEL R15, R3, -INF , !P2 ;  /* 0xff800000030f7808 */ /* 0x001fe40005000000 */
[----:B------:R-:W-:Y:S01]  /*3d6c0*/  ISETP.GE.U32.AND P2, PT, R0, R12, PT ;  /* 0x0000000c0000720c */ /* 0x000fe20003f46070 */
[----:B------:R-:W2:Y:S01]  /*3d6d0*/  LDL.LU R3, [R1+0x1304] ;  /* 0x0013040001037983 */ /* 0x000ea20000300800 */
[----:B------:R-:W0:Y:S03]  /*3d6e0*/  S2R R12, SR_TID.X ;  /* 0x00000000000c7919 */ /* 0x000e260000002100 */
[----:B------:R-:W-:Y:S04]  /*3d6f0*/  STL [R1+0x104], R15 ;  /* 0x0001040f01007387 */ /* 0x000fe80000100800 */
[----:B------:R-:W3:Y:S04]  /*3d700*/  LDL.LU R29, [R1+0x1300] ;  /* 0x00130000011d7983 */ /* 0x000ee80000300800 */
[----:B------:R1:W-:Y:S02]  /*3d710*/  STL [R1+0x10c], R13 ;  /* 0x00010c0d01007387 */ /* 0x0003e40000100800 */
[----:B-1----:R-:W1:Y:S01]  /*3d720*/  S2R R13, SR_CTAID.X ;  /* 0x00000000000d7919 */ /* 0x002e620000002500 */
[----:B------:R-:W-:-:S02]  /*3d730*/  ISETP.GT.U32.AND.EX P4, PT, R28, RZ, PT, P4 ;  /* 0x000000ff1c00720c */ /* 0x000fc40003f84140 */
[----:B------:R-:W-:Y:S02]  /*3d740*/  ISETP.GE.U32.AND.EX P2, PT, R28, RZ, PT, P2 ;  /* 0x000000ff1c00720c */ /* 0x000fe40003f46120 */
[----:B------:R-:W-:Y:S02]  /*3d750*/  FSEL R15, R24, -INF , !P4 ;  /* 0xff800000180f7808 */ /* 0x000fe40006000000 */
[----:B0-----:R-:W-:-:S04]  /*3d760*/  LOP3.LUT R12, R12, 0x1c, RZ, 0xc0, !PT ;  /* 0x0000001c0c0c7812 */ /* 0x001fc800078ec0ff */
[----:B------:R-:W-:Y:S01]  /*3d770*/  LEA.HI R12, R12, 0x30, RZ, 0x1e ;  /* 0x000000300c0c7811 */ /* 0x000fe200078ff0ff */
[----:B-1----:R-:W-:-:S04]  /*3d780*/  IMAD.SHL.U32 R13, R13, 0x100, RZ ;  /* 0x000001000d0d7824 */ /* 0x002fc800078e00ff */
[----:B------:R-:W-:Y:S02]  /*3d790*/  IMAD.IADD R13, R13, 0x1, R12 ;  /* 0x000000010d0d7824 */ /* 0x000fe400078e020c */
[----:B------:R-:W0:Y:S01]  /*3d7a0*/  S2R R12, SR_TID.X ;  /* 0x00000000000c7919 */ /* 0x000e220000002100 */
[----:B------:R-:W-:Y:S01]  /*3d7b0*/  ISETP.GE.U32.AND P4, PT, R0, R14, PT ;  /* 0x0000000e0000720c */ /* 0x000fe20003f86070 */
[----:B------:R1:W-:Y:S01]  /*3d7c0*/  STL [R1+0x114], R15 ;  /* 0x0001140f01007387 */ /* 0x0003e20000100800 */
[----:B------:R-:W4:Y:S01]  /*3d7d0*/  S2R R14, SR_CTAID.X ;  /* 0x00000000000e7919 */ /* 0x000f220000002500 */
[----:B------:R-:W-:Y:S02]  /*3d7e0*/  FSEL R24, R26, -INF , !P3 ;  /* 0xff8000001a187808 */ /* 0x000fe40005800000 */
[----:B------:R-:W-:Y:S02]  /*3d7f0*/  ISETP.GE.U32.AND P3, PT, R0, R13, PT ;  /* 0x0000000d0000720c */ /* 0x000fe40003f66070 */
[----:B-1----:R-:W-:-:S02]  /*3d800*/  FSEL R15, R25, -INF , !P2 ;  /* 0xff800000190f7808 */ /* 0x002fc40005000000 */
[----:B------:R-:W-:Y:S02]  /*3d810*/  ISETP.GT.U32.AND P2, PT, R0, R13, PT ;  /* 0x0000000d0000720c */ /* 0x000fe40003f44070 */
[----:B------:R-:W1:Y:S01]  /*3d820*/  S2R R13, SR_TID.X ;  /* 0x00000000000d7919 */ /* 0x000e620000002100 */
[----:B------:R0:W-:Y:S01]  /*3d830*/  STL [R1+0x118], R15 ;  /* 0x0001180f01007387 */ /* 0x0001e20000100800 */
[C---:B------:R-:W-:Y:S02]  /*3d840*/  ISETP.GE.U32.AND.EX P4, PT, R28.reuse, RZ, PT, P4 ;  /* 0x000000ff1c00720c */ /* 0x040fe40003f86140 */
[C---:B------:R-:W-:Y:S02]  /*3d850*/  ISETP.GT.U32.AND.EX P2, PT, R28.reuse, RZ, PT, P2 ;  /* 0x000000ff1c00720c */ /* 0x040fe40003f44120 */
[----:B------:R-:W-:Y:S02]  /*3d860*/  ISETP.GE.U32.AND.EX P3, PT, R28, RZ, PT, P3 ;  /* 0x000000ff1c00720c */ /* 0x000fe40003f66130 */
[----:B0-----:R-:W-:Y:S01]  /*3d870*/  LOP3.LUT R15, R12, 0x1c, RZ, 0xc0, !PT ;  /* 0x0000001c0c0f7812 */ /* 0x001fe200078ec0ff */
[----:B----4-:R-:W-:-:S03]  /*3d880*/  IMAD.SHL.U32 R12, R14, 0x100, RZ ;  /* 0x000001000e0c7824 */ /* 0x010fc600078e00ff */
[----:B------:R-:W-:Y:S02]  /*3d890*/  LEA.HI R15, R15, 0x38, RZ, 0x1e ;  /* 0x000000380f0f7811 */ /* 0x000fe400078ff0ff */
[----:B------:R-:W-:-:S03]  /*3d8a0*/  SHF.L.U32 R14, R14, 0x8, RZ ;  /* 0x000000080e0e7819 */ /* 0x000fc600000006ff */
[----:B------:R-:W-:Y:S01]  /*3d8b0*/  IMAD.IADD R12, R12, 0x1, R15 ;  /* 0x000000010c0c7824 */ /* 0x000fe200078e020f */
[----:B------:R-:W-:Y:S02]  /*3d8c0*/  FSEL R15, R27, -INF , !P4 ;  /* 0xff8000001b0f7808 */ /* 0x000fe40006000000 */
[----:B-1----:R-:W-:Y:S01]  /*3d8d0*/  LOP3.LUT R13, R13, 0x1c, RZ, 0xc0, !PT ;  /* 0x0000001c0d0d7812 */ /* 0x002fe200078ec0ff */
[----:B------:R-:W-:Y:S03]  /*3d8e0*/  STL [R1+0x11c], R24 ;  /* 0x00011c1801007387 */ /* 0x000fe60000100800 */
[----:B------:R-:W-:Y:S01]  /*3d8f0*/  LEA.HI R13, R13, 0x40, RZ, 0x1e ;  /* 0x000000400d0d7811 */ /* 0x000fe200078ff0ff */
[----:B------:R0:W-:Y:S01]  /*3d900*/  STL [R1+0x120], R15 ;  /* 0x0001200f01007387 */ /* 0x0001e20000100800 */
[----:B------:R-:W-:-:S03]  /*3d910*/  ISETP.GT.U32.AND P4, PT, R0, R12, PT ;  /* 0x0000000c0000720c */ /* 0x000fc60003f84070 */
[----:B------:R-:W-:Y:S01]  /*3d920*/  IMAD.IADD R14, R14, 0x1, R13 ;  /* 0x000000010e0e7824 */ /* 0x000fe200078e020d */
[----:B------:R-:W-:Y:S02]  /*3d930*/  FSEL R13, R21, -INF , !P3 ;  /* 0xff800000150d7808 */ /* 0x000fe40005800000 */
[----:B0-----:R-:W-:Y:S02]  /*3d940*/  FSEL R15, R20, -INF , !P2 ;  /* 0xff800000140f7808 */ /* 0x001fe40005000000 */
[----:B------:R-:W-:Y:S02]  /*3d950*/  ISETP.GE.U32.AND P2, PT, R0, R12, PT ;  /* 0x0000000c0000720c */ /* 0x000fe40003f46070 */
[----:B------:R-:W0:Y:S01]  /*3d960*/  S2R R12, SR_TID.X ;  /* 0x00000000000c7919 */ /* 0x000e220000002100 */
[----:B------:R-:W-:Y:S04]  /*3d970*/  STL [R1+0x128], R15 ;  /* 0x0001280f01007387 */ /* 0x000fe80000100800 */
[----:B------:R1:W-:Y:S02]  /*3d980*/  STL [R1+0x12c], R13 ;  /* 0x00012c0d01007387 */ /* 0x0003e40000100800 */
[----:B-1----:R-:W1:Y:S01]  /*3d990*/  S2R R13, SR_CTAID.X ;  /* 0x00000000000d7919 */ /* 0x002e620000002500 */
[----:B------:R-:W-:-:S02]  /*3d9a0*/  ISETP.GT.U32.AND.EX P4, PT, R28, RZ, PT, P4 ;  /* 0x000000ff1c00720c */ /* 0x000fc40003f84140 */
[-C--:B------:R-:W-:Y:S02]  /*3d9b0*/  ISETP.GT.U32.AND P3, PT, R0, R14.reuse, PT ;  /* 0x0000000e0000720c */ /* 0x080fe40003f64070 */
[----:B------:R-:W-:Y:S02]  /*3d9c0*/  FSEL R15, R22, -INF , !P4 ;  /* 0xff800000160f7808 */ /* 0x000fe40006000000 */
[----:B------:R-:W-:Y:S02]  /*3d9d0*/  ISETP.GE.U32.AND P4, PT, R0, R14, PT ;  /* 0x0000000e0000720c */ /* 0x000fe40003f86070 */
[----:B0-----:R-:W-:-:S04]  /*3d9e0*/  LOP3.LUT R12, R12, 0x1c, RZ, 0xc0, !PT ;  /* 0x0000001c0c0c7812 */ /* 0x001fc800078ec0ff */
[----:B------:R-:W-:Y:S01]  /*3d9f0*/  LEA.HI R12, R12, 0x48, RZ, 0x1e ;  /* 0x000000480c0c7811 */ /* 0x000fe200078ff0ff */
[----:B-1----:R-:W-:Y:S02]  /*3da00*/  IMAD.SHL.U32 R14, R13, 0x100, RZ ;  /* 0x000001000d0e7824 */ /* 0x002fe400078e00ff */
[----:B------:R-:W0:Y:S02]  /*3da10*/  S2R R13, SR_TID.X ;  /* 0x00000000000d7919 */ /* 0x000e240000002100 */
[----:B------:R-:W-:Y:S02]  /*3da20*/  IMAD.IADD R14, R14, 0x1, R12 ;  /* 0x000000010e0e7824 */ /* 0x000fe400078e020c */
[----:B------:R-:W1:Y:S01]  /*3da30*/  S2R R12, SR_CTAID.X ;  /* 0x00000000000c7919 */ /* 0x000e620000002500 */
[C---:B------:R-:W-:Y:S02]  /*3da40*/  ISETP.GE.U32.AND.EX P2, PT, R28.reuse, RZ, PT, P2 ;  /* 0x000000ff1c00720c */ /* 0x040fe40003f46120 */
[----:B------:R-:W-:Y:S01]  /*3da50*/  ISETP.GT.U32.AND.EX P3, PT, R28, RZ, PT, P3 ;  /* 0x000000ff1c00720c */ /* 0x000fe20003f64130 */
[----:B------:R4:W-:Y:S03]  /*3da60*/  STL [R1+0x130], R15 ;  /* 0x0001300f01007387 */ /* 0x0009e60000100800 */
[----:B------:R-:W-:-:S02]  /*3da70*/  FSEL R19, R19, -INF , !P3 ;  /* 0xff80000013137808 */ /* 0x000fc40005800000 */
[CC--:B------:R-:W-:Y:S02]  /*3da80*/  ISETP.GE.U32.AND P3, PT, R0.reuse, R14.reuse, PT ;  /* 0x0000000e0000720c */ /* 0x0c0fe40003f66070 */
[----:B----4-:R-:W-:Y:S02]  /*3da90*/  FSEL R15, R23, -INF , !P2 ;  /* 0xff800000170f7808 */ /* 0x010fe40005000000 */
[----:B------:R-:W-:Y:S02]  /*3daa0*/  ISETP.GT.U32.AND P2, PT, R0, R14, PT ;  /* 0x0000000e0000720c */ /* 0x000fe40003f44070 */
[----:B------:R-:W4:Y:S01]  /*3dab0*/  S2R R14, SR_TID.X ;  /* 0x00000000000e7919 */ /* 0x000f220000002100 */
[----:B------:R0:W-:Y:S01]  /*3dac0*/  STL [R1+0x134], R15 ;  /* 0x0001340f01007387 */ /* 0x0001e20000100800 */
[----:B------:R-:W-:Y:S02]  /*3dad0*/  ISETP.GE.U32.AND.EX P4, PT, R28, RZ, PT, P4 ;  /* 0x000000ff1c00720c */ /* 0x000fe40003f86140 */
[----:B0-----:R-:W-:Y:S01]  /*3dae0*/  LOP3.LUT R15, R13, 0x1c, RZ, 0xc0, !PT ;  /* 0x0000001c0d0f7812 */ /* 0x001fe200078ec0ff */
[----:B-1----:R-:W-:-:S03]  /*3daf0*/  IMAD.SHL.U32 R13, R12, 0x100, RZ ;  /* 0x000001000c0d7824 */ /* 0x002fc600078e00ff */
[----:B------:R-:W-:Y:S02]  /*3db00*/  LEA.HI R15, R15, 0x50, RZ, 0x1e ;  /* 0x000000500f0f7811 */ /* 0x000fe400078ff0ff */
[----:B------:R-:W-:Y:S02]  /*3db10*/  ISETP.GT.U32.AND.EX P2, PT, R28, RZ, PT, P2 ;  /* 0x000000ff1c00720c */ /* 0x000fe40003f44120 */
[----:B------:R-:W-:Y:S02]  /*3db20*/  IADD3 R13, PT, PT, R13, R15, RZ ;  /* 0x0000000f0d0d7210 */ /* 0x000fe40007ffe0ff */
[----:B------:R-:W-:Y:S01]  /*3db30*/  FSEL R15, R18, -INF , !P4 ;  /* 0xff800000120f7808 */ /* 0x000fe20006000000 */
[----:B------:R-:W-:Y:S01]  /*3db40*/  STL [R1+0x13c], R19 ;  /* 0x00013c1301007387 */ /* 0x000fe20000100800 */
[----:B------:R-:W-:Y:S02]  /*3db50*/  ISETP.GE.U32.AND.EX P3, PT, R28, RZ, PT, P3 ;  /* 0x000000ff1c00720c */ /* 0x000fe40003f66130 */
[----:B------:R-:W-:Y:S01]  /*3db60*/  ISETP.GT.U32.AND P4, PT, R0, R13, PT ;  /* 0x0000000d0000720c */ /* 0x000fe20003f84070 */
[----:B------:R0:W-:Y:S01]  /*3db70*/  STL [R1+0x140], R15 ;  /* 0x0001400f01007387 */ /* 0x0001e20000100800 */
[----:B----4-:R-:W-:Y:S01]  /*3db80*/  LOP3.LUT R14, R14, 0x1c, RZ, 0xc0, !PT ;  /* 0x0000001c0e0e7812 */ /* 0x010fe200078ec0ff */
[----:B------:R-:W-:Y:S01]  /*3db90*/  IMAD.SHL.U32 R12, R12, 0x100, RZ ;  /* 0x000001000c0c7824 */ /* 0x000fe200078e00ff */
[----:B0-----:R-:W-:-:S02]  /*3dba0*/  FSEL R15, R17, -INF , !P2 ;  /* 0xff800000110f7808 */ /* 0x001fc40005000000 */
[----:B------:R-:W-:Y:S02]  /*3dbb0*/  ISETP.GE.U32.AND P2, PT, R0, R13, PT ;  /* 0x0000000d0000720c */ /* 0x000fe40003f46070 */
[----:B------:R-:W-:Y:S02]  /*3dbc0*/  LEA.HI R14, R14, 0x58, RZ, 0x1e ;  /* 0x000000580e0e7811 */ /* 0x000fe400078ff0ff */
[----:B------:R-:W-:Y:S02]  /*3dbd0*/  FSEL R13, R16, -INF , !P3 ;  /* 0xff800000100d7808 */ /* 0x000fe40005800000 */
[----:B------:R-:W-:Y:S01]  /*3dbe0*/  ISETP.GT.U32.AND.EX P4, PT, R28, RZ, PT, P4 ;  /* 0x000000ff1c00720c */ /* 0x000fe20003f84140 */
[----:B------:R-:W-:Y:S04]  /*3dbf0*/  STL [R1+0x148], R15 ;  /* 0x0001480f01007387 */ /* 0x000fe80000100800 */
[----:B------:R0:W-:Y:S01]  /*3dc00*/  STL [R1+0x150], R13 ;  /* 0x0001500d01007387 */ /* 0x0001e20000100800 */
[----:B------:R-:W-:Y:S01]  /*3dc10*/  IMAD.IADD R12, R12, 0x1, R14 ;  /* 0x000000010c0c7824 */ /* 0x000fe200078e020e */
[----:B------:R-:W-:-:S04]  /*3dc20*/  FSEL R8, R8, -INF , !P4 ;  /* 0xff80000008087808 */ /* 0x000fc80006000000 */
[CC--:B------:R-:W-:Y:S01]  /*3dc30*/  ISETP.GT.U32.AND P3, PT, R0.reuse, R12.reuse, PT ;  /* 0x0000000c0000720c */ /* 0x0c0fe20003f64070 */
[----:B0-----:R-:W0:Y:S01]  /*3dc40*/  S2R R13, SR_TID.X ;  /* 0x00000000000d7919 */ /* 0x001e220000002100 */
[----:B------:R-:W-:Y:S02]  /*3dc50*/  ISETP.GE.U32.AND P4, PT, R0, R12, PT ;  /* 0x0000000c0000720c */ /* 0x000fe40003f86070 */
[----:B------:R-:W1:Y:S01]  /*3dc60*/  S2R R12, SR_CTAID.X ;  /* 0x00000000000c7919 */ /* 0x000e620000002500 */
[----:B------:R-:W4:Y:S01]  /*3dc70*/  S2R R14, SR_TID.X ;  /* 0x00000000000e7919 */ /* 0x000f220000002100 */
[----:B------:R-:W-:Y:S01]  /*3dc80*/  FMUL R9, R9, UR14 ;  /* 0x0000000e09097c20 */ /* 0x000fe20008400000 */
[----:B------:R-:W-:Y:S01]  /*3dc90*/  ISETP.GE.U32.AND.EX P2, PT, R28, RZ, PT, P2 ;  /* 0x000000ff1c00720c */ /* 0x000fe20003f46120 */
[----:B------:R5:W-:Y:S01]  /*3dca0*/  STL [R1+0x154], R8 ;  /* 0x0001540801007387 */ /* 0x000be20000100800 */
[----:B------:R-:W-:Y:S01]  /*3dcb0*/  FMUL R10, R10, UR14 ;  /* 0x0000000e0a0a7c20 */ /* 0x000fe20008400000 */
[----:B------:R-:W-:-:S02]  /*3dcc0*/  ISETP.GT.U32.AND.EX P3, PT, R28, RZ, PT, P3 ;  /* 0x000000ff1c00720c */ /* 0x000fc40003f64130 */
[----:B------:R-:W2:Y:S01]  /*3dcd0*/  LDL.LU R24, [R1+0x68] ;  /* 0x0000680001187983 */ /* 0x000ea20000300800 */
[----:B-----5:R-:W-:Y:S01]  /*3dce0*/  FSEL R8, R9, -INF , !P2 ;  /* 0xff80000009087808 */ /* 0x020fe20005000000 */
[----:B------:R-:W-:Y:S01]  /*3dcf0*/  FMUL R11, R11, UR14 ;  /* 0x0000000e0b0b7c20 */ /* 0x000fe20008400000 */
[----:B0-----:R-:W-:Y:S01]  /*3dd00*/  LOP3.LUT R15, R13, 0x1c, RZ, 0xc0, !PT ;  /* 0x0000001c0d0f7812 */ /* 0x001fe200078ec0ff */
[----:B-1----:R-:W-:-:S03]  /*3dd10*/  IMAD.SHL.U32 R13, R12, 0x100, RZ ;  /* 0x000001000c0d7824 */ /* 0x002fc600078e00ff */
[----:B------:R-:W-:Y:S01]  /*3dd20*/  LEA.HI R15, R15, 0x60, RZ, 0x1e ;  /* 0x000000600f0f7811 */ /* 0x000fe200078ff0ff */
[----:B------:R-:W5:Y:S04]  /*3dd30*/  LDL.LU R12, [R1+0x50] ;  /* 0x00005000010c7983 */ /* 0x000f680000300800 */
[----:B------:R-:W-:Y:S01]  /*3dd40*/  IMAD.IADD R13, R13, 0x1, R15 ;  /* 0x000000010d0d7824 */ /* 0x000fe200078e020f */
[----:B------:R0:W-:Y:S01]  /*3dd50*/  STL [R1+0x158], R8 ;  /* 0x0001580801007387 */ /* 0x0001e20000100800 */
[----:B------:R-:W-:-:S03]  /*3dd60*/  ISETP.GE.U32.AND.EX P4, PT, R28, RZ, PT, P4 ;  /* 0x000000ff1c00720c */ /* 0x000fc60003f86140 */
[----:B------:R-:W-:Y:S02]  /*3dd70*/  ISETP.GT.U32.AND P2, PT, R0, R13, PT ;  /* 0x0000000d0000720c */ /* 0x000fe40003f44070 */
[----:B0-----:R-:W-:Y:S02]  /*3dd80*/  FSEL R8, R10, -INF , !P3 ;  /* 0xff8000000a087808 */ /* 0x001fe40005800000 */
[----:B------:R-:W-:Y:S02]  /*3dd90*/  ISETP.GT.U32.AND.EX P2, PT, R28, RZ, PT, P2 ;  /* 0x000000ff1c00720c */ /* 0x000fe40003f44120 */
[----:B----4-:R-:W-:Y:S01]  /*3dda0*/  LOP3.LUT R15, R14, 0x1c, RZ, 0xc0, !PT ;  /* 0x0000001c0e0f7812 */ /* 0x010fe200078ec0ff */
[----:B------:R0:W-:Y:S04]  /*3ddb0*/  STL [R1+0x160], R8 ;  /* 0x0001600801007387 */ /* 0x0001e80000100800 */
[----:B------:R-:W4:Y:S01]  /*3ddc0*/  LDL.LU R25, [R1] ;  /* 0x0000000001197983 */ /* 0x000f220000300800 */
[----:B------:R-:W-:-:S03]  /*3ddd0*/  FSEL R7, R7, -INF , !P2 ;  /* 0xff80000007077808 */ /* 0x000fc60005000000 */
[----:B------:R-:W4:Y:S01]  /*3dde0*/  LDL R14, [R1+0xac0] ;  /* 0x000ac000010e7983 */ /* 0x000f220000100800 */
[----:B0-----:R-:W-:-:S05]  /*3ddf0*/  FSEL R8, R11, -INF , !P4 ;  /* 0xff8000000b087808 */ /* 0x001fca0006000000 */
[----:B------:R0:W-:Y:S04]  /*3de00*/  STL [R1+0x168], R8 ;  /* 0x0001680801007387 */ /* 0x0001e80000100800 */
[----:B------:R-:W4:Y:S04]  /*3de10*/  LDL.LU R20, [R1+0xe0] ;  /* 0x0000e00001147983 */ /* 0x000f280000300800 */
[----:B------:R-:W-:Y:S04]  /*3de20*/  STL [R1+0x170], R7 ;  /* 0x0001700701007387 */ /* 0x000fe80000100800 */
[----:B------:R-:W4:Y:S04]  /*3de30*/  LDL.LU R21, [R1+0xe4] ;  /* 0x0000e40001157983 */ /* 0x000f280000300800 */
[----:B------:R-:W4:Y:S04]  /*3de40*/  LDL.LU R22, [R1+0xe8] ;  /* 0x0000e80001167983 */ /* 0x000f280000300800 */
[----:B------:R-:W4:Y:S04]  /*3de50*/  LDL.LU R23, [R1+0xec] ;  /* 0x0000ec0001177983 */ /* 0x000f280000300800 */
[----:B------:R-:W4:Y:S04]  /*3de60*/  LDL.LU R10, [R1+0x54] ;  /* 0x00005400010a7983 */ /* 0x000f280000300800 */
[----:B------:R-:W4:Y:S04]  /*3de70*/  LDL.LU R9, [R1+0x60] ;  /* 0x0000600001097983 */ /* 0x000f280000300800 */
[----:B0-----:R-:W4:Y:S01]  /*3de80*/  LDL.LU R8, [R1+0x58] ;  /* 0x0000580001087983 */ /* 0x001f220000300800 */
[----:B------:R-:W-:-:S02]  /*3de90*/  ISETP.GE.U32.AND P3, PT, R0, R13, PT ;  /* 0x0000000d0000720c */ /* 0x000fc40003f66070 */
[----:B------:R-:W0:Y:S01]  /*3dea0*/  S2R R13, SR_CTAID.X ;  /* 0x00000000000d7919 */ /* 0x000e220000002500 */
[----:B------:R-:W-:Y:S02]  /*3deb0*/  LEA.HI R15, R15, 0x68, RZ, 0x1e ;  /* 0x000000680f0f7811 */ /* 0x000fe400078ff0ff */
[----:B0-----:R-:W-:-:S05]  /*3dec0*/  SHF.L.U32 R13, R13, 0x8, RZ ;  /* 0x000000080d0d7819 */ /* 0x001fca00000006ff */
[----:B------:R-:W-:Y:S02]  /*3ded0*/  IMAD.IADD R13, R13, 0x1, R15 ;  /* 0x000000010d0d7824 */ /* 0x000fe400078e020f */
[----:B------:R-:W0:Y:S03]  /*3dee0*/  S2R R15, SR_TID.X ;  /* 0x00000000000f7919 */ /* 0x000e260000002100 */
[CC--:B------:R-:W-:Y:S02]  /*3def0*/  ISETP.GT.U32.AND P4, PT, R0.reuse, R13.reuse, PT ;  /* 0x0000000d0000720c */ /* 0x0c0fe40003f84070 */
[----:B------:R-:W-:Y:S02]  /*3df00*/  ISETP.GE.U32.AND P2, PT, R0, R13, PT ;  /* 0x0000000d0000720c */ /* 0x000fe40003f46070 */
[----:B------:R-:W1:Y:S01]  /*3df10*/  S2R R13, SR_CTAID.X ;  /* 0x00000000000d7919 */ /* 0x000e620000002500 */
[----:B------:R-:W-:-:S02]  /*3df20*/  ISETP.GE.U32.AND.EX P3, PT, R28, RZ, PT, P3 ;  /* 0x000000ff1c00720c */ /* 0x000fc40003f66130 */
[----:B------:R-:W-:Y:S02]  /*3df30*/  ISETP.GT.U32.AND.EX P4, PT, R28, RZ, PT, P4 ;  /* 0x000000ff1c00720c */ /* 0x000fe40003f84140 */
[----:B------:R-:W-:Y:S02]  /*3df40*/  FSEL R6, R6, -INF , !P3 ;  /* 0xff80000006067808 */ /* 0x000fe40005800000 */
[----:B------:R-:W-:-:S03]  /*3df50*/  ISETP.GE.U32.AND.EX P2, PT, R28, RZ, PT, P2 ;  /* 0x000000ff1c00720c */ /* 0x000fc60003f46120 */
[----:B------:R3:W-:Y:S01]  /*3df60*/  STL [R1+0x174], R6 ;  /* 0x0001740601007387 */ /* 0x0007e20000100800 */
[----:B------:R-:W-:Y:S02]  /*3df70*/  FSEL R5, R5, -INF , !P2 ;  /* 0xff80000005057808 */ /* 0x000fe40005000000 */
[----:B---3--:R-:W-:Y:S02]  /*3df80*/  FSEL R6, R4, -INF , !P4 ;  /* 0xff80000004067808 */ /* 0x008fe40006000000 */
[----:B0-----:R-:W-:-:S04]  /*3df90*/  LOP3.LUT R15, R15, 0x1c, RZ, 0xc0, !PT ;  /* 0x0000001c0f0f7812 */ /* 0x001fc800078ec0ff */
[----:B------:R-:W-:Y:S01]  /*3dfa0*/  LEA.HI R15, R15, 0x78, RZ, 0x1e ;  /* 0x000000780f0f7811 */ /* 0x000fe200078ff0ff */
[----:B-1----:R-:W-:Y:S01]  /*3dfb0*/  IMAD.SHL.U32 R13, R13, 0x100, RZ ;  /* 0x000001000d0d7824 */ /* 0x002fe200078e00ff */
[----:B------:R0:W-:Y:S04]  /*3dfc0*/  STL [R1+0x178], R6 ;  /* 0x0001780601007387 */ /* 0x0001e80000100800 */
[----:B------:R5:W-:Y:S01]  /*3dfd0*/  STL [R1+0x17c], R5 ;  /* 0x00017c0501007387 */ /* 0x000be20000100800 */
[----:B------:R-:W-:-:S03]  /*3dfe0*/  IMAD.IADD R13, R13, 0x1, R15 ;  /* 0x000000010d0d7824 */ /* 0x000fc600078e020f */
[----:B------:R-:W3:Y:S04]  /*3dff0*/  LDL.LU R15, [R1+0x4] ;  /* 0x00000400010f7983 */ /* 0x000ee80000300800 */
[----:B------:R-:W3:Y:S04]  /*3e000*/  LDL.LU R16, [R1+0xb0] ;  /* 0x0000b00001107983 */ /* 0x000ee80000300800 */
[----:B------:R-:W3:Y:S04]  /*3e010*/  LDL.LU R17, [R1+0xb4] ;  /* 0x0000b40001117983 */ /* 0x000ee80000300800 */
[----:B------:R-:W3:Y:S01]  /*3e020*/  LDL.LU R18, [R1+0xb8] ;  /* 0x0000b80001127983 */ /* 0x000ee20000300800 */
[----:B------:R-:W-:-:S02]  /*3e030*/  ISETP.GT.U32.AND P3, PT, R0, R13, PT ;  /* 0x0000000d0000720c */ /* 0x000fc40003f64070 */
[----:B------:R-:W-:Y:S01]  /*3e040*/  ISETP.GE.U32.AND P2, PT, R0, R13, PT ;  /* 0x0000000d0000720c */ /* 0x000fe20003f46070 */
[----:B------:R-:W3:Y:S04]  /*3e050*/  LDL.LU R19, [R1+0xbc] ;  /* 0x0000bc0001137983 */ /* 0x000ee80000300800 */
[----:B------:R-:W3:Y:S01]  /*3e060*/  LDL.LU R13, [R1+0x8] ;  /* 0x00000800010d7983 */ /* 0x000ee20000300800 */
[----:B--2---:R-:W-:-:S05]  /*3e070*/  IMAD.SHL.U32 R4, R24, 0x100, RZ ;  /* 0x0000010018047824 */ /* 0x004fca00078e00ff */
[----:B0-----:R-:W-:Y:S02]  /*3e080*/  LOP3.LUT R6, R4, 0xf00, RZ, 0xe2, !PT ;  /* 0x00000f0004067812 */ /* 0x001fe400078ee2ff */
[----:B------:R-:W-:Y:S02]  /*3e090*/  LOP3.LUT R4, R29, 0xff, RZ, 0xc0, !PT ;  /* 0x000000ff1d047812 */ /* 0x000fe400078ec0ff */
[----:B-----5:R-:W-:Y:S02]  /*3e0a0*/  LOP3.LUT R5, R12, 0xf, RZ, 0xc0, !PT ;  /* 0x0000000f0c057812 */ /* 0x020fe400078ec0ff */
[----:B------:R-:W2:Y:S04]  /*3e0b0*/  LDL.LU R12, [R1+0xc] ;  /* 0x00000c00010c7983 */ /* 0x000ea80000300800 */
[----:B------:R-:W5:Y:S01]  /*3e0c0*/  LDL.LU R24, [R1+0x194] ;  /* 0x0001940001187983 */ /* 0x000f620000300800 */
[----:B----4-:R-:W-:Y:S01]  /*3e0d0*/  ISETP.GT.U32.AND P4, PT, R0, R14, PT ;  /* 0x0000000e0000720c */ /* 0x010fe20003f84070 */
[----:B------:R-:W-:-:S02]  /*3e0e0*/  FMUL R7, R25, UR14 ;  /* 0x0000000e19077c20 */ /* 0x000fc40008400000 */
[----:B------:R-:W5:Y:S01]  /*3e0f0*/  LDL.LU R25, [R1+0x19c] ;  /* 0x00019c0001197983 */ /* 0x000f620000300800 */
[----:B------:R-:W-:-:S03]  /*3e100*/  ISETP.GT.U32.AND.EX P4, PT, R28, RZ, PT, P4 ;  /* 0x000000ff1c00720c */ /* 0x000fc60003f84140 */
[----:B------:R-:W5:Y:S04]  /*3e110*/  LDL.LU R26, [R1+0x1a4] ;  /* 0x0001a400011a7983 */ /* 0x000f680000300800 */
[----:B------:R-:W5:Y:S01]  /*3e120*/  LDL.LU R27, [R1+0x1ac] ;  /* 0x0001ac00011b7983 */ /* 0x000f620000300800 */
[----:B------:R-:W-:Y:S02]  /*3e130*/  FSEL R7, R7, -INF , !P4 ;  /* 0xff80000007077808 */ /* 0x000fe40006000000 */
[----:B------:R-:W-:Y:S02]  /*3e140*/  ISETP.GE.U32.AND P4, PT, R0, R14, PT ;  /* 0x0000000e0000720c */ /* 0x000fe40003f86070 */
[----:B------:R-:W4:Y:S04]  /*3e150*/  LDL.LU R14, [R1+0x30] ;  /* 0x00003000010e7983 */ /* 0x000f280000300800 */
[----:B------:R0:W-:Y:S01]  /*3e160*/  STL [R1+0x15c], R7 ;  /* 0x00015c0701007387 */ /* 0x0001e20000100800 */
[----:B------:R-:W-:Y:S01]  /*3e170*/  LEA R0, R10, R5, 0x4 ;  /* 0x000000050a007211 */ /* 0x000fe200078e20ff */
[----:B------:R-:W-:-:S02]  /*3e180*/  IMAD R10, R9, 0x1000, R6 ;  /* 0x00001000090a7824 */ /* 0x000fc400078e0206 */
[----:B------:R-:W-:Y:S01]  /*3e190*/  IMAD.IADD R4, R8, 0x1, R4 ;  /* 0x0000000108047824 */ /* 0x000fe200078e0204 */
[----:B------:R-:W-:-:S04]  /*3e1a0*/  LOP3.LUT R9, R0, 0xff, RZ, 0xc0, !PT ;  /* 0x000000ff00097812 */ /* 0x000fc800078ec0ff */
[----:B------:R-:W-:Y:S02]  /*3e1b0*/  LOP3.LUT R0, R4, 0xffff, RZ, 0xc0, !PT ;  /* 0x0000ffff04007812 */ /* 0x000fe400078ec0ff */
[----:B------:R-:W2:Y:S04]  /*3e1c0*/  LDL.LU R4, [R1+0x144] ;  /* 0x0001440001047983 */ /* 0x000ea80000300800 */
[----:B------:R-:W2:Y:S04]  /*3e1d0*/  LDL.LU R5, [R1+0x14c] ;  /* 0x00014c0001057983 */ /* 0x000ea80000300800 */
[----:B------:R-:W2:Y:S04]  /*3e1e0*/  LDL.LU R6, [R1+0x164] ;  /* 0x0001640001067983 */ /* 0x000ea80000300800 */
[----:B0-----:R-:W2:Y:S01]  /*3e1f0*/  LDL.LU R7, [R1+0x16c] ;  /* 0x00016c0001077983 */ /* 0x001ea20000300800 */
[----:B------:R-:W-:-:S02]  /*3e200*/  ISETP.GE.U32.AND.EX P4, PT, R28, RZ, PT, P4 ;  /* 0x000000ff1c00720c */ /* 0x000fc40003f86140 */
[C---:B------:R-:W-:Y:S02]  /*3e210*/  ISETP.GT.U32.AND.EX P3, PT, R28.reuse, RZ, PT, P3 ;  /* 0x000000ff1c00720c */ /* 0x040fe40003f64130 */
[----:B------:R-:W-:Y:S01]  /*3e220*/  ISETP.GE.U32.AND.EX P2, PT, R28, RZ, PT, P2 ;  /* 0x000000ff1c00720c */ /* 0x000fe20003f46120 */
[----:B------:R-:W-:Y:S01]  /*3e230*/  IMAD.IADD R28, R10, 0x1, R9 ;  /* 0x000000010a1c7824 */ /* 0x000fe200078e0209 */
[----:B------:R-:W-:Y:S01]  /*3e240*/  SHF.R.U32.HI R8, RZ, 0xf, R0 ;  /* 0x0000000fff087819 */ /* 0x000fe20000011600 */
[----:B---3--:R-:W-:-:S05]  /*3e250*/  FMUL R11, R15, UR14 ;  /* 0x0000000e0f0b7c20 */ /* 0x008fca0008400000 */
[----:B------:R-:W-:Y:S02]  /*3e260*/  FSEL R9, R11, -INF , !P4 ;  /* 0xff8000000b097808 */ /* 0x000fe40006000000 */
[----:B------:R-:W-:Y:S01]  /*3e270*/  LOP3.LUT P4, RZ, R8, 0x1, RZ, 0xc0, !PT ;  /* 0x0000000108ff7812 */ /* 0x000fe2000788c0ff */
[-C--:B-----5:R-:W-:Y:S01]  /*3e280*/  HMMA.16816.F32 R24, R24, R2.reuse, R20 ;  /* 0x000000021818723c */ /* 0x0a0fe20000001814 */
[----:B------:R-:W3:Y:S04]  /*3e290*/  LDL.LU R20, [R1+0x38] ;  /* 0x0000380001147983 */ /* 0x000ee80000300800 */
[----:B------:R-:W5:Y:S04]  /*3e2a0*/  LDL.LU R22, [R1+0x20] ;  /* 0x0000200001167983 */ /* 0x000f680000300800 */
[----:B------:R-:W5:Y:S04]  /*3e2b0*/  LDL.LU R21, [R1+0x28] ;  /* 0x0000280001157983 */ /* 0x000f680000300800 */
[----:B------:R0:W-:Y:S04]  /*3e2c0*/  STL [R1+0x108], R9 ;  /* 0x0001080901007387 */ /* 0x0001e80000100800 */
[----:B------:R-:W5:Y:S04]  /*3e2d0*/  LDL.LU R10, [R1+0x2e4] ;  /* 0x0002e400010a7983 */ /* 0x000f680000300800 */
[----:B------:R-:W5:Y:S04]  /*3e2e0*/  LDL.LU R11, [R1+0x2ec] ;  /* 0x0002ec00010b7983 */ /* 0x000f680000300800 */
[----:B------:R-:W5:Y:S04]  /*3e2f0*/  LDL.LU R8, [R1+0x2f4] ;  /* 0x0002f40001087983 */ /* 0x000f680000300800 */
[----:B0-----:R-:W5:Y:S01]  /*3e300*/  LDL.LU R9, [R1+0x2fc] ;  /* 0x0002fc0001097983 */ /* 0x001f620000300800 */
[----:B--2---:R-:W-:Y:S01]  /*3e310*/  HMMA.16816.F32 R4, R4, R2, R16 ;  /* 0x000000020404723c */ /* 0x004fe20000001810 */
[----:B------:R-:W-:-:S05]  /*3e320*/  FMUL R16, R13, UR14 ;  /* 0x0000000e0d107c20 */ /* 0x000fca0008400000 */
[----:B------:R-:W-:Y:S02]  /*3e330*/  FSEL R17, R16, -INF , !P3 ;  /* 0xff80000010117808 */ /* 0x000fe40005800000 */
[----:B------:R-:W5:Y:S04]  /*3e340*/  LDL.LU R16, [R1+0x250] ;  /* 0x0002500001107983 */ /* 0x000f680000300800 */
[----:B------:R0:W-:Y:S04]  /*3e350*/  STL [R1+0xc8], R17 ;  /* 0x0000c81101007387 */ /* 0x0001e80000100800 */
[----:B0-----:R-:W5:Y:S04]  /*3e360*/  LDL.LU R17, [R1+0x254] ;  /* 0x0002540001117983 */ /* 0x001f680000300800 */
[----:B------:R-:W5:Y:S04]  /*3e370*/  LDL.LU R18, [R1+0x258] ;  /* 0x0002580001127983 */ /* 0x000f680000300800 */
[----:B------:R-:W5:Y:S01]  /*3e380*/  LDL.LU R19, [R1+0x25c] ;  /* 0x00025c0001137983 */ /* 0x000f620000300800 */
[----:B------:R-:W-:Y:S01]  /*3e390*/  FMUL R15, R12, UR14 ;  /* 0x0000000e0c0f7c20 */ /* 0x000fe20008400000 */
[----:B----4-:R-:W-:Y:S01]  /*3e3a0*/  FMUL R14, R14, UR14 ;  /* 0x0000000e0e0e7c20 */ /* 0x010fe20008400000 */
[----:B------:R-:W-:-:S03]  /*3e3b0*/  SHF.R.U32.HI R12, RZ, 0xe, R0 ;  /* 0x0000000eff0c7819 */ /* 0x000fc60000011600 */
[----:B------:R-:W-:Y:S02]  /*3e3c0*/  FSEL R15, R15, -INF , !P2 ;  /* 0xff8000000f0f7808 */ /* 0x000fe40005000000 */
[----:B------:R-:W-:Y:S02]  /*3e3d0*/  FSEL R29, R14, -INF , !P4 ;  /* 0xff8000000e1d7808 */ /* 0x000fe40006000000 */
[----:B------:R-:W-:Y:S02]  /*3e3e0*/  LOP3.LUT P3, RZ, R12, 0x1, RZ, 0xc0, !PT ;  /* 0x000000010cff7812 */ /* 0x000fe4000786c0ff */
[--C-:B------:R-:W-:Y:S02]  /*3e3f0*/  SHF.R.U32.HI R12, RZ, 0xc, R0.reuse ;  /* 0x0000000cff0c7819 */ /* 0x100fe40000011600 */
[----:B------:R-:W-:Y:S01]  /*3e400*/  SHF.R.U32.HI R13, RZ, 0xd, R0 ;  /* 0x0000000dff0d7819 */ /* 0x000fe20000011600 */
[----:B------:R0:W-:Y:S04]  /*3e410*/  STL [R1+0xc0], R15 ;  /* 0x0000c00f01007387 */ /* 0x0001e80000100800 */
[----:B------:R-:W-:Y:S04]  /*3e420*/  STL [R1+0xd0], R29 ;  /* 0x0000d01d01007387 */ /* 0x000fe80000100800 */
[----:B------:R-:W2:Y:S01]  /*3e430*/  LDL.LU R14, [R1+0x2c4] ;  /* 0x0002c400010e7983 */ /* 0x000ea20000300800 */
[----:B------:R-:W-:-:S02]  /*3e440*/  LOP3.LUT P4, RZ, R12, 0x1, RZ, 0xc0, !PT ;  /* 0x000000010cff7812 */ /* 0x000fc4000788c0ff */
[----:B------:R-:W-:Y:S01]  /*3e450*/  LOP3.LUT P2, RZ, R13, 0x1, RZ, 0xc0, !PT ;  /* 0x000000010dff7812 */ /* 0x000fe2000784c0ff */
[----:B0-----:R-:W2:Y:S04]  /*3e460*/  LDL.LU R15, [R1+0x2cc] ;  /* 0x0002cc00010f7983 */ /* 0x001ea80000300800 */
[----:B------:R-:W2:Y:S04]  /*3e470*/  LDL.LU R12, [R1+0x2d4] ;  /* 0x0002d400010c7983 */ /* 0x000ea80000300800 */
[----:B------:R-:W2:Y:S01]  /*3e480*/  LDL.LU R13, [R1+0x2dc] ;  /* 0x0002dc00010d7983 */ /* 0x000ea20000300800 */
[----:B---3--:R-:W-:Y:S01]  /*3e490*/  FMUL R20, R20, UR14 ;  /* 0x0000000e14147c20 */ /* 0x008fe20008400000 */
[----:B-----5:R-:W-:Y:S01]  /*3e4a0*/  HMMA.16816.F32 R8, R8, R2, R16 ;  /* 0x000000020808723c */ /* 0x020fe20000001810 */
[----:B------:R-:W-:-:S03]  /*3e4b0*/  FMUL R18, R21, UR14 ;  /* 0x0000000e15127c20 */ /* 0x000fc60008400000 */
[----:B------:R-:W-:Y:S02]  /*3e4c0*/  FSEL R21, R20, -INF , !P3 ;  /* 0xff80000014157808 */ /* 0x000fe40005800000 */
[----:B------:R-:W2:Y:S04]  /*3e4d0*/  LDL.LU R20, [R1+0x210] ;  /* 0x0002100001147983 */ /* 0x000ea80000300800 */
[----:B------:R0:W-:Y:S01]  /*3e4e0*/  STL [R1+0x94], R21 ;  /* 0x0000941501007387 */ /* 0x0001e20000100800 */
[----:B------:R-:W-:-:S03]  /*3e4f0*/  FMUL R19, R22, UR14 ;  /* 0x0000000e16137c20 */ /* 0x000fc60008400000 */
[----:B0-----:R-:W2:Y:S04]  /*3e500*/  LDL.LU R21, [R1+0x214] ;  /* 0x0002140001157983 */ /* 0x001ea80000300800 */
[----:B------:R-:W2:Y:S04]  /*3e510*/  LDL.LU R22, [R1+0x218] ;  /* 0x0002180001167983 */ /* 0x000ea80000300800 */
[----:B------:R-:W2:Y:S01]  /*3e520*/  LDL.LU R23, [R1+0x21c] ;  /* 0x00021c0001177983 */ /* 0x000ea20000300800 */
[----:B------:R-:W-:Y:S02]  /*3e530*/  SHF.R.U32.HI R17, RZ, 0xa, R0 ;  /* 0x0000000aff117819 */ /* 0x000fe40000011600 */
[----:B------:R-:W-:-:S02]  /*3e540*/  FSEL R19, R19, -INF , !P2 ;  /* 0xff80000013137808 */ /* 0x000fc40005000000 */
[--C-:B------:R-:W-:Y:S02]  /*3e550*/  SHF.R.U32.HI R16, RZ, 0xb, R0.reuse ;  /* 0x0000000bff107819 */ /* 0x100fe40000011600 */
[----:B------:R-:W-:Y:S02]  /*3e560*/  LOP3.LUT P2, RZ, R17, 0x1, RZ, 0xc0, !PT ;  /* 0x0000000111ff7812 */ /* 0x000fe4000784c0ff */
[----:B------:R-:W-:Y:S01]  /*3e570*/  FSEL R17, R18, -INF , !P4 ;  /* 0xff80000012117808 */ /* 0x000fe20006000000 */
[----:B------:R-:W-:Y:S01]  /*3e580*/  STL [R1+0xa8], R19 ;  /* 0x0000a81301007387 */ /* 0x000fe20000100800 */
[----:B------:R-:W-:Y:S02]  /*3e590*/  LOP3.LUT P3, RZ, R16, 0x1, RZ, 0xc0, !PT ;  /* 0x0000000110ff7812 */ /* 0x000fe4000786c0ff */
[----:B------:R-:W-:Y:S01]  /*3e5a0*/  SHF.R.U32.HI R16, RZ, 0x9, R0 ;  /* 0x00000009ff107819 */ /* 0x000fe20000011600 */
[----:B------:R-:W-:Y:S01]  /*3e5b0*/  FMUL R24, R24, UR14 ;  /* 0x0000000e18187c20 */ /* 0x000fe20008400000 */
[----:B------:R-:W-:Y:S02]  /*3e5c0*/  STL [R1+0xb4], R17 ;  /* 0x0000b41101007387 */ /* 0x000fe40000100800 */
[----:B------:R-:W-:-:S02]  /*3e5d0*/  LOP3.LUT P4, RZ, R16, 0x1, RZ, 0xc0, !PT ;  /* 0x0000000110ff7812 */ /* 0x000fc4000788c0ff */
[----:B------:R-:W-:Y:S01]  /*3e5e0*/  FSEL R24, R24, -INF , !P3 ;  /* 0xff80000018187808 */ /* 0x000fe20005800000 */
[----:B--2---:R-:W-:Y:S01]  /*3e5f0*/  HMMA.16816.F32 R12, R12, R2, R20 ;  /* 0x000000020c0c723c */ /* 0x004fe20000001814 */
[----:B------:R-:W-:Y:S01]  /*3e600*/  FMUL R23, R26, UR14 ;  /* 0x0000000e1a177c20 */ /* 0x000fe20008400000 */
[--C-:B------:R-:W-:Y:S01]  /*3e610*/  SHF.R.U32.HI R21, RZ, 0x8, R0.reuse ;  /* 0x00000008ff157819 */ /* 0x100fe20000011600 */
[----:B------:R-:W-:Y:S01]  /*3e620*/  FMUL R22, R4, UR14 ;  /* 0x0000000e04167c20 */ /* 0x000fe20008400000 */
[----:B------:R-:W-:Y:S02]  /*3e630*/  SHF.R.U32.HI R20, RZ, 0x7, R0 ;  /* 0x00000007ff147819 */ /* 0x000fe40000011600 */
[----:B------:R-:W-:Y:S02]  /*3e640*/  FSEL R23, R23, -INF , !P2 ;  /* 0xff80000017177808 */ /* 0x000fe40005000000 */
[----:B------:R-:W-:Y:S02]  /*3e650*/  LOP3.LUT P3, RZ, R21, 0x1, RZ, 0xc0, !PT ;  /* 0x0000000115ff7812 */ /* 0x000fe4000786c0ff */
[----:B------:R-:W-:-:S09]  /*3e660*/  FSEL R21, R22, -INF , !P4 ;  /* 0xff80000016157808 */ /* 0x000fd20006000000 */
[----:B------:R-:W-:Y:S04]  /*3e670*/  STL.64 [R1+0x12f8], R14 ;  /* 0x0012f80e01007387 */ /* 0x000fe80000100a00 */
[----:B------:R0:W-:Y:S01]  /*3e680*/  STL.64 [R1+0x12f0], R12 ;  /* 0x0012f00c01007387 */ /* 0x0001e20000100a00 */
[----:B------:R-:W-:-:S03]  /*3e690*/  LOP3.LUT P2, RZ, R20, 0x1, RZ, 0xc0, !PT ;  /* 0x0000000114ff7812 */ /* 0x000fc6000784c0ff */
        /* <DEDUP_REMOVED lines=9> */
[----:B------:R-:W-:Y:S04]  /*3e730*/  STL [R1+0xd4], R23 ;  /* 0x0000d41701007387 */ /* 0x000fe80000100800 */
[----:B------:R-:W3:Y:S04]  /*3e740*/  LDL.LU R20, [R1+0x1f0] ;  /* 0x0001f00001147983 */ /* 0x000ee80000300800 */
[----:B------:R0:W-:Y:S04]  /*3e750*/  STL [R1+0xe4], R21 ;  /* 0x0000e41501007387 */ /* 0x0001e80000100800 */
[----:B0-----:R-:W3:Y:S04]  /*3e760*/  LDL.LU R21, [R1+0x1f4] ;  /* 0x0001f40001157983 */ /* 0x001ee80000300800 */
[----:B------:R-:W3:Y:S04]  /*3e770*/  LDL.LU R22, [R1+0x1f8] ;  /* 0x0001f80001167983 */ /* 0x000ee80000300800 */
[----:B------:R-:W3:Y:S01]  /*3e780*/  LDL.LU R23, [R1+0x1fc] ;  /* 0x0001fc0001177983 */ /* 0x000ee20000300800 */
[----:B------:R-:W-:Y:S01]  /*3e790*/  FMUL R24, R6, UR14 ;  /* 0x0000000e06187c20 */ /* 0x000fe20008400000 */
[----:B------:R-:W-:Y:S01]  /*3e7a0*/  SHF.R.U32.HI R4, RZ, 0x6, R0 ;  /* 0x00000006ff047819 */ /* 0x000fe20000011600 */
[----:B------:R-:W-:Y:S01]  /*3e7b0*/  FMUL R8, R8, UR14 ;  /* 0x0000000e08087c20 */ /* 0x000fe20008400000 */
[----:B---3--:R-:W-:Y:S01]  /*3e7c0*/  HMMA.16816.F32 R16, R16, R2, R20 ;  /* 0x000000021010723c */ /* 0x008fe20000001814 */
[----:B------:R-:W2:Y:S04]  /*3e7d0*/  LDL.LU R20, [R1+0x224] ;  /* 0x0002240001147983 */ /* 0x000ea80000300800 */
[----:B------:R-:W2:Y:S04]  /*3e7e0*/  LDL.LU R21, [R1+0x22c] ;  /* 0x00022c0001157983 */ /* 0x000ea80000300800 */
[----:B------:R-:W2:Y:S04]  /*3e7f0*/  LDL.LU R22, [R1+0x264] ;  /* 0x0002640001167983 */ /* 0x000ea80000300800 */
[----:B------:R-:W2:Y:S01]  /*3e800*/  LDL.LU R23, [R1+0x26c] ;  /* 0x00026c0001177983 */ /* 0x000ea20000300800 */
[----:B------:R-:W-:-:S02]  /*3e810*/  LOP3.LUT P4, RZ, R4, 0x1, RZ, 0xc0, !PT ;  /* 0x0000000104ff7812 */ /* 0x000fc4000788c0ff */
[----:B------:R-:W-:Y:S02]  /*3e820*/  FSEL R24, R24, -INF , !P3 ;  /* 0xff80000018187808 */ /* 0x000fe40005800000 */
[----:B------:R-:W-:Y:S02]  /*3e830*/  SHF.R.U32.HI R4, RZ, 0x5, R0 ;  /* 0x00000005ff047819 */ /* 0x000fe40000011600 */
[----:B------:R-:W-:Y:S02]  /*3e840*/  FSEL R8, R8, -INF , !P2 ;  /* 0xff80000008087808 */ /* 0x000fe40005000000 */
[----:B------:R-:W-:Y:S01]  /*3e850*/  LOP3.LUT P3, RZ, R4, 0x1, RZ, 0xc0, !PT ;  /* 0x0000000104ff7812 */ /* 0x000fe2000786c0ff */
[----:B------:R0:W-:Y:S01]  /*3e860*/  STL [R1+0xd8], R24 ;  /* 0x0000d81801007387 */ /* 0x0001e20000100800 */
[----:B------:R-:W-:-:S03]  /*3e870*/  FMUL R4, R10, UR14 ;  /* 0x0000000e0a047c20 */ /* 0x000fc60008400000 */
[----:B------:R-:W-:Y:S04]  /*3e880*/  STL [R1+0xe8], R8 ;  /* 0x0000e80801007387 */ /* 0x000fe80000100800 */
[----:B------:R-:W3:Y:S01]  /*3e890*/  LDL.LU R10, [R1+0x3c] ;  /* 0x00003c00010a7983 */ /* 0x000ee20000300800 */
[----:B--2---:R-:W-:Y:S03]  /*3e8a0*/  HMMA.16816.F32 R20, R20, R2, R12 ;  /* 0x000000021414723c */ /* 0x004fe6000000180c */
[----:B------:R-:W2:Y:S04]  /*3e8b0*/  LDL.LU.64 R14, [R1+0x12f8] ;  /* 0x0012f800010e7983 */ /* 0x000ea80000300a00 */
[----:B------:R-:W4:Y:S01]  /*3e8c0*/  LDL.LU.64 R12, [R1+0x12f0] ;  /* 0x0012f000010c7983 */ /* 0x000f220000300a00 */
[----:B------:R-:W-:-:S02]  /*3e8d0*/  FSEL R4, R4, -INF , !P4 ;  /* 0xff80000004047808 */ /* 0x000fc40006000000 */
[--C-:B------:R-:W-:Y:S02]  /*3e8e0*/  SHF.R.U32.HI R6, RZ, 0x4, R0.reuse ;  /* 0x00000004ff067819 */ /* 0x100fe40000011600 */
[--C-:B------:R-:W-:Y:S02]  /*3e8f0*/  SHF.R.U32.HI R2, RZ, 0x3, R0.reuse ;  /* 0x00000003ff027819 */ /* 0x100fe40000011600 */
[----:B------:R-:W-:Y:S02]  /*3e900*/  LOP3.LUT P2, RZ, R6, 0x1, RZ, 0xc0, !PT ;  /* 0x0000000106ff7812 */ /* 0x000fe4000784c0ff */
[----:B------:R-:W-:Y:S02]  /*3e910*/  SHF.R.U32.HI R6, RZ, 0x2, R0 ;  /* 0x00000002ff067819 */ /* 0x000fe40000011600 */
[----:B------:R-:W-:Y:S02]  /*3e920*/  LOP3.LUT P4, RZ, R2, 0x1, RZ, 0xc0, !PT ;  /* 0x0000000102ff7812 */ /* 0x000fe4000788c0ff */
[----:B------:R-:W-:Y:S01]  /*3e930*/  LOP3.LUT R2, R28, 0xffff, RZ, 0xc0, !PT ;  /* 0x0000ffff1c027812 */ /* 0x000fe200078ec0ff */
[----:B----4-:R-:W-:-:S02]  /*3e940*/  FMUL R3, R12, UR14 ;  /* 0x0000000e0c037c20 */ /* 0x010fc40008400000 */
[----:B------:R-:W4:Y:S04]  /*3e950*/  LDL.LU R12, [R1+0x34] ;  /* 0x00003400010c7983 */ /* 0x000f280000300800 */
[----:B0-----:R-:W5:Y:S04]  /*3e960*/  LDL.LU R24, [R1+0x24] ;  /* 0x0000240001187983 */ /* 0x001f680000300800 */
[----:B------:R-:W5:Y:S04]  /*3e970*/  LDL.LU R26, [R1+0x2c] ;  /* 0x00002c00011a7983 */ /* 0x000f680000300800 */
[----:B------:R0:W-:Y:S02]  /*3e980*/  STL [R1+0xe0], R4 ;  /* 0x0000e00401007387 */ /* 0x0001e40000100800 */
[----:B0-----:R-:W-:Y:S01]  /*3e990*/  FSEL R4, R3, -INF , !P3 ;  /* 0xff80000003047808 */ /* 0x001fe20005800000 */
[----:B--2---:R-:W-:Y:S01]  /*3e9a0*/  FMUL R3, R14, UR14 ;  /* 0x0000000e0e037c20 */ /* 0x004fe20008400000 */
[----:B------:R-:W-:Y:S01]  /*3e9b0*/  LOP3.LUT P3, RZ, R6, 0x1, RZ, 0xc0, !PT ;  /* 0x0000000106ff7812 */ /* 0x000fe2000786c0ff */
[----:B------:R-:W-:-:S03]  /*3e9c0*/  FMUL R6, R16, UR14 ;  /* 0x0000000e10067c20 */ /* 0x000fc60008400000 */
[----:B------:R-:W-:Y:S01]  /*3e9d0*/  FSEL R3, R3, -INF , !P2 ;  /* 0xff80000003037808 */ /* 0x000fe20005000000 */
[----:B------:R0:W-:Y:S04]  /*3e9e0*/  STL [R1+0xec], R4 ;  /* 0x0000ec0401007387 */ /* 0x0001e80000100800 */
[----:B------:R1:W-:Y:S01]  /*3e9f0*/  STL [R1+0x110], R3 ;  /* 0x0001100301007387 */ /* 0x0003e20000100800 */
[----:B------:R-:W-:Y:S01]  /*3ea00*/  SHF.R.U32.HI R0, RZ, 0x1, R0 ;  /* 0x00000001ff007819 */ /* 0x000fe20000011600 */
[----:B------:R-:W-:Y:S01]  /*3ea10*/  FMUL R8, R18, UR14 ;  /* 0x0000000e12087c20 */ /* 0x000fe20008400000 */
[----:B0-----:R-:W-:Y:S02]  /*3ea20*/  SHF.R.U32.HI R4, RZ, 0xf, R2 ;  /* 0x0000000fff047819 */ /* 0x001fe40000011602 */
[----:B-1----:R-:W-:-:S02]  /*3ea30*/  FSEL R3, R6, -INF , !P4 ;  /* 0xff80000006037808 */ /* 0x002fc40006000000 */
[----:B------:R-:W-:Y:S02]  /*3ea40*/  LOP3.LUT P2, RZ, R0, 0x1, RZ, 0xc0, !PT ;  /* 0x0000000100ff7812 */ /* 0x000fe4000784c0ff */
[----:B------:R-:W-:Y:S01]  /*3ea50*/  LOP3.LUT P4, RZ, R4, 0x1, RZ, 0xc0, !PT ;  /* 0x0000000104ff7812 */ /* 0x000fe2000788c0ff */
[----:B------:R0:W-:Y:S01]  /*3ea60*/  STL [R1+0x124], R3 ;  /* 0x0001240301007387 */ /* 0x0001e20000100800 */
[----:B------:R-:W-:Y:S02]  /*3ea70*/  FSEL R4, R8, -INF , !P3 ;  /* 0xff80000008047808 */ /* 0x000fe40005800000 */
[----:B------:R-:W-:Y:S01]  /*3ea80*/  SHF.R.U32.HI R0, RZ, 0xe, R2 ;  /* 0x0000000eff007819 */ /* 0x000fe20000011602 */
[----:B---3--:R-:W-:Y:S01]  /*3ea90*/  FMUL R6, R10, UR14 ;  /* 0x0000000e0a067c20 */ /* 0x008fe20008400000 */
[----:B0-----:R-:W-:Y:S02]  /*3eaa0*/  FMUL R3, R20, UR14 ;  /* 0x0000000e14037c20 */ /* 0x001fe40008400000 */
[----:B------:R-:W-:Y:S01]  /*3eab0*/  LOP3.LUT P3, RZ, R0, 0x1, RZ, 0xc0, !PT ;  /* 0x0000000100ff7812 */ /* 0x000fe2000786c0ff */
[----:B------:R0:W-:Y:S02]  /*3eac0*/  STL [R1+0x138], R4 ;  /* 0x0001380401007387 */ /* 0x0001e40000100800 */
[----:B------:R-:W-:-:S02]  /*3ead0*/  FSEL R3, R3, -INF , !P2 ;  /* 0xff80000003037808 */ /* 0x000fc40005000000 */
[----:B------:R-:W-:-:S03]  /*3eae0*/  SHF.R.U32.HI R0, RZ, 0xd, R2 ;  /* 0x0000000dff007819 */ /* 0x000fc60000011602 */
[----:B------:R1:W-:Y:S01]  /*3eaf0*/  STL [R1+0x144], R3 ;  /* 0x0001440301007387 */ /* 0x0003e20000100800 */
[--C-:B0-----:R-:W-:Y:S02]  /*3eb00*/  SHF.R.U32.HI R4, RZ, 0xc, R2.reuse ;  /* 0x0000000cff047819 */ /* 0x101fe40000011602 */
[----:B------:R-:W-:Y:S02]  /*3eb10*/  LOP3.LUT P2, RZ, R0, 0x1, RZ, 0xc0, !PT ;  /* 0x0000000100ff7812 */ /* 0x000fe4000784c0ff */
[--C-:B------:R-:W-:Y:S02]  /*3eb20*/  SHF.R.U32.HI R0, RZ, 0xb, R2.reuse ;  /* 0x0000000bff007819 */ /* 0x100fe40000011602 */
[----:B-1----:R-:W-:Y:S02]  /*3eb30*/  FSEL R3, R6, -INF , P3 ;  /* 0xff80000006037808 */ /* 0x002fe40001800000 */
[----:B------:R-:W-:Y:S02]  /*3eb40*/  LOP3.LUT P3, RZ, R0, 0x1, RZ, 0xc0, !PT ;  /* 0x0000000100ff7812 */ /* 0x000fe4000786c0ff */
[----:B------:R-:W-:Y:S01]  /*3eb50*/  SHF.R.U32.HI R0, RZ, 0x9, R2 ;  /* 0x00000009ff007819 */ /* 0x000fe20000011602 */
[----:B------:R-:W-:Y:S01]  /*3eb60*/  FMUL R5, R5, UR14 ;  /* 0x0000000e05057c20 */ /* 0x000fe20008400000 */
[----:B------:R-:W-:Y:S01]  /*3eb70*/  FMUL R7, R7, UR14 ;  /* 0x0000000e07077c20 */ /* 0x000fe20008400000 */
[----:B----4-:R-:W-:Y:S01]  /*3eb80*/  FMUL R8, R12, UR14 ;  /* 0x0000000e0c087c20 */ /* 0x010fe20008400000 */
[----:B-----5:R-:W-:-:S04]  /*3eb90*/  FMUL R6, R24, UR14 ;  /* 0x0000000e18067c20 */ /* 0x020fc80008400000 */
[----:B------:R-:W-:Y:S02]  /*3eba0*/  FSEL R20, R8, -INF , P4 ;  /* 0xff80000008147808 */ /* 0x000fe40002000000 */
[----:B------:R-:W-:Y:S01]  /*3ebb0*/  LOP3.LUT P4, RZ, R4, 0x1, RZ, 0xc0, !PT ;  /* 0x0000000104ff7812 */ /* 0x000fe2000788c0ff */
[----:B------:R-:W-:Y:S01]  /*3ebc0*/  FMUL R4, R26, UR14 ;  /* 0x0000000e1a047c20 */ /* 0x000fe20008400000 */
[----:B------:R-:W-:Y:S02]  /*3ebd0*/  FSEL R10, R6, -INF , P2 ;  /* 0xff800000060a7808 */ /* 0x000fe40001000000 */
[----:B------:R-:W-:Y:S01]  /*3ebe0*/  SHF.R.U32.HI R8, RZ, 0xa, R2 ;  /* 0x0000000aff087819 */ /* 0x000fe20000011602 */
[----:B------:R-:W-:Y:S01]  /*3ebf0*/  STL [R1+0x64], R20 ;  /* 0x0000641401007387 */ /* 0x000fe20000100800 */
[----:B------:R-:W-:-:S03]  /*3ec00*/  FSEL R4, R4, -INF , P4 ;  /* 0xff80000004047808 */ /* 0x000fc60002000000 */
[----:B------:R0:W-:Y:S04]  /*3ec10*/  STL [R1+0x60], R3 ;  /* 0x0000600301007387 */ /* 0x0001e80000100800 */
[----:B------:R-:W-:Y:S04]  /*3ec20*/  STL [R1+0x58], R10 ;  /* 0x0000580a01007387 */ /* 0x000fe80000100800 */
[----:B------:R1:W-:Y:S01]  /*3ec30*/  STL [R1+0x5c], R4 ;  /* 0x00005c0401007387 */ /* 0x0003e20000100800 */
[----:B------:R-:W-:Y:S02]  /*3ec40*/  LOP3.LUT P2, RZ, R8, 0x1, RZ, 0xc0, !PT ;  /* 0x0000000108ff7812 */ /* 0x000fe4000784c0ff */
[----:B------:R-:W-:Y:S01]  /*3ec50*/  LOP3.LUT P4, RZ, R0, 0x1, RZ, 0xc0, !PT ;  /* 0x0000000100ff7812 */ /* 0x000fe2000788c0ff */
[----:B0-----:R-:W-:Y:S01]  /*3ec60*/  FMUL R3, R25, UR14 ;  /* 0x0000000e19037c20 */ /* 0x001fe20008400000 */
[----:B-1----:R-:W-:Y:S01]  /*3ec70*/  FMUL R4, R27, UR14 ;  /* 0x0000000e1b047c20 */ /* 0x002fe20008400000 */
[----:B------:R-:W-:-:S03]  /*3ec80*/  SHF.R.U32.HI R6, RZ, 0x8, R2 ;  /* 0x00000008ff067819 */ /* 0x000fc60000011602 */
[----:B------:R-:W-:Y:S02]  /*3ec90*/  FSEL R0, R3, -INF , P3 ;  /* 0xff80000003007808 */ /* 0x000fe40001800000 */
[----:B------:R-:W-:Y:S02]  /*3eca0*/  FSEL R4, R4, -INF , P2 ;  /* 0xff80000004047808 */ /* 0x000fe40001000000 */
[--C-:B------:R-:W-:Y:S02]  /*3ecb0*/  SHF.R.U32.HI R3, RZ, 0x6, R2.reuse ;  /* 0x00000006ff037819 */ /* 0x100fe40000011602 */
[----:B------:R-:W-:Y:S01]  /*3ecc0*/  LOP3.LUT P3, RZ, R6, 0x1, RZ, 0xc0, !PT ;  /* 0x0000000106ff7812 */ /* 0x000fe2000786c0ff */
[----:B------:R0:W-:Y:S04]  /*3ecd0*/  STL [R1+0x68], R0 ;  /* 0x0000680001007387 */ /* 0x0001e80000100800 */
[----:B------:R1:W-:Y:S01]  /*3ece0*/  STL [R1+0x70], R4 ;  /* 0x0000700401007387 */ /* 0x0003e20000100800 */
[----:B0-----:R-:W-:-:S02]  /*3ecf0*/  SHF.R.U32.HI R0, RZ, 0x7, R2 ;  /* 0x00000007ff007819 */ /* 0x001fc40000011602 */
[----:B-1----:R-:W-:Y:S02]  /*3ed00*/  FSEL R4, R5, -INF , P4 ;  /* 0xff80000005047808 */ /* 0x002fe40002000000 */
[----:B------:R-:W-:Y:S02]  /*3ed10*/  LOP3.LUT P4, RZ, R3, 0x1, RZ, 0xc0, !PT ;  /* 0x0000000103ff7812 */ /* 0x000fe4000788c0ff */
[----:B------:R-:W-:Y:S02]  /*3ed20*/  FSEL R3, R7, -INF , P3 ;  /* 0xff80000007037808 */ /* 0x000fe40001800000 */
[----:B------:R-:W-:Y:S02]  /*3ed30*/  LOP3.LUT P2, RZ, R0, 0x1, RZ, 0xc0, !PT ;  /* 0x0000000100ff7812 */ /* 0x000fe4000784c0ff */
[----:B------:R-:W-:Y:S01]  /*3ed40*/  SHF.R.U32.HI R0, RZ, 0x5, R2 ;  /* 0x00000005ff007819 */ /* 0x000fe20000011602 */
[----:B------:R0:W-:Y:S01]  /*3ed50*/  STL [R1+0x78], R4 ;  /* 0x0000780401007387 */ /* 0x0001e20000100800 */
[----:B------:R-:W-:-:S03]  /*3ed60*/  FMUL R5, R9, UR14 ;  /* 0x0000000e09057c20 */ /* 0x000fc60008400000 */
[----:B------:R1:W-:Y:S01]  /*3ed70*/  STL [R1+0x7c], R3 ;  /* 0x00007c0301007387 */ /* 0x0003e20000100800 */
[----:B------:R-:W-:Y:S02]  /*3ed80*/  LOP3.LUT P3, RZ, R0, 0x1, RZ, 0xc0, !PT ;  /* 0x0000000100ff7812 */ /* 0x000fe4000786c0ff */
[----:B------:R-:W-:Y:S01]  /*3ed90*/  SHF.R.U32.HI R0, RZ, 0x3, R2 ;  /* 0x00000003ff007819 */ /* 0x000fe20000011602 */
[----:B0-----:R-:W-:Y:S01]  /*3eda0*/  FMUL R4, R11, UR14 ;  /* 0x0000000e0b047c20 */ /* 0x001fe20008400000 */
[----:B-1----:R-:W-:Y:S01]  /*3edb0*/  FMUL R3, R13, UR14 ;  /* 0x0000000e0d037c20 */ /* 0x002fe20008400000 */
[----:B------:R-:W-:-:S03]  /*3edc0*/  FSEL R7, R5, -INF , P2 ;  /* 0xff80000005077808 */ /* 0x000fc60001000000 */
[----:B------:R-:W-:Y:S02]  /*3edd0*/  FSEL R4, R4, -INF , P4 ;  /* 0xff80000004047808 */ /* 0x000fe40002000000 */
[----:B------:R-:W-:Y:S02]  /*3ede0*/  LOP3.LUT P4, RZ, R0, 0x1, RZ, 0xc0, !PT ;  /* 0x0000000100ff7812 */ /* 0x000fe4000788c0ff */
[----:B------:R-:W-:Y:S01]  /*3edf0*/  FSEL R0, R3, -INF , P3 ;  /* 0xff80000003007808 */ /* 0x000fe20001800000 */
[----:B------:R-:W-:Y:S04]  /*3ee00*/  STL [R1+0x8c], R7 ;  /* 0x00008c0701007387 */ /* 0x000fe80000100800 */
[----:B------:R-:W-:Y:S01]  /*3ee10*/  STL [R1+0x98], R4 ;  /* 0x0000980401007387 */ /* 0x000fe20000100800 */
[----:B------:R-:W-:-:S03]  /*3ee20*/  FMUL R3, R15, UR14 ;  /* 0x0000000e0f037c20 */ /* 0x000fc60008400000 */
[----:B------:R0:W-:Y:S02]  /*3ee30*/  STL [R1+0xb0], R0 ;  /* 0x0000b00001007387 */ /* 0x0001e40000100800 */
[----:B0-----:R-:W-:-:S05]  /*3ee40*/  SHF.R.U32.HI R0, RZ, 0x1, R2 ;  /* 0x00000001ff007819 */ /* 0x001fca0000011602 */
[----:B------:R0:W-:Y:S04]  /*3ee50*/  STL [R1+0x28], R0 ;  /* 0x0000280001007387 */ /* 0x0001e80000100800 */
[----:B------:R-:W-:Y:S01]  /*3ee60*/  STL [R1+0x2c], R3 ;  /* 0x00002c0301007387 */ /* 0x000fe20000100800 */
[--C-:B------:R-:W-:Y:S02]  /*3ee70*/  SHF.R.U32.HI R6, RZ, 0x4, R2.reuse ;  /* 0x00000004ff067819 */ /* 0x100fe40000011602 */
[----:B------:R-:W-:Y:S02]  /*3ee80*/  SHF.R.U32.HI R5, RZ, 0x2, R2 ;  /* 0x00000002ff057819 */ /* 0x000fe40000011602 */
[----:B------:R-:W-:Y:S02]  /*3ee90*/  LOP3.LUT P2, RZ, R6, 0x1, RZ, 0xc0, !PT ;  /* 0x0000000106ff7812 */ /* 0x000fe4000784c0ff */
[----:B------:R-:W-:Y:S01]  /*3eea0*/  LOP3.LUT P3, RZ, R5, 0x1, RZ, 0xc0, !PT ;  /* 0x0000000105ff7812 */ /* 0x000fe2000786c0ff */
[----:B------:R-:W2:Y:S04]  /*3eeb0*/  LDL R2, [R1+0xf4] ;  /* 0x0000f40001027983 */ /* 0x000ea80000100800 */
[----:B0-----:R-:W3:Y:S01]  /*3eec0*/  LDL R0, [R1+0xdc] ;  /* 0x0000dc0001007983 */ /* 0x001ee20000100800 */
[----:B------:R-:W0:Y:S01]  /*3eed0*/  S2UR UR11, SR_CgaCtaId ;  /* 0x00000000000b79c3 */ /* 0x000e220000008800 */
[----:B------:R-:W-:-:S07]  /*3eee0*/  UMOV UR10, 0x400 ;  /* 0x00000400000a7882 */ /* 0x000fce0000000000 */
[----:B------:R-:W-:Y:S06]  /*3eef0*/  BAR.SYNC.DEFER_BLOCKING 0x0 ;  /* 0x0000000000007b1d */ /* 0x000fec0000010000 */
[----:B--2---:R1:W-:Y:S04]  /*3ef00*/  STL [R1+0x20f0], R2 ;  /* 0x0020f00201007387 */ /* 0x0043e80000100800 */
[----:B------:R-:W2:Y:S04]  /*3ef10*/  LDL R4, [R1+0xfc] ;  /* 0x0000fc0001047983 */ /* 0x000ea80000100800 */
[----:B-1----:R-:W3:Y:S04]  /*3ef20*/  LDL R2, [R1+0xf0] ;  /* 0x0000f00001027983 */ /* 0x002ee80000100800 */
[----:B--2---:R1:W-:Y:S04]  /*3ef30*/  STL [R1+0x20ec], R4 ;  /* 0x0020ec0401007387 */ /* 0x0043e80000100800 */
[----:B-1----:R-:W2:Y:S04]  /*3ef40*/  LDL R4, [R1+0xf8] ;  /* 0x0000f80001047983 */ /* 0x002ea80000100800 */
[----:B------:R1:W-:Y:S04]  /*3ef50*/  STL [R1+0x20e4], R29 ;  /* 0x0020e41d01007387 */ /* 0x0003e80000100800 */
[----:B-1----:R-:W4:Y:S01]  /*3ef60*/  LDL R29, [R1+0x10c] ;  /* 0x00010c00011d7983 */ /* 0x002f220000100800 */
[----:B---3--:R-:W-:-:S03]  /*3ef70*/  FMNMX R0, R0, R2, !PT ;  /* 0x0000000200007209 */ /* 0x008fc60007800000 */
[----:B----4-:R1:W-:Y:S04]  /*3ef80*/  STL [R1+0x20e8], R29 ;  /* 0x0020e81d01007387 */ /* 0x0103e80000100800 */
[----:B------:R-:W3:Y:S04]  /*3ef90*/  LDL R5, [R1+0x104] ;  /* 0x0001040001057983 */ /* 0x000ee80000100800 */
[----:B-1----:R-:W4:Y:S04]  /*3efa0*/  LDL R29, [R1+0x100] ;  /* 0x00010000011d7983 */ /* 0x002f280000100800 */
[----:B------:R1:W-:Y:S04]  /*3efb0*/  STL [R1+0x20e0], R20 ;  /* 0x0020e01401007387 */ /* 0x0003e80000100800 */
[----:B------:R-:W5:Y:S04]  /*3efc0*/  LDL R3, [R1+0x114] ;  /* 0x0001140001037983 */ /* 0x000f680000100800 */
[----:B-1----:R-:W5:Y:S04]  /*3efd0*/  LDL R20, [R1+0x118] ;  /* 0x0001180001147983 */ /* 0x002f680000100800 */
[----:B------:R1:W-:Y:S04]  /*3efe0*/  STL [R1+0x20dc], R17 ;  /* 0x0020dc1101007387 */ /* 0x0003e80000100800 */
[----:B------:R-:W2:Y:S04]  /*3eff0*/  LDL R18, [R1+0x11c] ;  /* 0x00011c0001127983 */ /* 0x000ea80000100800 */
[----:B-1----:R-:W2:Y:S04]  /*3f000*/  LDL R17, [R1+0x120] ;  /* 0x0001200001117983 */ /* 0x002ea80000100800 */
[----:B------:R1:W-:Y:S04]  /*3f010*/  STL [R1+0x20d8], R19 ;  /* 0x0020d81301007387 */ /* 0x0003e80000100800 */
[----:B------:R-:W2:Y:S04]  /*3f020*/  LDL R16, [R1+0x128] ;  /* 0x0001280001107983 */ /* 0x000ea80000100800 */
[----:B-1----:R-:W2:Y:S04]  /*3f030*/  LDL R19, [R1+0x12c] ;  /* 0x00012c0001137983 */ /* 0x002ea80000100800 */
[----:B------:R1:W-:Y:S04]  /*3f040*/  STL [R1+0x20d4], R21 ;  /* 0x0020d41501007387 */ /* 0x0003e80000100800 */
[----:B------:R-:W2:Y:S04]  /*3f050*/  LDL R15, [R1+0x130] ;  /* 0x00013000010f7983 */ /* 0x000ea80000100800 */
[----:B------:R-:W2:Y:S04]  /*3f060*/  LDL R14, [R1+0x13c] ;  /* 0x00013c00010e7983 */ /* 0x000ea80000100800 */
[----:B-1----:R-:W2:Y:S04]  /*3f070*/  LDL R21, [R1+0x134] ;  /* 0x0001340001157983 */ /* 0x002ea80000100800 */
[----:B------:R-:W2:Y:S04]  /*3f080*/  LDL R13, [R1+0x148] ;  /* 0x00014800010d7983 */ /* 0x000ea80000100800 */
        /* <DEDUP_REMOVED lines=12> */
[----:B------:R1:W-:Y:S04]  /*3f150*/  STL [R1+0x20d0], R22 ;  /* 0x0020d01601007387 */ /* 0x0003e80000100800 */
[----:B-1----:R-:W2:Y:S04]  /*3f160*/  LDL R22, [R1+0x150] ;  /* 0x0001500001167983 */ /* 0x002ea80000100800 */
[----:B------:R1:W-:Y:S04]  /*3f170*/  STL [R1+0x20cc], R23 ;  /* 0x0020cc1701007387 */ /* 0x0003e80000100800 */
[----:B-1----:R-:W2:Y:S04]  /*3f180*/  LDL R23, [R1+0x140] ;  /* 0x0001400001177983 */ /* 0x002ea80000100800 */
[----:B------:R-:W2:Y:S02]  /*3f190*/  LDL.LU R2, [R1+0x20f0] ;  /* 0x0020f00001027983 */ /* 0x000ea40000300800 */
[----:B--2---:R-:W-:-:S02]  /*3f1a0*/  FMNMX R2, R2, R4, !PT ;  /* 0x0000000402027209 */ /* 0x004fc40007800000 */
[----:B------:R-:W4:Y:S02]  /*3f1b0*/  LDL.LU R4, [R1+0x20ec] ;  /* 0x0020ec0001047983 */ /* 0x000f240000300800 */
[----:B----4-:R-:W-:Y:S02]  /*3f1c0*/  FMNMX R4, R4, R29, !PT ;  /* 0x0000001d04047209 */ /* 0x010fe40007800000 */
[----:B------:R-:W3:Y:S01]  /*3f1d0*/  LDL.LU R29, [R1+0x20e8] ;  /* 0x0020e800011d7983 */ /* 0x000ee20000300800 */
[----:B-----5:R-:W-:Y:S02]  /*3f1e0*/  FMNMX R3, R3, R20, !PT ;  /* 0x0000001403037209 */ /* 0x020fe40007800000 */
[----:B------:R-:W-:Y:S02]  /*3f1f0*/  FMNMX R18, R18, R17, !PT ;  /* 0x0000001112127209 */ /* 0x000fe40007800000 */
[----:B------:R-:W-:Y:S02]  /*3f200*/  FMNMX R16, R16, R19, !PT ;  /* 0x0000001310107209 */ /* 0x000fe40007800000 */
[----:B------:R-:W-:-:S02]  /*3f210*/  FMNMX R15, R15, R21, !PT ;  /* 0x000000150f0f7209 */ /* 0x000fc40007800000 */
[----:B------:R-:W-:Y:S02]  /*3f220*/  FMNMX R13, R13, R22, !PT ;  /* 0x000000160d0d7209 */ /* 0x000fe40007800000 */
[----:B------:R-:W-:Y:S02]  /*3f230*/  FMNMX R14, R14, R23, !PT ;  /* 0x000000170e0e7209 */ /* 0x000fe40007800000 */
[----:B---3--:R-:W-:Y:S02]  /*3f240*/  FMNMX R5, R5, R29, !PT ;  /* 0x0000001d05057209 */ /* 0x008fe40007800000 */
[----:B------:R-:W2:Y:S04]  /*3f250*/  LDL.LU R29, [R1+0x20e4] ;  /* 0x0020e400011d7983 */ /* 0x000ea80000300800 */
[----:B------:R-:W2:Y:S04]  /*3f260*/  LDL.LU R20, [R1+0x20e0] ;  /* 0x0020e00001147983 */ /* 0x000ea80000300800 */
[----:B------:R-:W3:Y:S04]  /*3f270*/  LDL.LU R17, [R1+0x20dc] ;  /* 0x0020dc0001117983 */ /* 0x000ee80000300800 */
[----:B------:R-:W4:Y:S04]  /*3f280*/  LDL.LU R19, [R1+0x20d8] ;  /* 0x0020d80001137983 */ /* 0x000f280000300800 */
[----:B------:R-:W5:Y:S04]  /*3f290*/  LDL.LU R21, [R1+0x20d4] ;  /* 0x0020d40001157983 */ /* 0x000f680000300800 */
[----:B------:R-:W3:Y:S04]  /*3f2a0*/  LDL.LU R22, [R1+0x2c] ;  /* 0x00002c0001167983 */ /* 0x000ee80000300800 */
[----:B------:R-:W3:Y:S01]  /*3f2b0*/  LDL.LU R23, [R1+0x28] ;  /* 0x0000280001177983 */ /* 0x000ee20000300800 */
[----:B------:R-:W-:-:S02]  /*3f2c0*/  FMNMX R10, R10, R7, !PT ;  /* 0x000000070a0a7209 */ /* 0x000fc40007800000 */
[----:B------:R-:W-:Y:S02]  /*3f2d0*/  FMNMX R7, R26, R24, !PT ;  /* 0x000000181a077209 */ /* 0x000fe40007800000 */
[----:B------:R-:W-:Y:S01]  /*3f2e0*/  FMNMX R12, R12, R6, !PT ;  /* 0x000000060c0c7209 */ /* 0x000fe20007800000 */
[----:B------:R-:W1:Y:S04]  /*3f2f0*/  SHFL.BFLY PT, R24, R0, 0x2, 0x1f ;  /* 0x0c401f0000187f89 */ /* 0x000e6800000e0000 */
[----:B------:R-:W-:Y:S04]  /*3f300*/  STL [R1+0x20c8], R2 ;  /* 0x0020c80201007387 */ /* 0x000fe80000100800 */
[----:B-1----:R-:W-:Y:S01]  /*3f310*/  STL [R1+0x24], R24 ;  /* 0x0000241801007387 */ /* 0x002fe20000100800 */
[----:B------:R-:W-:-:S02]  /*3f320*/  FMNMX R11, R9, R11, !PT ;  /* 0x0000000b090b7209 */ /* 0x000fc40007800000 */
[----:B------:R-:W-:Y:S01]  /*3f330*/  FMNMX R9, R8, R27, !PT ;  /* 0x0000001b08097209 */ /* 0x000fe20007800000 */
[----:B------:R-:W-:Y:S01]  /*3f340*/  SHFL.BFLY PT, R24, R18, 0x2, 0x1f ;  /* 0x0c401f0012187f89 */ /* 0x000fe200000e0000 */
[----:B------:R-:W-:-:S03]  /*3f350*/  FMNMX R8, R28, R25, !PT ;  /* 0x000000191c087209 */ /* 0x000fc60007800000 */
[----:B------:R-:W-:Y:S01]  /*3f360*/  SHFL.BFLY PT, R25, R16, 0x2, 0x1f ;  /* 0x0c401f0010197f89 */ /* 0x000fe200000e0000 */
[----:B--2---:R-:W-:-:S03]  /*3f370*/  FMNMX R6, R29, R20, !PT ;  /* 0x000000141d067209 */ /* 0x004fc60007800000 */
[----:B------:R1:W2:Y:S04]  /*3f380*/  SHFL.BFLY PT, R20, R2, 0x2, 0x1f ;  /* 0x0c401f0002147f89 */ /* 0x0002a800000e0000 */
[----:B-1----:R-:W5:Y:S04]  /*3f390*/  LDL.LU R2, [R1+0x24] ;  /* 0x0000240001027983 */ /* 0x002f680000300800 */
[----:B--2---:R-:W-:Y:S04]  /*3f3a0*/  STL [R1+0x20], R20 ;  /* 0x0000201401007387 */ /* 0x004fe80000100800 */
[----:B------:R-:W1:Y:S04]  /*3f3b0*/  SHFL.BFLY PT, R20, R4, 0x2, 0x1f ;  /* 0x0c401f0004147f89 */ /* 0x000e6800000e0000 */
[----:B------:R2:W-:Y:S04]  /*3f3c0*/  STL [R1+0x20c4], R4 ;  /* 0x0020c40401007387 */ /* 0x0005e80000100800 */
[----:B--2---:R-:W2:Y:S04]  /*3f3d0*/  LDL.LU R4, [R1+0x20] ;  /* 0x0000200001047983 */ /* 0x004ea80000300800 */
[----:B-1----:R-:W-:Y:S04]  /*3f3e0*/  STL [R1+0x1c], R20 ;  /* 0x00001c1401007387 */ /* 0x002fe80000100800 */
[----:B------:R-:W1:Y:S04]  /*3f3f0*/  SHFL.BFLY PT, R20, R5, 0x2, 0x1f ;  /* 0x0c401f0005147f89 */ /* 0x000e6800000e0000 */
[----:B------:R0:W-:Y:S04]  /*3f400*/  STL [R1+0x20c0], R5 ;  /* 0x0020c00501007387 */ /* 0x0001e80000100800 */
[----:B0-----:R-:W2:Y:S04]  /*3f410*/  LDL.LU R5, [R1+0x1c] ;  /* 0x00001c0001057983 */ /* 0x001ea80000300800 */
[----:B-1----:R-:W-:Y:S04]  /*3f420*/  STL [R1+0x18], R20 ;  /* 0x0000181401007387 */ /* 0x002fe80000100800 */
[----:B------:R-:W0:Y:S04]  /*3f430*/  SHFL.BFLY PT, R20, R3, 0x2, 0x1f ;  /* 0x0c401f0003147f89 */ /* 0x000e2800000e0000 */
[----:B------:R1:W-:Y:S04]  /*3f440*/  STL [R1+0x20bc], R3 ;  /* 0x0020bc0301007387 */ /* 0x0003e80000100800 */
[----:B-1----:R-:W2:Y:S04]  /*3f450*/  LDL.LU R3, [R1+0x18] ;  /* 0x0000180001037983 */ /* 0x002ea80000300800 */
[----:B0-----:R-:W-:Y:S04]  /*3f460*/  STL [R1+0x14], R20 ;  /* 0x0000141401007387 */ /* 0x001fe80000100800 */
[----:B------:R-:W0:Y:S04]  /*3f470*/  SHFL.BFLY PT, R20, R15, 0x2, 0x1f ;  /* 0x0c401f000f147f89 */ /* 0x000e2800000e0000 */
[----:B------:R-:W-:Y:S04]  /*3f480*/  STL [R1+0x10], R24 ;  /* 0x0000101801007387 */ /* 0x000fe80000100800 */
[----:B------:R-:W1:Y:S04]  /*3f490*/  SHFL.BFLY PT, R24, R14, 0x2, 0x1f ;  /* 0x0c401f000e187f89 */ /* 0x000e6800000e0000 */
[----:B------:R-:W-:Y:S04]  /*3f4a0*/  STL [R1+0xc], R25 ;  /* 0x00000c1901007387 */ /* 0x000fe80000100800 */
[----:B------:R-:W4:Y:S01]  /*3f4b0*/  SHFL.BFLY PT, R25, R13, 0x2, 0x1f ;  /* 0x0c401f000d197f89 */ /* 0x000f2200000e0000 */
[----:B---3--:R-:W-:-:S02]  /*3f4c0*/  FSEL R22, R22, -INF , P2 ;  /* 0xff80000016167808 */ /* 0x008fc40001000000 */
[----:B------:R-:W-:Y:S01]  /*3f4d0*/  LOP3.LUT P2, RZ, R23, 0x1, RZ, 0xc0, !PT ;  /* 0x0000000117ff7812 */ /* 0x000fe2000784c0ff */
[----:B0-----:R-:W-:Y:S04]  /*3f4e0*/  STL [R1+0x8], R20 ;  /* 0x0000081401007387 */ /* 0x001fe80000100800 */
[----:B-1----:R-:W-:Y:S04]  /*3f4f0*/  STL [R1+0x4], R24 ;  /* 0x0000041801007387 */ /* 0x002fe80000100800 */
[----:B----4-:R-:W-:Y:S04]  /*3f500*/  STL [R1], R25 ;  /* 0x0000001901007387 */ /* 0x010fe80000100800 */
[----:B------:R0:W-:Y:S04]  /*3f510*/  STL [R1+0xcc], R22 ;  /* 0x0000cc1601007387 */ /* 0x0001e80000100800 */
[----:B0-----:R-:W3:Y:S04]  /*3f520*/  LDL.LU R22, [R1+0x20d0] ;  /* 0x0020d00001167983 */ /* 0x001ee80000300800 */
[----:B------:R-:W4:Y:S01]  /*3f530*/  LDL.LU R23, [R1+0x20cc] ;  /* 0x0020cc0001177983 */ /* 0x000f220000300800 */
[----:B------:R-:W-:-:S05]  /*3f540*/  FMUL R17, R17, UR14 ;  /* 0x0000000e11117c20 */ /* 0x000fca0008400000 */
[----:B------:R0:W-:Y:S02]  /*3f550*/  STL [R1+0x44], R17 ;  /* 0x0000441101007387 */ /* 0x0001e40000100800 */
[----:B0-----:R-:W-:-:S05]  /*3f560*/  FMUL R17, R19, UR14 ;  /* 0x0000000e13117c20 */ /* 0x001fca0008400000 */
[----:B------:R4:W-:Y:S01]  /*3f570*/  STL [R1+0x38], R17 ;  /* 0x0000381101007387 */ /* 0x0009e20000100800 */
[----:B-----5:R-:W-:Y:S01]  /*3f580*/  FMNMX R0, R0, R2, !PT ;  /* 0x0000000200007209 */ /* 0x020fe20007800000 */
[----:B---3--:R-:W-:Y:S02]  /*3f590*/  FMUL R19, R22, UR14 ;  /* 0x0000000e16137c20 */ /* 0x008fe40008400000 */
[----:B------:R-:W3:Y:S01]  /*3f5a0*/  LDL.LU R22, [R1] ;  /* 0x0000000001167983 */ /* 0x000ee20000300800 */
[----:B----4-:R-:W-:-:S03]  /*3f5b0*/  FMUL R17, R23, UR14 ;  /* 0x0000000e17117c20 */ /* 0x010fc60008400000 */
[----:B------:R-:W4:Y:S04]  /*3f5c0*/  LDL.LU R23, [R1+0x4] ;  /* 0x0000040001177983 */ /* 0x000f280000300800 */
[----:B------:R-:W2:Y:S04]  /*3f5d0*/  LDL.LU R2, [R1+0x20c8] ;  /* 0x0020c80001027983 */ /* 0x000ea80000300800 */
[----:B------:R0:W-:Y:S04]  /*3f5e0*/  STL [R1+0x48], R0 ;  /* 0x0000480001007387 */ /* 0x0001e80000100800 */
[----:B0-----:R-:W5:Y:S01]  /*3f5f0*/  LDL.LU R0, [R1+0x8] ;  /* 0x0000080001007983 */ /* 0x001f620000300800 */
[----:B--2---:R-:W-:-:S03]  /*3f600*/  FMNMX R2, R2, R4, !PT ;  /* 0x0000000402027209 */ /* 0x004fc60007800000 */
[----:B------:R-:W2:Y:S04]  /*3f610*/  LDL.LU R4, [R1+0x20c4] ;  /* 0x0020c40001047983 */ /* 0x000ea80000300800 */
[----:B------:R0:W-:Y:S04]  /*3f620*/  STL [R1+0x3c], R2 ;  /* 0x00003c0201007387 */ /* 0x0001e80000100800 */
[----:B0-----:R-:W3:Y:S01]  /*3f630*/  LDL.LU R2, [R1+0xc] ;  /* 0x00000c0001027983 */ /* 0x001ee20000300800 */
[----:B--2---:R-:W-:-:S03]  /*3f640*/  FMNMX R4, R4, R5, !PT ;  /* 0x0000000504047209 */ /* 0x004fc60007800000 */
[----:B------:R-:W2:Y:S04]  /*3f650*/  LDL.LU R5, [R1+0x20c0] ;  /* 0x0020c00001057983 */ /* 0x000ea80000300800 */
[----:B------:R0:W-:Y:S04]  /*3f660*/  STL [R1+0x2c], R4 ;  /* 0x00002c0401007387 */ /* 0x0001e80000100800 */
[----:B0-----:R-:W3:Y:S01]  /*3f670*/  LDL.LU R4, [R1+0x10] ;  /* 0x0000100001047983 */ /* 0x001ee20000300800 */
[----:B--2---:R-:W-:-:S03]  /*3f680*/  FMNMX R5, R5, R3, !PT ;  /* 0x0000000305057209 */ /* 0x004fc60007800000 */
[----:B------:R-:W2:Y:S04]  /*3f690*/  LDL.LU R3, [R1+0x20bc] ;  /* 0x0020bc0001037983 */ /* 0x000ea80000300800 */
[----:B------:R0:W-:Y:S04]  /*3f6a0*/  STL [R1+0x34], R5 ;  /* 0x0000340501007387 */ /* 0x0001e80000100800 */
[----:B0-----:R-:W2:Y:S04]  /*3f6b0*/  LDL.LU R5, [R1+0x14] ;  /* 0x0000140001057983 */ /* 0x001ea80000300800 */
[----:B------:R-:W0:Y:S04]  /*3f6c0*/  SHFL.BFLY PT, R20, R12, 0x2, 0x1f ;  /* 0x0c401f000c147f89 */ /* 0x000e2800000e0000 */
[----:B------:R-:W1:Y:S04]  /*3f6d0*/  SHFL.BFLY PT, R24, R11, 0x2, 0x1f ;  /* 0x0c401f000b187f89 */ /* 0x000e6800000e0000 */
[----:B------:R-:W0:Y:S04]  /*3f6e0*/  SHFL.BFLY PT, R25, R10, 0x2, 0x1f ;  /* 0x0c401f000a197f89 */ /* 0x000e2800000e0000 */
[----:B------:R-:W0:Y:S01]  /*3f6f0*/  SHFL.BFLY PT, R26, R9, 0x2, 0x1f ;  /* 0x0c401f00091a7f89 */ /* 0x000e2200000e0000 */
[----:B---3--:R-:W-:-:S02]  /*3f700*/  FMNMX R2, R16, R2, !PT ;  /* 0x0000000210027209 */ /* 0x008fc40007800000 */
[----:B-----5:R-:W-:Y:S02]  /*3f710*/  FMNMX R0, R15, R0, !PT ;  /* 0x000000000f007209 */ /* 0x020fe40007800000 */
[----:B--2---:R-:W-:Y:S02]  /*3f720*/  FMNMX R5, R3, R5, !PT ;  /* 0x0000000503057209 */ /* 0x004fe40007800000 */
[----:B------:R-:W-:-:S03]  /*3f730*/  FMNMX R3, R18, R4, !PT ;  /* 0x0000000412037209 */ /* 0x000fc60007800000 */
[----:B------:R-:W-:Y:S04]  /*3f740*/  STL [R1+0x24], R5 ;  /* 0x0000240501007387 */ /* 0x000fe80000100800 */
[----:B------:R4:W-:Y:S04]  /*3f750*/  STL [R1+0x1c], R3 ;  /* 0x00001c0301007387 */ /* 0x0009e80000100800 */
[----:B------:R2:W-:Y:S01]  /*3f760*/  STL [R1+0x28], R2 ;  /* 0x0000280201007387 */ /* 0x0005e20000100800 */
[----:B----4-:R-:W-:-:S03]  /*3f770*/  FMNMX R3, R14, R23, !PT ;  /* 0x000000170e037209 */ /* 0x010fc60007800000 */
[----:B------:R0:W-:Y:S01]  /*3f780*/  STL [R1+0x18], R0 ;  /* 0x0000180001007387 */ /* 0x0001e20000100800 */
[----:B--2---:R-:W-:-:S03]  /*3f790*/  FMNMX R2, R13, R22, !PT ;  /* 0x000000160d027209 */ /* 0x004fc60007800000 */
[----:B------:R-:W-:Y:S04]  /*3f7a0*/  STL [R1+0xc], R3 ;  /* 0x00000c0301007387 */ /* 0x000fe80000100800 */
[----:B------:R-:W2:Y:S01]  /*3f7b0*/  LDL.LU R23, [R1+0x44] ;  /* 0x0000440001177983 */ /* 0x000ea20000300800 */
[----:B0-----:R-:W-:-:S03]  /*3f7c0*/  FMNMX R0, R12, R20, !PT ;  /* 0x000000140c007209 */ /* 0x001fc60007800000 */
[----:B------:R1:W-:Y:S04]  /*3f7d0*/  STL [R1+0x40], R2 ;  /* 0x0000400201007387 */ /* 0x0003e80000100800 */
[----:B------:R0:W-:Y:S04]  /*3f7e0*/  STL [R1+0x30], R0 ;  /* 0x0000300001007387 */ /* 0x0001e80000100800 */
[----:B------:R-:W3:Y:S01]  /*3f7f0*/  LDL.LU R20, [R1+0x38] ;  /* 0x0000380001147983 */ /* 0x000ee20000300800 */
[----:B-1----:R-:W-:Y:S02]  /*3f800*/  FMNMX R2, R11, R24, !PT ;  /* 0x000000180b027209 */ /* 0x002fe40007800000 */
[----:B0-----:R-:W-:-:S03]  /*3f810*/  FMNMX R0, R10, R25, !PT ;  /* 0x000000190a007209 */ /* 0x001fc60007800000 */
[----:B------:R0:W-:Y:S04]  /*3f820*/  STL [R1+0x20], R2 ;  /* 0x0000200201007387 */ /* 0x0001e80000100800 */
[----:B------:R-:W-:Y:S01]  /*3f830*/  STL [R1+0x14], R0 ;  /* 0x0000140001007387 */ /* 0x000fe20000100800 */
[----:B0-----:R-:W-:-:S03]  /*3f840*/  FMNMX R2, R9, R26, !PT ;  /* 0x0000001a09027209 */ /* 0x001fc60007800000 */
[----:B------:R-:W4:Y:S04]  /*3f850*/  LDL R9, [R1+0x94] ;  /* 0x0000940001097983 */ /* 0x000f280000100800 */
[----:B------:R-:W-:Y:S04]  /*3f860*/  STL [R1+0x10], R2 ;  /* 0x0000100201007387 */ /* 0x000fe80000100800 */
[----:B------:R-:W5:Y:S04]  /*3f870*/  LDL R10, [R1+0xa8] ;  /* 0x0000a800010a7983 */ /* 0x000f680000100800 */
[----:B------:R-:W0:Y:S04]  /*3f880*/  SHFL.BFLY PT, R27, R8, 0x2, 0x1f ;  /* 0x0c401f00081b7f89 */ /* 0x000e2800000e0000 */
[----:B------:R-:W1:Y:S01]  /*3f890*/  SHFL.BFLY PT, R28, R7, 0x2, 0x1f ;  /* 0x0c401f00071c7f89 */ /* 0x000e6200000e0000 */
[----:B0-----:R-:W-:-:S02]  /*3f8a0*/  FMNMX R0, R8, R27, !PT ;  /* 0x0000001b08007209 */ /* 0x001fc40007800000 */
[----:B-1----:R-:W-:-:S03]  /*3f8b0*/  FMNMX R3, R7, R28, !PT ;  /* 0x0000001c07037209 */ /* 0x002fc60007800000 */
[----:B------:R-:W-:Y:S04]  /*3f8c0*/  STL [R1+0x8], R0 ;  /* 0x0000080001007387 */ /* 0x000fe80000100800 */
[----:B-----5:R0:W-:Y:S04]  /*3f8d0*/  STL [R1+0x20b8], R10 ;  /* 0x0020b80a01007387 */ /* 0x0201e80000100800 */
[----:B------:R-:W5:Y:S04]  /*3f8e0*/  LDL R5, [R1+0xb4] ;  /* 0x0000b40001057983 */ /* 0x000f680000100800 */
[----:B------:R-:W4:Y:S04]  /*3f8f0*/  LDL R13, [R1+0x90] ;  /* 0x00009000010d7983 */ /* 0x000f280000100800 */
[----:B0-----:R-:W4:Y:S04]  /*3f900*/  LDL R10, [R1+0x60] ;  /* 0x00006000010a7983 */ /* 0x001f280000100800 */
[----:B------:R-:W5:Y:S04]  /*3f910*/  LDL R0, [R1+0xd4] ;  /* 0x0000d40001007983 */ /* 0x000f680000100800 */
        /* <DEDUP_REMOVED lines=11> */
[----:B------:R0:W-:Y:S04]  /*3f9d0*/  STL [R1+0x20a4], R3 ;  /* 0x0020a40301007387 */ /* 0x0001e80000100800 */
[----:B0-----:R-:W5:Y:S04]  /*3f9e0*/  LDL R3, [R1+0x70] ;  /* 0x0000700001037983 */ /* 0x001f680000100800 */
[----:B------:R-:W0:Y:S01]  /*3f9f0*/  SHFL.BFLY PT, R29, R6, 0x2, 0x1f ;  /* 0x0c401f00061d7f89 */ /* 0x000e2200000e0000 */
[----:B------:R-:W-:Y:S01]  /*3fa00*/  FMUL R21, R21, UR14 ;  /* 0x0000000e15157c20 */ /* 0x000fe20008400000 */
[----:B--2---:R-:W-:-:S02]  /*3fa10*/  FSEL R2, R23, -INF , P4 ;  /* 0xff80000017027808 */ /* 0x004fc40002000000 */
[----:B---3--:R-:W-:Y:S02]  /*3fa20*/  FSEL R20, R20, -INF , P3 ;  /* 0xff80000014147808 */ /* 0x008fe40001800000 */
[----:B------:R-:W-:Y:S02]  /*3fa30*/  FSEL R7, R19, -INF , !P0 ;  /* 0xff80000013077808 */ /* 0x000fe40004000000 */
[----:B------:R-:W-:Y:S02]  /*3fa40*/  FSEL R11, R17, -INF , !P1 ;  /* 0xff800000110b7808 */ /* 0x000fe40004800000 */
[----:B0-----:R-:W-:Y:S02]  /*3fa50*/  FMNMX R8, R6, R29, !PT ;  /* 0x0000001d06087209 */ /* 0x001fe40007800000 */
[----:B------:R-:W2:Y:S01]  /*3fa60*/  LDL R29, [R1+0x7c] ;  /* 0x00007c00011d7983 */ /* 0x000ea20000100800 */
[----:B------:R-:W-:-:S03]  /*3fa70*/  FSEL R6, R21, -INF , P2 ;  /* 0xff80000015067808 */ /* 0x000fc60001000000 */
[----:B------:R0:W-:Y:S04]  /*3fa80*/  STL [R1+0x20a0], R8 ;  /* 0x0020a00801007387 */ /* 0x0001e80000100800 */
[----:B------:R-:W3:Y:S04]  /*3fa90*/  LDL R4, [R1+0x138] ;  /* 0x0001380001047983 */ /* 0x000ee80000100800 */
[----:B------:R-:W2:Y:S04]  /*3faa0*/  LDL R23, [R1+0x144] ;  /* 0x0001440001177983 */ /* 0x000ea80000100800 */
[----:B0-----:R-:W2:Y:S04]  /*3fab0*/  LDL R8, [R1+0x78] ;  /* 0x0000780001087983 */ /* 0x001ea80000100800 */
[----:B------:R-:W-:Y:S04]  /*3fac0*/  STL [R1+0x74], R2 ;  /* 0x0000740201007387 */ /* 0x000fe80000100800 */
[----:B------:R-:W2:Y:S04]  /*3fad0*/  LDL R21, [R1+0x68] ;  /* 0x0000680001157983 */ /* 0x000ea80000100800 */
[----:B------:R-:W2:Y:S04]  /*3fae0*/  LDL R19, [R1+0x5c] ;  /* 0x00005c0001137983 */ /* 0x000ea80000100800 */
[----:B------:R-:W2:Y:S04]  /*3faf0*/  LDL R17, [R1+0x58] ;  /* 0x0000580001117983 */ /* 0x000ea80000100800 */
[----:B------:R-:W-:Y:S01]  /*3fb00*/  STL [R1+0x88], R20 ;  /* 0x0000881401007387 */ /* 0x000fe20000100800 */
[----:B----4-:R-:W-:-:S03]  /*3fb10*/  FMNMX R9, R9, R10, !PT ;  /* 0x0000000a09097209 */ /* 0x010fc60007800000 */
[----:B------:R-:W4:Y:S04]  /*3fb20*/  LDL.LU R10, [R1+0x20b8] ;  /* 0x0020b800010a7983 */ /* 0x000f280000300800 */
[----:B------:R2:W-:Y:S04]  /*3fb30*/  STL [R1+0xa4], R6 ;  /* 0x0000a40601007387 */ /* 0x0005e80000100800 */
[----:B------:R0:W-:Y:S04]  /*3fb40*/  STL [R1+0xa0], R7 ;  /* 0x0000a00701007387 */ /* 0x0001e80000100800 */
[----:B------:R-:W-:Y:S01]  /*3fb50*/  STL [R1+0x9c], R11 ;  /* 0x00009c0b01007387 */ /* 0x000fe20000100800 */
[----:B-----5:R-:W-:-:S03]  /*3fb60*/  FMNMX R0, R0, R3, !PT ;  /* 0x0000000300007209 */ /* 0x020fc60007800000 */
[----:B------:R-:W5:Y:S01]  /*3fb70*/  LDL R3, [R1+0x2c] ;  /* 0x00002c0001037983 */ /* 0x000f620000100800 */
[----:B---3--:R-:W-:Y:S02]  /*3fb80*/  FMNMX R4, R4, R20, !PT ;  /* 0x0000001404047209 */ /* 0x008fe40007800000 */
[----:B--2---:R-:W-:Y:S02]  /*3fb90*/  FMNMX R6, R23, R6, !PT ;  /* 0x0000000617067209 */ /* 0x004fe40007800000 */
[----:B------:R-:W-:Y:S02]  /*3fba0*/  FMNMX R15, R15, R8, !PT ;  /* 0x000000080f0f7209 */ /* 0x000fe40007800000 */
[----:B0-----:R-:W-:Y:S01]  /*3fbb0*/  FMNMX R7, R7, R11, !PT ;  /* 0x0000000b07077209 */ /* 0x001fe20007800000 */
[----:B-----5:R-:W-:Y:S04]  /*3fbc0*/  STL [R1+0x20b4], R3 ;  /* 0x0020b40301007387 */ /* 0x020fe80000100800 */
[----:B------:R-:W0:Y:S04]  /*3fbd0*/  SHFL.BFLY PT, R3, R4, 0x2, 0x1f ;  /* 0x0c401f0004037f89 */ /* 0x000e2800000e0000 */
[----:B------:R-:W2:Y:S04]  /*3fbe0*/  LDL.LU R8, [R1+0x34] ;  /* 0x0000340001087983 */ /* 0x000ea80000300800 */
[----:B0-----:R-:W-:Y:S04]  /*3fbf0*/  STL [R1], R3 ;  /* 0x0000000301007387 */ /* 0x001fe80000100800 */
[----:B------:R-:W0:Y:S04]  /*3fc00*/  SHFL.BFLY PT, R3, R6, 0x2, 0x1f ;  /* 0x0c401f0006037f89 */ /* 0x000e2800000e0000 */
[----:B------:R1:W-:Y:S04]  /*3fc10*/  STL [R1+0x20b0], R6 ;  /* 0x0020b00601007387 */ /* 0x0003e80000100800 */
[----:B-1----:R-:W3:Y:S04]  /*3fc20*/  LDL R6, [R1+0x3c] ;  /* 0x00003c0001067983 */ /* 0x002ee80000100800 */
[----:B0-----:R-:W-:Y:S04]  /*3fc30*/  STL [R1+0x38], R3 ;  /* 0x0000380301007387 */ /* 0x001fe80000100800 */
[----:B------:R-:W0:Y:S04]  /*3fc40*/  SHFL.BFLY PT, R3, R7, 0x2, 0x1f ;  /* 0x0c401f0007037f89 */ /* 0x000e2800000e0000 */
[----:B0-----:R0:W-:Y:S04]  /*3fc50*/  STL [R1+0x44], R3 ;  /* 0x0000440301007387 */ /* 0x0011e80000100800 */
[----:B0-----:R-:W5:Y:S04]  /*3fc60*/  LDL.LU R3, [R1+0x20b4] ;  /* 0x0020b40001037983 */ /* 0x001f680000300800 */
[----:B------:R0:W-:Y:S04]  /*3fc70*/  STL [R1+0x20ac], R7 ;  /* 0x0020ac0701007387 */ /* 0x0001e80000100800 */
[----:B0-----:R-:W2:Y:S01]  /*3fc80*/  LDL R7, [R1+0x48] ;  /* 0x0000480001077983 */ /* 0x001ea20000100800 */
[----:B------:R-:W-:-:S03]  /*3fc90*/  FMNMX R16, R16, R29, !PT ;  /* 0x0000001d10107209 */ /* 0x000fc60007800000 */
[----:B------:R-:W0:Y:S02]  /*3fca0*/  SHFL.BFLY PT, R29, R9, 0x2, 0x1f ;  /* 0x0c401f00091d7f89 */ /* 0x000e2400000e0000 */
[----:B0-----:R-:W-:Y:S02]  /*3fcb0*/  FMNMX R9, R9, R29, !PT ;  /* 0x0000001d09097209 */ /* 0x001fe40007800000 */
[----:B--2---:R-:W0:Y:S04]  /*3fcc0*/  SHFL.BFLY PT, R7, R7, 0x1, 0x1f ;  /* 0x0c201f0007077f89 */ /* 0x004e2800000e0000 */
[----:B-----5:R-:W-:Y:S04]  /*3fcd0*/  SHFL.BFLY PT, R3, R3, 0x1, 0x1f ;  /* 0x0c201f0003037f89 */ /* 0x020fe800000e0000 */
[----:B0-----:R-:W-:Y:S04]  /*3fce0*/  STL [R1+0x54], R7 ;  /* 0x0000540701007387 */ /* 0x001fe80000100800 */
[----:B---3--:R0:W1:Y:S04]  /*3fcf0*/  SHFL.BFLY PT, R7, R6, 0x1, 0x1f ;  /* 0x0c201f0006077f89 */ /* 0x00806800000e0000 */
[----:B0-----:R-:W2:Y:S04]  /*3fd00*/  LDL.LU R6, [R1] ;  /* 0x0000000001067983 */ /* 0x001ea80000300800 */
[----:B-1----:R0:W-:Y:S04]  /*3fd10*/  STL [R1+0x50], R7 ;  /* 0x0000500701007387 */ /* 0x0021e80000100800 */
[----:B0-----:R-:W3:Y:S04]  /*3fd20*/  LDL.LU R7, [R1+0x38] ;  /* 0x0000380001077983 */ /* 0x001ee80000300800 */
[----:B------:R-:W-:Y:S04]  /*3fd30*/  STL [R1+0x4c], R3 ;  /* 0x00004c0301007387 */ /* 0x000fe80000100800 */
[----:B------:R-:W5:Y:S01]  /*3fd40*/  LDL.LU R29, [R1+0x2c] ;  /* 0x00002c00011d7983 */ /* 0x000f620000300800 */
[----:B----4-:R-:W-:-:S02]  /*3fd50*/  FMNMX R10, R10, R17, !PT ;  /* 0x000000110a0a7209 */ /* 0x010fc40007800000 */
[----:B------:R-:W-:Y:S02]  /*3fd60*/  FMNMX R5, R5, R19, !PT ;  /* 0x0000001305057209 */ /* 0x000fe40007800000 */
[----:B------:R-:W-:Y:S02]  /*3fd70*/  FMNMX R17, R27, R28, !PT ;  /* 0x0000001c1b117209 */ /* 0x000fe40007800000 */
[----:B------:R-:W0:Y:S01]  /*3fd80*/  SHFL.BFLY PT, R28, R10, 0x2, 0x1f ;  /* 0x0c401f000a1c7f89 */ /* 0x000e2200000e0000 */
[----:B------:R-:W-:Y:S02]  /*3fd90*/  FMNMX R13, R13, R21, !PT ;  /* 0x000000150d0d7209 */ /* 0x000fe40007800000 */
[----:B------:R-:W-:Y:S01]  /*3fda0*/  FMNMX R19, R24, R25, !PT ;  /* 0x0000001918137209 */ /* 0x000fe20007800000 */
[----:B------:R-:W1:Y:S01]  /*3fdb0*/  SHFL.BFLY PT, R27, R5, 0x2, 0x1f ;  /* 0x0c401f00051b7f89 */ /* 0x000e6200000e0000 */
[----:B------:R-:W-:Y:S02]  /*3fdc0*/  FMNMX R18, R18, R26, !PT ;  /* 0x0000001a12127209 */ /* 0x000fe40007800000 */
[----:B------:R-:W-:Y:S01]  /*3fdd0*/  FMNMX R12, R14, R12, !PT ;  /* 0x0000000c0e0c7209 */ /* 0x000fe20007800000 */
[----:B------:R-:W4:Y:S01]  /*3fde0*/  SHFL.BFLY PT, R26, R13, 0x2, 0x1f ;  /* 0x0c401f000d1a7f89 */ /* 0x000f2200000e0000 */
[----:B------:R-:W-:-:S03]  /*3fdf0*/  FMNMX R2, R22, R2, !PT ;  /* 0x0000000216027209 */ /* 0x000fc60007800000 */
[----:B------:R-:W4:Y:S04]  /*3fe00*/  SHFL.BFLY PT, R21, R19, 0x2, 0x1f ;  /* 0x0c401f0013157f89 */ /* 0x000f2800000e0000 */
[----:B------:R-:W4:Y:S04]  /*3fe10*/  SHFL.BFLY PT, R24, R16, 0x2, 0x1f ;  /* 0x0c401f0010187f89 */ /* 0x000f2800000e0000 */
[----:B------:R-:W4:Y:S04]  /*3fe20*/  SHFL.BFLY PT, R23, R18, 0x2, 0x1f ;  /* 0x0c401f0012177f89 */ /* 0x000f2800000e0000 */
[----:B------:R-:W4:Y:S04]  /*3fe30*/  SHFL.BFLY PT, R20, R12, 0x2, 0x1f ;  /* 0x0c401f000c147f89 */ /* 0x000f2800000e0000 */
[----:B------:R-:W4:Y:S01]  /*3fe40*/  SHFL.BFLY PT, R11, R2, 0x2, 0x1f ;  /* 0x0c401f00020b7f89 */ /* 0x000f2200000e0000 */
[----:B0-----:R-:W-:-:S02]  /*3fe50*/  FMNMX R10, R10, R28, !PT ;  /* 0x0000001c0a0a7209 */ /* 0x001fc40007800000 */
[----:B-1----:R-:W-:Y:S02]  /*3fe60*/  FMNMX R5, R5, R27, !PT ;  /* 0x0000001b05057209 */ /* 0x002fe40007800000 */
[----:B----4-:R-:W-:Y:S02]  /*3fe70*/  FMNMX R13, R13, R26, !PT ;  /* 0x0000001a0d0d7209 */ /* 0x010fe40007800000 */
[----:B------:R-:W-:Y:S02]  /*3fe80*/  FMNMX R19, R19, R21, !PT ;  /* 0x0000001513137209 */ /* 0x000fe40007800000 */
[----:B------:R-:W-:Y:S02]  /*3fe90*/  FMNMX R16, R16, R24, !PT ;  /* 0x0000001810107209 */ /* 0x000fe40007800000 */
[----:B------:R-:W-:Y:S02]  /*3fea0*/  FMNMX R18, R18, R23, !PT ;  /* 0x0000001712127209 */ /* 0x000fe40007800000 */
[----:B------:R-:W-:-:S02]  /*3feb0*/  FMNMX R20, R12, R20, !PT ;  /* 0x000000140c147209 */ /* 0x000fc40007800000 */
[----:B------:R-:W-:Y:S02]  /*3fec0*/  FMNMX R2, R2, R11, !PT ;  /* 0x0000000b02027209 */ /* 0x000fe40007800000 */
[----:B--2---:R-:W-:Y:S01]  /*3fed0*/  FMNMX R4, R4, R6, !PT ;  /* 0x0000000604047209 */ /* 0x004fe20007800000 */
[----:B-----5:R0:W-:Y:S04]  /*3fee0*/  STL [R1+0x20a8], R29 ;  /* 0x0020a81d01007387 */ /* 0x0201e80000100800 */
[----:B0-----:R-:W2:Y:S04]  /*3fef0*/  LDL.LU R29, [R1+0x44] ;  /* 0x00004400011d7983 */ /* 0x001ea80000300800 */
[----:B------:R0:W-:Y:S04]  /*3ff00*/  STL [R1+0x2094], R9 ;  /* 0x0020940901007387 */ /* 0x0001e80000100800 */
[----:B0-----:R-:W4:Y:S04]  /*3ff10*/  LDL.LU R9, [R1+0x28] ;  /* 0x0000280001097983 */ /* 0x001f280000300800 */
[----:B------:R-:W5:Y:S04]  /*3ff20*/  LDL.LU R28, [R1+0x4c] ;  /* 0x00004c00011c7983 */ /* 0x000f680000300800 */
[----:B------:R0:W-:Y:S04]  /*3ff30*/  STL [R1+0x209c], R10 ;  /* 0x00209c0a01007387 */ /* 0x0001e80000100800 */
[----:B0-----:R-:W2:Y:S04]  /*3ff40*/  LDL.LU R10, [R1+0x24] ;  /* 0x00002400010a7983 */ /* 0x001ea80000300800 */
[----:B------:R0:W-:Y:S04]  /*3ff50*/  STL [R1+0x2098], R5 ;  /* 0x0020980501007387 */ /* 0x0001e80000100800 */
[----:B0-----:R-:W2:Y:S04]  /*3ff60*/  LDL.LU R5, [R1+0x1c] ;  /* 0x00001c0001057983 */ /* 0x001ea80000300800 */
[----:B------:R-:W2:Y:S04]  /*3ff70*/  LDL.LU R26, [R1+0x18] ;  /* 0x00001800011a7983 */ /* 0x000ea80000300800 */
[----:B------:R-:W2:Y:S04]  /*3ff80*/  LDL.LU R24, [R1+0x3c] ;  /* 0x00003c0001187983 */ /* 0x000ea80000300800 */
[----:B------:R-:W2:Y:S04]  /*3ff90*/  LDL.LU R23, [R1+0x50] ;  /* 0x0000500001177983 */ /* 0x000ea80000300800 */
[----:B------:R-:W2:Y:S04]  /*3ffa0*/  LDL R21, [R1+0xc] ;  /* 0x00000c0001157983 */ /* 0x000ea80000100800 */
[----:B------:R0:W-:Y:S04]  /*3ffb0*/  STL [R1+0x208c], R19 ;  /* 0x00208c1301007387 */ /* 0x0001e80000100800 */
[----:B0-----:R-:W2:Y:S04]  /*3ffc0*/  LDL.LU R19, [R1+0x40] ;  /* 0x0000400001137983 */ /* 0x001ea80000300800 */
[----:B------:R-:W2:Y:S04]  /*3ffd0*/  LDL.LU R12, [R1+0x48] ;  /* 0x00004800010c7983 */ /* 0x000ea80000300800 */
[----:B------:R0:W-:Y:S04]  /*3ffe0*/  STL [R1+0x2084], R20 ;  /* 0x0020841401007387 */ /* 0x0001e80000100800 */
[----:B0-----:R-:W2:Y:S04]  /*3fff0*/  LDL.LU R20, [R1+0x20] ;  /* 0x0000200001147983 */ /* 0x001ea80000300800 */
[----:B------:R-:W2:Y:S04]  /*40000*/  LDL.LU R11, [R1+0x54] ;  /* 0x00005400010b7983 */ /* 0x000ea80000300800 */
[----:B------:R0:W-:Y:S04]  /*40010*/  STL [R1+0x2078], R2 ;  /* 0x0020780201007387 */ /* 0x0001e80000100800 */
[----:B0-----:R-:W2:Y:S04]  /*40020*/  LDL.LU R2, [R1+0x8] ;  /* 0x0000080001027983 */ /* 0x001ea80000300800 */
[----:B------:R-:W3:Y:S04]  /*40030*/  LDL.LU R6, [R1+0x20b0] ;  /* 0x0020b00001067983 */ /* 0x000ee80000300800 */
[----:B------:R0:W-:Y:S04]  /*40040*/  STL [R1+0x207c], R4 ;  /* 0x00207c0401007387 */ /* 0x0001e80000100800 */
[----:B0-----:R-:W2:Y:S01]  /*40050*/  LDL.LU R4, [R1+0x10] ;  /* 0x0000100001047983 */ /* 0x001ea20000300800 */
[----:B---3--:R-:W-:-:S03]  /*40060*/  FMNMX R6, R6, R7, !PT ;  /* 0x0000000706067209 */ /* 0x008fc60007800000 */
[----:B------:R-:W2:Y:S04]  /*40070*/  LDL.LU R7, [R1+0x20ac] ;  /* 0x0020ac0001077983 */ /* 0x000ea80000300800 */
[----:B------:R0:W-:Y:S04]  /*40080*/  STL [R1+0x2080], R6 ;  /* 0x0020800601007387 */ /* 0x0001e80000100800 */
[----:B0-----:R-:W3:Y:S01]  /*40090*/  LDL.LU R6, [R1+0x14] ;  /* 0x0000140001067983 */ /* 0x001ee20000300800 */
[----:B--2---:R-:W-:-:S03]  /*400a0*/  FMNMX R7, R7, R29, !PT ;  /* 0x0000001d07077209 */ /* 0x004fc60007800000 */
[----:B------:R-:W5:Y:S01]  /*400b0*/  LDL.LU R29, [R1+0x20a8] ;  /* 0x0020a800011d7983 */ /* 0x000f620000300800 */
[----:B------:R-:W-:Y:S02]  /*400c0*/  FMNMX R11, R12, R11, !PT ;  /* 0x0000000b0c0b7209 */ /* 0x000fe40007800000 */
[----:B------:R-:W-:Y:S01]  /*400d0*/  FMNMX R12, R24, R23, !PT ;  /* 0x00000017180c7209 */ /* 0x000fe20007800000 */
[----:B------:R0:W-:Y:S04]  /*400e0*/  STL [R1+0x2088], R7 ;  /* 0x0020880701007387 */ /* 0x0001e80000100800 */
[----:B0-----:R-:W2:Y:S04]  /*400f0*/  LDL.LU R7, [R1+0x30] ;  /* 0x0000300001077983 */ /* 0x001ea80000300800 */
[----:B------:R5:W-:Y:S04]  /*40100*/  STL [R1+0x54], R11 ;  /* 0x0000540b01007387 */ /* 0x000be80000100800 */
[----:B------:R-:W-:Y:S04]  /*40110*/  STL [R1+0x50], R12 ;  /* 0x0000500c01007387 */ /* 0x000fe80000100800 */
[----:B------:R-:W-:Y:S04]  /*40120*/  STL [R1+0x2090], R19 ;  /* 0x0020901301007387 */ /* 0x000fe80000100800 */
[----:B------:R-:W0:Y:S04]  /*40130*/  SHFL.BFLY PT, R14, R0, 0x2, 0x1f ;  /* 0x0c401f00000e7f89 */ /* 0x000e2800000e0000 */
[----:B------:R-:W1:Y:S04]  /*40140*/  SHFL.BFLY PT, R22, R17, 0x2, 0x1f ;  /* 0x0c401f0011167f89 */ /* 0x000e6800000e0000 */
[----:B------:R-:W0:Y:S01]  /*40150*/  SHFL.BFLY PT, R25, R15, 0x2, 0x1f ;  /* 0x0c401f000f197f89 */ /* 0x000e2200000e0000 */
[----:B-----5:R-:W-:-:S03]  /*40160*/  FMNMX R11, R29, R28, !PT ;  /* 0x0000001c1d0b7209 */ /* 0x020fc60007800000 */
[----:B------:R5:W-:Y:S04]  /*40170*/  SHFL.BFLY PT, R28, R19, 0x1, 0x1f ;  /* 0x0c201f00131c7f89 */ /* 0x000be800000e0000 */
[----:B------:R-:W-:Y:S04]  /*40180*/  STL [R1+0x4c], R11 ;  /* 0x00004c0b01007387 */ /* 0x000fe80000100800 */
[----:B-----5:R-:W5:Y:S04]  /*40190*/  LDL.LU R19, [R1+0xc] ;  /* 0x00000c0001137983 */ /* 0x020f680000300800 */
[----:B------:R-:W2:Y:S04]  /*401a0*/  SHFL.BFLY PT, R3, R8, 0x1, 0x1f ;  /* 0x0c201f0008037f89 */ /* 0x000ea800000e0000 */
[----:B------:R-:W3:Y:S01]  /*401b0*/  SHFL.BFLY PT, R27, R10, 0x1, 0x1f ;  /* 0x0c201f000a1b7f89 */ /* 0x000ee200000e0000 */
[----:B0-----:R-:W-:-:S02]  /*401c0*/  FMNMX R14, R0, R14, !PT ;  /* 0x0000000e000e7209 */ /* 0x001fc40007800000 */
[----:B-1----:R-:W-:Y:S01]  /*401d0*/  FMNMX R17, R17, R22, !PT ;  /* 0x0000001611117209 */ /* 0x002fe20007800000 */
[----:B------:R-:W-:Y:S04]  /*401e0*/  SHFL.BFLY PT, R0, R5, 0x1, 0x1f ;  /* 0x0c201f0005007f89 */ /* 0x000fe800000e0000 */
[----:B----4-:R-:W0:Y:S01]  /*401f0*/  SHFL.BFLY PT, R22, R9, 0x1, 0x1f ;  /* 0x0c201f0009167f89 */ /* 0x010e2200000e0000 */
[----:B------:R-:W-:-:S03]  /*40200*/  FMNMX R15, R15, R25, !PT ;  /* 0x000000190f0f7209 */ /* 0x000fc60007800000 */
[----:B------:R-:W1:Y:S04]  /*40210*/  SHFL.BFLY PT, R25, R26, 0x1, 0x1f ;  /* 0x0c201f001a197f89 */ /* 0x000e6800000e0000 */
[----:B------:R-:W5:Y:S01]  /*40220*/  SHFL.BFLY PT, R21, R21, 0x1, 0x1f ;  /* 0x0c201f0015157f89 */ /* 0x000f6200000e0000 */
[----:B--2---:R-:W-:-:S03]  /*40230*/  FMNMX R12, R8, R3, !PT ;  /* 0x00000003080c7209 */ /* 0x004fc60007800000 */
[----:B------:R-:W2:Y:S01]  /*40240*/  LDL.LU R3, [R1+0x20a4] ;  /* 0x0020a40001037983 */ /* 0x000ea20000300800 */
[----:B---3--:R-:W-:-:S03]  /*40250*/  FMNMX R11, R10, R27, !PT ;  /* 0x0000001b0a0b7209 */ /* 0x008fc60007800000 */
[----:B------:R-:W3:Y:S04]  /*40260*/  LDL.LU R8, [R1+0x20a0] ;  /* 0x0020a00001087983 */ /* 0x000ee80000300800 */
[----:B------:R-:W4:Y:S04]  /*40270*/  LDL.LU R10, [R1+0x209c] ;  /* 0x00209c00010a7983 */ /* 0x000f280000300800 */
[----:B------:R-:W-:Y:S01]  /*40280*/  STL [R1+0x48], R12 ;  /* 0x0000480c01007387 */ /* 0x000fe20000100800 */
[----:B0-----:R-:W-:-:S03]  /*40290*/  FMNMX R22, R9, R22, !PT ;  /* 0x0000001609167209 */ /* 0x001fc60007800000 */
[----:B------:R0:W-:Y:S02]  /*402a0*/  STL [R1+0x44], R11 ;  /* 0x0000440b01007387 */ /* 0x0001e40000100800 */
[----:B0-----:R-:W-:Y:S02]  /*402b0*/  FMNMX R11, R5, R0, !PT ;  /* 0x00000000050b7209 */ /* 0x001fe40007800000 */
[----:B------:R-:W2:Y:S04]  /*402c0*/  LDL.LU R5, [R1+0x2098] ;  /* 0x0020980001057983 */ /* 0x000ea80000300800 */
[----:B------:R-:W-:Y:S04]  /*402d0*/  STL [R1+0x3c], R11 ;  /* 0x00003c0b01007387 */ /* 0x000fe80000100800 */
[----:B------:R-:W2:Y:S04]  /*402e0*/  LDL.LU R9, [R1+0x2094] ;  /* 0x0020940001097983 */ /* 0x000ea80000300800 */
[----:B------:R1:W-:Y:S02]  /*402f0*/  STL [R1+0x34], R22 ;  /* 0x0000341601007387 */ /* 0x0003e40000100800 */
[----:B-1----:R-:W-:-:S05]  /*40300*/  FMNMX R22, R26, R25, !PT ;  /* 0x000000191a167209 */ /* 0x002fca0007800000 */
[----:B------:R-:W-:Y:S01]  /*40310*/  STL [R1+0x38], R22 ;  /* 0x0000381601007387 */ /* 0x000fe20000100800 */
[----:B-----5:R-:W-:-:S05]  /*40320*/  FMNMX R19, R19, R21, !PT ;  /* 0x0000001513137209 */ /* 0x020fca0007800000 */
[----:B------:R-:W-:Y:S04]  /*40330*/  STL [R1+0x2c], R19 ;  /* 0x00002c1301007387 */ /* 0x000fe80000100800 */
[----:B------:R-:W0:Y:S04]  /*40340*/  SHFL.BFLY PT, R19, R14, 0x1, 0x1f ;  /* 0x0c201f000e137f89 */ /* 0x000e2800000e0000 */
[----:B0-----:R-:W-:Y:S04]  /*40350*/  STL [R1], R19 ;  /* 0x0000001301007387 */ /* 0x001fe80000100800 */
[----:B------:R-:W0:Y:S04]  /*40360*/  SHFL.BFLY PT, R19, R15, 0x1, 0x1f ;  /* 0x0c201f000f137f89 */ /* 0x000e2800000e0000 */
[----:B0-----:R-:W-:Y:S04]  /*40370*/  STL [R1+0x4], R19 ;  /* 0x0000041301007387 */ /* 0x001fe80000100800 */
[----:B------:R-:W0:Y:S04]  /*40380*/  SHFL.BFLY PT, R19, R16, 0x1, 0x1f ;  /* 0x0c201f0010137f89 */ /* 0x000e2800000e0000 */
[----:B0-----:R-:W-:Y:S04]  /*40390*/  STL [R1+0xc], R19 ;  /* 0x00000c1301007387 */ /* 0x001fe80000100800 */
[----:B------:R-:W0:Y:S04]  /*403a0*/  SHFL.BFLY PT, R19, R17, 0x1, 0x1f ;  /* 0x0c201f0011137f89 */ /* 0x000e2800000e0000 */
[----:B0-----:R-:W-:Y:S04]  /*403b0*/  STL [R1+0x18], R19 ;  /* 0x0000181301007387 */ /* 0x001fe80000100800 */
[----:B------:R-:W0:Y:S04]  /*403c0*/  SHFL.BFLY PT, R19, R18, 0x1, 0x1f ;  /* 0x0c201f0012137f89 */ /* 0x000e2800000e0000 */
[----:B0-----:R0:W-:Y:S04]  /*403d0*/  STL [R1+0x1c], R19 ;  /* 0x00001c1301007387 */ /* 0x0011e80000100800 */
[----:B0-----:R-:W5:Y:S04]  /*403e0*/  LDL.LU R19, [R1+0x2090] ;  /* 0x0020900001137983 */ /* 0x001f680000300800 */
[----:B------:R-:W0:Y:S04]  /*403f0*/  SHFL.BFLY PT, R29, R7, 0x1, 0x1f ;  /* 0x0c201f00071d7f89 */ /* 0x000e2800000e0000 */
[----:B------:R-:W1:Y:S04]  /*40400*/  SHFL.BFLY PT, R23, R20, 0x1, 0x1f ;  /* 0x0c201f0014177f89 */ /* 0x000e6800000e0000 */
[----:B------:R-:W0:Y:S04]  /*40410*/  SHFL.BFLY PT, R24, R6, 0x1, 0x1f ;  /* 0x0c201f0006187f89 */ /* 0x000e2800000e0000 */
[----:B------:R-:W0:Y:S04]  /*40420*/  SHFL.BFLY PT, R27, R4, 0x1, 0x1f ;  /* 0x0c201f00041b7f89 */ /* 0x000e2800000e0000 */
[----:B------:R-:W0:Y:S04]  /*40430*/  SHFL.BFLY PT, R0, R2, 0x1, 0x1f ;  /* 0x0c201f0002007f89 */ /* 0x000e2800000e0000 */
[----:B--2---:R-:W2:Y:S01]  /*40440*/  SHFL.BFLY PT, R12, R3, 0x1, 0x1f ;  /* 0x0c201f00030c7f89 */ /* 0x004ea200000e0000 */
[----:B-----5:R-:W-:-:S03]  /*40450*/  FMNMX R28, R19, R28, !PT ;  /* 0x0000001c131c7209 */ /* 0x020fc60007800000 */
[----:B------:R-:W5:Y:S04]  /*40460*/  LDL.LU R19, [R1+0x208c] ;  /* 0x00208c0001137983 */ /* 0x000f680000300800 */
[----:B------:R0:W-:Y:S02]  /*40470*/  STL [R1+0x28], R28 ;  /* 0x0000281c01007387 */ /* 0x0001e40000100800 */
[----:B0-----:R-:W-:Y:S02]  /*40480*/  FMNMX R28, R7, R29, !PT ;  /* 0x0000001d071c7209 */ /* 0x001fe40007800000 */
[----:B-1----:R-:W-:Y:S01]  /*40490*/  FMNMX R29, R20, R23, !PT ;  /* 0x00000017141d7209 */ /* 0x002fe20007800000 */
[----:B------:R-:W5:Y:S04]  /*404a0*/  LDL.LU R7, [R1+0x2088] ;  /* 0x0020880001077983 */ /* 0x000f680000300800 */
[----:B------:R-:W5:Y:S04]  /*404b0*/  LDL.LU R20, [R1+0x2084] ;  /* 0x0020840001147983 */ /* 0x000f680000300800 */
[----:B------:R-:W-:Y:S04]  /*404c0*/  STL [R1+0x24], R28 ;  /* 0x0000241c01007387 */ /* 0x000fe80000100800 */
[----:B------:R0:W-:Y:S04]  /*404d0*/  STL [R1+0x2054], R29 ;  /* 0x0020541d01007387 */ /* 0x0001e80000100800 */
[----:B0-----:R-:W5:Y:S01]  /*404e0*/  LDL.LU R29, [R1] ;  /* 0x00000000011d7983 */ /* 0x001f620000300800 */
[----:B------:R-:W-:-:S03]  /*404f0*/  FMNMX R28, R6, R24, !PT ;  /* 0x00000018061c7209 */ /* 0x000fc60007800000 */
[----:B------:R-:W5:Y:S04]  /*40500*/  LDL.LU R6, [R1+0x2080] ;  /* 0x0020800001067983 */ /* 0x000f680000300800 */
[----:B------:R0:W-:Y:S04]  /*40510*/  STL [R1+0x2050], R28 ;  /* 0x0020501c01007387 */ /* 0x0001e80000100800 */
[----:B0-----:R-:W5:Y:S01]  /*40520*/  LDL.LU R28, [R1+0xc] ;  /* 0x00000c00011c7983 */ /* 0x001f620000300800 */
[----:B------:R-:W-:-:S03]  /*40530*/  FMNMX R27, R4, R27, !PT ;  /* 0x0000001b041b7209 */ /* 0x000fc60007800000 */
[----:B---3--:R-:W0:Y:S04]  /*40540*/  SHFL.BFLY PT, R11, R8, 0x1, 0x1f ;  /* 0x0c201f00080b7f89 */ /* 0x008e2800000e0000 */
[----:B------:R-:W1:Y:S04]  /*40550*/  SHFL.BFLY PT, R26, R9, 0x1, 0x1f ;  /* 0x0c201f00091a7f89 */ /* 0x000e6800000e0000 */
[----:B----4-:R-:W3:Y:S04]  /*40560*/  SHFL.BFLY PT, R25, R10, 0x1, 0x1f ;  /* 0x0c201f000a197f89 */ /* 0x010ee800000e0000 */
[----:B------:R-:W4:Y:S04]  /*40570*/  LDL.LU R4, [R1+0x207c] ;  /* 0x00207c0001047983 */ /* 0x000f280000300800 */
[----:B------:R-:W0:Y:S04]  /*40580*/  SHFL.BFLY PT, R21, R5, 0x1, 0x1f ;  /* 0x0c201f0005157f89 */ /* 0x000e2800000e0000 */
[----:B------:R-:W1:Y:S01]  /*40590*/  SHFL.BFLY PT, R22, R13, 0x1, 0x1f ;  /* 0x0c201f000d167f89 */ /* 0x000e6200000e0000 */
[----:B------:R-:W-:-:S02]  /*405a0*/  FMNMX R0, R2, R0, !PT ;  /* 0x0000000002007209 */ /* 0x000fc40007800000 */
[----:B--2---:R-:W-:Y:S01]  /*405b0*/  FMNMX R3, R3, R12, !PT ;  /* 0x0000000c03037209 */ /* 0x004fe20007800000 */
[----:B------:R2:W-:Y:S04]  /*405c0*/  STL [R1+0x2058], R27 ;  /* 0x0020581b01007387 */ /* 0x0005e80000100800 */
[----:B--2---:R-:W2:Y:S04]  /*405d0*/  LDL.LU R27, [R1+0x1c] ;  /* 0x00001c00011b7983 */ /* 0x004ea80000300800 */
[----:B------:R-:W2:Y:S04]  /*405e0*/  LDL.LU R2, [R1+0x2078] ;  /* 0x0020780001027983 */ /* 0x000ea80000300800 */
[----:B------:R1:W-:Y:S01]  /*405f0*/  STL [R1+0x204c], R0 ;  /* 0x00204c0001007387 */ /* 0x0003e20000100800 */
[----:B0-----:R-:W-:-:S03]  /*40600*/  FMNMX R8, R8, R11, !PT ;  /* 0x0000000b08087209 */ /* 0x001fc60007800000 */
[----:B-1----:R-:W2:Y:S04]  /*40610*/  LDL.LU R0, [R1+0x54] ;  /* 0x0000540001007983 */ /* 0x002ea80000300800 */
[----:B------:R0:W-:Y:S01]  /*40620*/  STL [R1+0x205c], R3 ;  /* 0x00205c0301007387 */ /* 0x0001e20000100800 */
[----:B------:R-:W-:-:S03]  /*40630*/  FMNMX R9, R9, R26, !PT ;  /* 0x0000001a09097209 */ /* 0x000fc60007800000 */
[----:B0-----:R-:W2:Y:S01]  /*40640*/  LDL.LU R3, [R1+0x18] ;  /* 0x0000180001037983 */ /* 0x001ea20000300800 */
[----:B---3--:R-:W-:Y:S02]  /*40650*/  FMNMX R10, R10, R25, !PT ;  /* 0x000000190a0a7209 */ /* 0x008fe40007800000 */
[----:B------:R-:W-:Y:S01]  /*40660*/  FMNMX R21, R5, R21, !PT ;  /* 0x0000001505157209 */ /* 0x000fe20007800000 */
[----:B------:R0:W-:Y:S01]  /*40670*/  STL [R1+0x2060], R8 ;  /* 0x0020600801007387 */ /* 0x0001e20000100800 */
[----:B------:R-:W-:-:S03]  /*40680*/  FMNMX R13, R13, R22, !PT ;  /* 0x000000160d0d7209 */ /* 0x000fc60007800000 */
[----:B0-----:R-:W3:Y:S04]  /*40690*/  LDL.LU R8, [R1+0x4] ;  /* 0x0000040001087983 */ /* 0x001ee80000300800 */
[----:B------:R-:W-:Y:S04]  /*406a0*/  STL [R1+0x2064], R9 ;  /* 0x0020640901007387 */ /* 0x000fe80000100800 */
[----:B------:R-:W-:Y:S04]  /*406b0*/  STL [R1+0x2068], R10 ;  /* 0x0020680a01007387 */ /* 0x000fe80000100800 */
[----:B------:R-:W-:Y:S04]  /*406c0*/  STL [R1+0x206c], R21 ;  /* 0x00206c1501007387 */ /* 0x000fe80000100800 */
[----:B------:R-:W-:Y:S01]  /*406d0*/  STL [R1+0x2070], R13 ;  /* 0x0020700d01007387 */ /* 0x000fe20000100800 */
[----:B-----5:R-:W-:-:S03]  /*406e0*/  FMNMX R14, R14, R29, !PT ;  /* 0x0000001d0e0e7209 */ /* 0x020fc60007800000 */
[----:B------:R-:W5:Y:S01]  /*406f0*/  LDL.LU R29, [R1+0x50] ;  /* 0x00005000011d7983 */ /* 0x000f620000300800 */
[----:B------:R-:W-:Y:S02]  /*40700*/  FMNMX R16, R16, R28, !PT ;  /* 0x0000001c10107209 */ /* 0x000fe40007800000 */
[----:B------:R-:W0:Y:S01]  /*40710*/  S2R R28, SR_TID.X ;  /* 0x00000000001c7919 */ /* 0x000e220000002100 */
[----:B------:R-:W1:Y:S04]  /*40720*/  SHFL.BFLY PT, R23, R19, 0x1, 0x1f ;  /* 0x0c201f0013177f89 */ /* 0x000e6800000e0000 */
[----:B------:R-:W0:Y:S04]  /*40730*/  SHFL.BFLY PT, R24, R20, 0x1, 0x1f ;  /* 0x0c201f0014187f89 */ /* 0x000e2800000e0000 */
[----:B----4-:R-:W4:Y:S01]  /*40740*/  SHFL.BFLY PT, R12, R4, 0x1, 0x1f ;  /* 0x0c201f00040c7f89 */ /* 0x010f2200000e0000 */
[----:B------:R-:W-:-:S03]  /*40750*/  ULEA UR10, UR11, UR10, 0x18 ;  /* 0x0000000a0b0a7291 */ /* 0x000fc6000f8ec0ff */
[----:B------:R-:W-:Y:S01]  /*40760*/  STL [R1+0x2074], R14 ;  /* 0x0020740e01007387 */ /* 0x000fe20000100800 */
[----:B0-----:R-:W-:Y:S02]  /*40770*/  LOP3.LUT R5, R28, 0x1ff, RZ, 0xc0, !PT ;  /* 0x000001ff1c057812 */ /* 0x001fe400078ec0ff */
[----:B-1----:R-:W-:Y:S02]  /*40780*/  FMNMX R19, R19, R23, !PT ;  /* 0x0000001713137209 */ /* 0x002fe40007800000 */
[----:B------:R-:W-:Y:S02]  /*40790*/  SHF.R.U32.HI R5, RZ, 0x3, R5 ;  /* 0x00000003ff057819 */ /* 0x000fe40000011605 */
[----:B------:R-:W-:Y:S02]  /*407a0*/  FMNMX R22, R20, R24, !PT ;  /* 0x0000001814167209 */ /* 0x000fe40007800000 */
[----:B------:R-:W-:Y:S02]  /*407b0*/  LOP3.LUT R20, R5, 0x3c, RZ, 0xc0, !PT ;  /* 0x0000003c05147812 */ /* 0x000fe400078ec0ff */
[----:B----4-:R-:W-:-:S02]  /*407c0*/  FMNMX R24, R4, R12, !PT ;  /* 0x0000000c04187209 */ /* 0x010fc40007800000 */
[----:B--2---:R-:W-:Y:S02]  /*407d0*/  FMNMX R18, R18, R27, !PT ;  /* 0x0000001b12127209 */ /* 0x004fe40007800000 */
[----:B------:R-:W-:Y:S02]  /*407e0*/  FMNMX R17, R17, R3, !PT ;  /* 0x0000000311117209 */ /* 0x000fe40007800000 */
[----:B------:R-:W-:-:S04]  /*407f0*/  LOP3.LUT R3, R28, 0x1c, RZ, 0xc0, !PT ;  /* 0x0000001c1c037812 */ /* 0x000fc800078ec0ff */
[C---:B------:R-:W-:Y:S02]  /*40800*/  LEA.HI R23, R3.reuse, 0x8, RZ, 0x1e ;  /* 0x0000000803177811 */ /* 0x040fe400078ff0ff */
[----:B------:R-:W-:Y:S02]  /*40810*/  LEA R3, R3, UR9, 0x4 ;  /* 0x0000000903037c11 */ /* 0x000fe4000f8e20ff */
[----:B------:R-:W-:-:S03]  /*40820*/  LEA R5, R23, UR10, 0x6 ;  /* 0x0000000a17057c11 */ /* 0x000fc6000f8e30ff */
[----:B------:R0:W-:Y:S01]  /*40830*/  STL [R1+0x1b4], R3 ;  /* 0x0001b40301007387 */ /* 0x0001e20000100800 */
[----:B------:R-:W-:Y:S01]  /*40840*/  IMAD.IADD R12, R3, 0x1, R20 ;  /* 0x00000001030c7824 */ /* 0x000fe200078e0214 */
[----:B---3--:R-:W-:Y:S02]  /*40850*/  FMNMX R15, R15, R8, !PT ;  /* 0x000000080f0f7209 */ /* 0x008fe40007800000 */
[----:B------:R-:W2:Y:S01]  /*40860*/  LDL.LU R13, [R1+0x4c] ;  /* 0x00004c00010d7983 */ /* 0x000ea20000300800 */
[----:B------:R-:W-:-:S03]  /*40870*/  IADD3 R23, PT, PT, R20, R5, RZ ;  /* 0x0000000514177210 */ /* 0x000fc60007ffe0ff */
[----:B------:R-:W3:Y:S04]  /*40880*/  LDL.LU R10, [R1+0x44] ;  /* 0x00004400010a7983 */ /* 0x000ee80000300800 */
[----:B------:R-:W4:Y:S04]  /*40890*/  LDL.LU R8, [R1+0x3c] ;  /* 0x00003c0001087983 */ /* 0x000f280000300800 */
[----:B------:R-:W3:Y:S04]  /*408a0*/  LDL.LU R27, [R1+0x34] ;  /* 0x00003400011b7983 */ /* 0x000ee80000300800 */
[----:B------:R-:W-:Y:S04]  /*408b0*/  STL [R1+0x2038], R12 ;  /* 0x0020380c01007387 */ /* 0x000fe80000100800 */
[----:B------:R1:W-:Y:S04]  /*408c0*/  @!P6 STS [R12+0x40000], R0 ;  /* 0x040000000c00e388 */ /* 0x0003e80000000800 */
[----:B------:R-:W3:Y:S04]  /*408d0*/  LDL.LU R9, [R1+0x38] ;  /* 0x0000380001097983 */ /* 0x000ee80000300800 */
[----:B0-----:R-:W3:Y:S01]  /*408e0*/  LDL.LU R3, [R1+0x2c] ;  /* 0x00002c0001037983 */ /* 0x001ee20000300800 */
[----:B-1----:R-:W-:-:S03]  /*408f0*/  LOP3.LUT R12, R28, 0x1c, RZ, 0xc0, !PT ;  /* 0x0000001c1c0c7812 */ /* 0x002fc600078ec0ff */
[----:B-----5:R0:W-:Y:S04]  /*40900*/  @!P6 STS [R23+0x40000], R29 ;  /* 0x0400001d1700e388 */ /* 0x0201e80000000800 */
[----:B0-----:R-:W5:Y:S04]  /*40910*/  LDL.LU R29, [R1+0x28] ;  /* 0x00002800011d7983 */ /* 0x001f680000300800 */
[----:B------:R-:W3:Y:S04]  /*40920*/  LDL.LU R28, [R1+0x24] ;  /* 0x00002400011c7983 */ /* 0x000ee80000300800 */
[----:B------:R0:W-:Y:S04]  /*40930*/  STL [R1+0x203c], R23 ;  /* 0x00203c1701007387 */ /* 0x0001e80000100800 */
[----:B0-----:R-:W3:Y:S04]  /*40940*/  LDL.LU R23, [R1+0x48] ;  /* 0x0000480001177983 */ /* 0x001ee80000300800 */
[----:B------:R-:W0:Y:S04]  /*40950*/  SHFL.BFLY PT, R11, R2, 0x1, 0x1f ;  /* 0x0c201f00020b7f89 */ /* 0x000e2800000e0000 */
[----:B------:R-:W1:Y:S04]  /*40960*/  SHFL.BFLY PT, R26, R7, 0x1, 0x1f ;  /* 0x0c201f00071a7f89 */ /* 0x000e6800000e0000 */
[----:B------:R-:W1:Y:S01]  /*40970*/  SHFL.BFLY PT, R25, R6, 0x1, 0x1f ;  /* 0x0c201f0006197f89 */ /* 0x000e6200000e0000 */
[----:B------:R-:W-:-:S02]  /*40980*/  LEA.HI R4, R12, 0x10, RZ, 0x1e ;  /* 0x000000100c047811 */ /* 0x000fc400078ff0ff */
[----:B------:R-:W-:Y:S02]  /*40990*/  LEA.HI R14, R12, 0x28, RZ, 0x1e ;  /* 0x000000280c0e7811 */ /* 0x000fe400078ff0ff */
[----:B0-----:R-:W-:Y:S02]  /*409a0*/  FMNMX R11, R2, R11, !PT ;  /* 0x0000000b020b7209 */ /* 0x001fe40007800000 */
[C---:B------:R-:W-:Y:S02]  /*409b0*/  LEA.HI R2, R12.reuse, 0x30, RZ, 0x1e ;  /* 0x000000300c027811 */ /* 0x040fe400078ff0ff */
[----:B-1----:R-:W-:Y:S02]  /*409c0*/  FMNMX R26, R7, R26, !PT ;  /* 0x0000001a071a7209 */ /* 0x002fe40007800000 */
[----:B------:R-:W-:Y:S02]  /*409d0*/  LEA.HI R7, R12, 0x18, RZ, 0x1e ;  /* 0x000000180c077811 */ /* 0x000fe400078ff0ff */
[----:B------:R-:W-:-:S02]  /*409e0*/  FMNMX R25, R6, R25, !PT ;  /* 0x0000001906197209 */ /* 0x000fc40007800000 */
[----:B------:R-:W-:Y:S02]  /*409f0*/  LEA R0, R2, UR10, 0x6 ;  /* 0x0000000a02007c11 */ /* 0x000fe4000f8e30ff */
[----:B------:R-:W-:Y:S02]  /*40a00*/  LEA.HI R6, R12, 0x20, RZ, 0x1e ;  /* 0x000000200c067811 */ /* 0x000fe400078ff0ff */
[----:B------:R-:W-:Y:S02]  /*40a10*/  LEA R2, R4, UR10, 0x6 ;  /* 0x0000000a04027c11 */ /* 0x000fe4000f8e30ff */
[----:B------:R-:W-:Y:S02]  /*40a20*/  LEA R7, R7, UR10, 0x6 ;  /* 0x0000000a07077c11 */ /* 0x000fe4000f8e30ff */
[----:B------:R-:W-:Y:S02]  /*40a30*/  LEA R6, R6, UR10, 0x6 ;  /* 0x0000000a06067c11 */ /* 0x000fe4000f8e30ff */
[----:B------:R-:W-:Y:S01]  /*40a40*/  LEA R4, R14, UR10, 0x6 ;  /* 0x0000000a0e047c11 */ /* 0x000fe2000f8e30ff */
[----:B------:R-:W-:-:S02]  /*40a50*/  IMAD.IADD R14, R20, 0x1, R2 ;  /* 0x00000001140e7824 */ /* 0x000fc400078e0202 */
[C---:B------:R-:W-:Y:S02]  /*40a60*/  IMAD.IADD R21, R20.reuse, 0x1, R7 ;  /* 0x0000000114157824 */ /* 0x040fe400078e0207 */
[C---:B------:R-:W-:Y:S01]  /*40a70*/  IMAD.IADD R6, R20.reuse, 0x1, R6 ;  /* 0x0000000114067824 */ /* 0x040fe200078e0206 */
[----:B------:R-:W-:Y:S01]  /*40a80*/  STL [R1+0x4], R14 ;  /* 0x0000040e01007387 */ /* 0x000fe20000100800 */
[C---:B------:R-:W-:Y:S01]  /*40a90*/  IMAD.IADD R4, R20.reuse, 0x1, R4 ;  /* 0x0000000114047824 */ /* 0x040fe200078e0204 */
[----:B------:R-:W-:Y:S02]  /*40aa0*/  IADD3 R0, PT, PT, R20, R0, RZ ;  /* 0x0000000014007210 */ /* 0x000fe40007ffe0ff */
[----:B------:R-:W-:Y:S04]  /*40ab0*/  STL [R1], R21 ;  /* 0x0000001501007387 */ /* 0x000fe80000100800 */
[----:B--2---:R0:W-:Y:S04]  /*40ac0*/  @!P6 STS [R14+0x40000], R13 ;  /* 0x0400000d0e00e388 */ /* 0x0041e80000000800 */
[----:B0-----:R-:W2:Y:S04]  /*40ad0*/  LDL.LU R14, [R1+0x2074] ;  /* 0x00207400010e7983 */ /* 0x001ea80000300800 */
[----:B------:R-:W2:Y:S04]  /*40ae0*/  LDL.LU R13, [R1+0x2070] ;  /* 0x00207000010d7983 */ /* 0x000ea80000300800 */
[----:B------:R-:W-:Y:S04]  /*40af0*/  STL [R1+0x1c], R6 ;  /* 0x00001c0601007387 */ /* 0x000fe80000100800 */
[----:B---3--:R0:W-:Y:S04]  /*40b00*/  @!P6 STS [R21+0x40000], R23 ;  /* 0x040000171500e388 */ /* 0x0081e80000000800 */
[----:B------:R1:W-:Y:S04]  /*40b10*/  @!P6 STS [R6+0x40000], R10 ;  /* 0x0400000a0600e388 */ /* 0x0003e80000000800 */
[----:B----4-:R-:W-:Y:S04]  /*40b20*/  @!P6 STS [R4+0x40000], R8 ;  /* 0x040000080400e388 */ /* 0x010fe80000000800 */
[----:B0-----:R-:W3:Y:S01]  /*40b30*/  LDL.LU R21, [R1+0x206c] ;  /* 0x00206c0001157983 */ /* 0x001ee20000300800 */
[----:B-1----:R-:W-:-:S03]  /*40b40*/  LEA.HI R6, R12, 0x38, RZ, 0x1e ;  /* 0x000000380c067811 */ /* 0x002fc600078ff0ff */
[----:B------:R0:W-:Y:S04]  /*40b50*/  STL [R1+0x20], R4 ;  /* 0x0000200401007387 */ /* 0x0001e80000100800 */
[----:B------:R1:W-:Y:S01]  /*40b60*/  @!P6 STS [R0+0x40000], R27 ;  /* 0x0400001b0000e388 */ /* 0x0003e20000000800 */
[C---:B------:R-:W-:Y:S02]  /*40b70*/  LEA.HI R10, R12.reuse, 0x48, RZ, 0x1e ;  /* 0x000000480c0a7811 */ /* 0x040fe400078ff0ff */
[C---:B0-----:R-:W-:Y:S02]  /*40b80*/  LEA.HI R4, R12.reuse, 0x50, RZ, 0x1e ;  /* 0x000000500c047811 */ /* 0x041fe400078ff0ff */
[----:B-1----:R-:W-:Y:S02]  /*40b90*/  LEA.HI R27, R12, 0x40, RZ, 0x1e ;  /* 0x000000400c1b7811 */ /* 0x002fe400078ff0ff */
[----:B------:R-:W-:-:S02]  /*40ba0*/  LEA R23, R4, UR10, 0x6 ;  /* 0x0000000a04177c11 */ /* 0x000fc4000f8e30ff */
[----:B------:R-:W-:Y:S02]  /*40bb0*/  LEA R8, R6, UR10, 0x6 ;  /* 0x0000000a06087c11 */ /* 0x000fe4000f8e30ff */
[----:B------:R-:W-:Y:S02]  /*40bc0*/  LEA R4, R27, UR10, 0x6 ;  /* 0x0000000a1b047c11 */ /* 0x000fe4000f8e30ff */
[----:B------:R-:W-:Y:S01]  /*40bd0*/  LEA R6, R10, UR10, 0x6 ;  /* 0x0000000a0a067c11 */ /* 0x000fe2000f8e30ff */
[C---:B------:R-:W-:Y:S02]  /*40be0*/  IMAD.IADD R10, R20.reuse, 0x1, R8 ;  /* 0x00000001140a7824 */ /* 0x040fe400078e0208 */
[C---:B------:R-:W-:Y:S01]  /*40bf0*/  IMAD.IADD R8, R20.reuse, 0x1, R4 ;  /* 0x0000000114087824 */ /* 0x040fe200078e0204 */
[----:B------:R-:W-:Y:S01]  /*40c00*/  STL [R1+0x30], R0 ;  /* 0x0000300001007387 */ /* 0x000fe20000100800 */
[----:B------:R-:W-:-:S03]  /*40c10*/  IMAD.IADD R27, R20, 0x1, R6 ;  /* 0x00000001141b7824 */ /* 0x000fc600078e0206 */
[----:B------:R-:W-:Y:S01]  /*40c20*/  STL [R1+0x14], R10 ;  /* 0x0000140a01007387 */ /* 0x000fe20000100800 */
[----:B------:R-:W-:-:S03]  /*40c30*/  IMAD.IADD R23, R20, 0x1, R23 ;  /* 0x0000000114177824 */ /* 0x000fc600078e0217 */
[----:B------:R-:W-:Y:S04]  /*40c40*/  STL [R1+0x10], R8 ;  /* 0x0000100801007387 */ /* 0x000fe80000100800 */
[----:B------:R0:W-:Y:S04]  /*40c50*/  @!P6 STS [R10+0x40000], R9 ;  /* 0x040000090a00e388 */ /* 0x0001e80000000800 */
[----:B------:R1:W-:Y:S04]  /*40c60*/  @!P6 STS [R8+0x40000], R3 ;  /* 0x040000030800e388 */ /* 0x0003e80000000800 */
[----:B0-----:R-:W4:Y:S04]  /*40c70*/  LDL.LU R10, [R1+0x2068] ;  /* 0x00206800010a7983 */ /* 0x001f280000300800 */
[----:B------:R-:W2:Y:S04]  /*40c80*/  LDL.LU R9, [R1+0x2064] ;  /* 0x0020640001097983 */ /* 0x000ea80000300800 */
[----:B------:R-:W-:Y:S04]  /*40c90*/  STL [R1+0xc], R27 ;  /* 0x00000c1b01007387 */ /* 0x000fe80000100800 */
[----:B-1----:R-:W2:Y:S04]  /*40ca0*/  LDL.LU R8, [R1+0x2060] ;  /* 0x0020600001087983 */ /* 0x002ea80000300800 */
[----:B------:R-:W2:Y:S04]  /*40cb0*/  LDL.LU R3, [R1+0x205c] ;  /* 0x00205c0001037983 */ /* 0x000ea80000300800 */
[----:B------:R-:W-:Y:S04]  /*40cc0*/  STL [R1+0x8], R23 ;  /* 0x0000081701007387 */ /* 0x000fe80000100800 */
[----:B-----5:R0:W-:Y:S01]  /*40cd0*/  @!P6 STS [R27+0x40000], R29 ;  /* 0x0400001d1b00e388 */ /* 0x0201e20000000800 */
[----:B------:R-:W-:-:S03]  /*40ce0*/  LEA.HI R0, R12, 0x58, RZ, 0x1e ;  /* 0x000000580c007811 */ /* 0x000fc600078ff0ff */
[----:B------:R1:W-:Y:S04]  /*40cf0*/  @!P6 STS [R23+0x40000], R28 ;  /* 0x0400001c1700e388 */ /* 0x0003e80000000800 */
[----:B0-----:R-:W5:Y:S04]  /*40d00*/  LDL.LU R27, [R1+0x2058] ;  /* 0x00205800011b7983 */ /* 0x001f680000300800 */
[----:B------:R-:W2:Y:S01]  /*40d10*/  LDL.LU R29, [R1+0x2054] ;  /* 0x00205400011d7983 */ /* 0x000ea20000300800 */
[----:B-1----:R-:W-:Y:S02]  /*40d20*/  LEA.HI R28, R12, 0x70, RZ, 0x1e ;  /* 0x000000700c1c7811 */ /* 0x002fe400078ff0ff */
[----:B------:R-:W-:-:S02]  /*40d30*/  LEA R0, R0, UR10, 0x6 ;  /* 0x0000000a00007c11 */ /* 0x000fc4000f8e30ff */
[----:B------:R-:W-:Y:S02]  /*40d40*/  LEA R28, R28, UR10, 0x6 ;  /* 0x0000000a1c1c7c11 */ /* 0x000fe4000f8e30ff */
[----:B------:R-:W-:-:S03]  /*40d50*/  IADD3 R0, PT, PT, R20, R0, RZ ;  /* 0x0000000014007210 */ /* 0x000fc60007ffe0ff */
[----:B------:R-:W-:Y:S02]  /*40d60*/  IMAD.IADD R28, R20, 0x1, R28 ;  /* 0x00000001141c7824 */ /* 0x000fe400078e021c */
[----:B------:R-:W-:Y:S04]  /*40d70*/  STL [R1+0x18], R0 ;  /* 0x0000180001007387 */ /* 0x000fe80000100800 */
[----:B------:R0:W-:Y:S04]  /*40d80*/  STL [R1+0x1ac], R28 ;  /* 0x0001ac1c01007387 */ /* 0x0001e80000100800 */
[----:B0-----:R-:W3:Y:S01]  /*40d90*/  LDL.LU R28, [R1+0x2050] ;  /* 0x00205000011c7983 */ /* 0x001ee20000300800 */
[----:B------:R-:W-:-:S04]  /*40da0*/  LEA.HI R23, R12, 0x78, RZ, 0x1e ;  /* 0x000000780c177811 */ /* 0x000fc800078ff0ff */
[----:B------:R-:W-:-:S05]  /*40db0*/  LEA R23, R23, UR10, 0x6 ;  /* 0x0000000a17177c11 */ /* 0x000fca000f8e30ff */
[----:B------:R-:W-:Y:S01]  /*40dc0*/  IMAD.IADD R23, R20, 0x1, R23 ;  /* 0x0000000114177824 */ /* 0x000fe200078e0217 */
[----:B--2---:R0:W-:Y:S02]  /*40dd0*/  @!P6 STS [R0+0x40000], R29 ;  /* 0x0400001d0000e388 */ /* 0x0041e40000000800 */
[C---:B0-----:R-:W-:Y:S02]  /*40de0*/  LEA.HI R0, R12.reuse, 0x68, RZ, 0x1e ;  /* 0x000000680c007811 */ /* 0x041fe400078ff0ff */
[C---:B------:R-:W-:Y:S02]  /*40df0*/  LEA.HI R29, R12.reuse, 0x60, RZ, 0x1e ;  /* 0x000000600c1d7811 */ /* 0x040fe400078ff0ff */
[----:B------:R-:W-:Y:S02]  /*40e00*/  LEA.HI R12, R12, 0x80, RZ, 0x1e ;  /* 0x000000800c0c7811 */ /* 0x000fe400078ff0ff */
[----:B------:R-:W-:Y:S02]  /*40e10*/  LEA R0, R0, UR10, 0x6 ;  /* 0x0000000a00007c11 */ /* 0x000fe4000f8e30ff */
[----:B------:R-:W-:-:S02]  /*40e20*/  LEA R29, R29, UR10, 0x6 ;  /* 0x0000000a1d1d7c11 */ /* 0x000fc4000f8e30ff */
[----:B------:R-:W-:Y:S01]  /*40e30*/  LEA R12, R12, UR10, 0x6 ;  /* 0x0000000a0c0c7c11 */ /* 0x000fe2000f8e30ff */
[C---:B------:R-:W-:Y:S02]  /*40e40*/  IMAD.IADD R0, R20.reuse, 0x1, R0 ;  /* 0x0000000114007824 */ /* 0x040fe400078e0200 */
[C---:B------:R-:W-:Y:S01]  /*40e50*/  IMAD.IADD R29, R20.reuse, 0x1, R29 ;  /* 0x00000001141d7824 */ /* 0x040fe200078e021d */
[----:B------:R-:W-:Y:S02]  /*40e60*/  IADD3 R12, PT, PT, R20, R12, RZ ;  /* 0x0000000c140c7210 */ /* 0x000fe40007ffe0ff */
[----:B------:R-:W-:Y:S04]  /*40e70*/  STL [R1+0x1b0], R0 ;  /* 0x0001b00001007387 */ /* 0x000fe80000100800 */
[----:B------:R-:W-:Y:S04]  /*40e80*/  STL [R1+0x1a8], R23 ;  /* 0x0001a81701007387 */ /* 0x000fe80000100800 */
[----:B---3--:R-:W-:Y:S04]  /*40e90*/  @!P6 STS [R29+0x40000], R28 ;  /* 0x0400001c1d00e388 */ /* 0x008fe80000000800 */
[----:B------:R-:W-:Y:S04]  /*40ea0*/  STL [R1+0x201c], R29 ;  /* 0x00201c1d01007387 */ /* 0x000fe80000100800 */
[----:B------:R-:W-:Y:S04]  /*40eb0*/  STL [R1+0x1a4], R12 ;  /* 0x0001a40c01007387 */ /* 0x000fe80000100800 */
[----:B-----5:R0:W-:Y:S04]  /*40ec0*/  @!P6 STS [R0+0x40000], R27 ;  /* 0x0400001b0000e388 */ /* 0x0201e80000000800 */
[----:B0-----:R-:W2:Y:S01]  /*40ed0*/  LDL.LU R0, [R1+0x204c] ;  /* 0x00204c0001007983 */ /* 0x001ea20000300800 */
[----:B------:R-:W0:Y:S01]  /*40ee0*/  S2R R29, SR_TID.X ;  /* 0x00000000001d7919 */ /* 0x000e220000002100 */
[----:B------:R-:W1:Y:S01]  /*40ef0*/  S2R R28, SR_TID.X ;  /* 0x00000000001c7919 */ /* 0x000e620000002100 */
[----:B------:R-:W3:Y:S01]  /*40f00*/  S2R R23, SR_TID.X ;  /* 0x0000000000177919 */ /* 0x000ee20000002100 */
[----:B0-----:R-:W-:-:S04]  /*40f10*/  LOP3.LUT R29, R29, 0x1c, RZ, 0xc0, !PT ;  /* 0x0000001c1d1d7812 */ /* 0x001fc800078ec0ff */
[----:B------:R-:W-:Y:S02]  /*40f20*/  LEA.HI R29, R29, 0x70, RZ, 0x1e ;  /* 0x000000701d1d7811 */ /* 0x000fe400078ff0ff */
[----:B-1----:R-:W-:Y:S02]  /*40f30*/  LOP3.LUT R28, R28, 0x1c, RZ, 0xc0, !PT ;  /* 0x0000001c1c1c7812 */ /* 0x002fe400078ec0ff */
[----:B------:R-:W-:Y:S02]  /*40f40*/  LEA R27, R29, UR10, 0x6 ;  /* 0x0000000a1d1b7c11 */ /* 0x000fe4000f8e30ff */
[----:B------:R-:W-:-:S03]  /*40f50*/  LEA.HI R28, R28, 0x78, RZ, 0x1e ;  /* 0x000000781c1c7811 */ /* 0x000fc600078ff0ff */
[----:B------:R-:W-:Y:S01]  /*40f60*/  IMAD.IADD R27, R20, 0x1, R27 ;  /* 0x00000001141b7824 */ /* 0x000fe200078e021b */
[----:B------:R-:W-:Y:S02]  /*40f70*/  LEA R28, R28, UR10, 0x6 ;  /* 0x0000000a1c1c7c11 */ /* 0x000fe4000f8e30ff */
[----:B---3--:R-:W-:-:S03]  /*40f80*/  LOP3.LUT R29, R23, 0x1c, RZ, 0xc0, !PT ;  /* 0x0000001c171d7812 */ /* 0x008fc600078ec0ff */
[----:B------:R-:W-:Y:S01]  /*40f90*/  IMAD.IADD R28, R20, 0x1, R28 ;  /* 0x00000001141c7824 */ /* 0x000fe200078e021c */
[----:B--2---:R0:W-:Y:S04]  /*40fa0*/  @!P6 STS [R27+0x40000], R0 ;  /* 0x040000001b00e388 */ /* 0x0041e80000000800 */
[----:B------:R1:W-:Y:S01]  /*40fb0*/  @!P6 STS [R28+0x40000], R3 ;  /* 0x040000031c00e388 */ /* 0x0003e20000000800 */
[C---:B0-----:R-:W-:Y:S02]  /*40fc0*/  LEA.HI R0, R29.reuse, 0x88, RZ, 0x1e ;  /* 0x000000881d007811 */ /* 0x041fe400078ff0ff */
[----:B------:R-:W-:Y:S02]  /*40fd0*/  LEA.HI R27, R29, 0xa0, RZ, 0x1e ;  /* 0x000000a01d1b7811 */ /* 0x000fe400078ff0ff */
[----:B------:R-:W-:-:S02]  /*40fe0*/  LEA R0, R0, UR10, 0x6 ;  /* 0x0000000a00007c11 */ /* 0x000fc4000f8e30ff */
[----:B------:R-:W-:Y:S02]  /*40ff0*/  LEA R0, R27, UR10, 0x6 ;  /* 0x0000000a1b007c11 */ /* 0x000fe4000f8e30ff */
[C---:B------:R-:W-:Y:S01]  /*41000*/  LEA.HI R27, R29.reuse, 0x88, RZ, 0x1e ;  /* 0x000000881d1b7811 */ /* 0x040fe200078ff0ff */
[----:B------:R0:W-:Y:S01]  /*41010*/  @!P6 STS [R12+0x40000], R8 ;  /* 0x040000080c00e388 */ /* 0x0001e20000000800 */
[C---:B-1----:R-:W-:Y:S02]  /*41020*/  LEA.HI R3, R29.reuse, 0x90, RZ, 0x1e ;  /* 0x000000901d037811 */ /* 0x042fe400078ff0ff */
[----:B------:R-:W-:Y:S02]  /*41030*/  LEA.HI R28, R29, 0xa8, RZ, 0x1e ;  /* 0x000000a81d1c7811 */ /* 0x000fe400078ff0ff */
[----:B------:R-:W-:Y:S02]  /*41040*/  LEA R27, R27, UR10, 0x6 ;  /* 0x0000000a1b1b7c11 */ /* 0x000fe4000f8e30ff */
[----:B------:R-:W-:-:S02]  /*41050*/  LEA R3, R3, UR10, 0x6 ;  /* 0x0000000a03037c11 */ /* 0x000fc4000f8e30ff */
[----:B0-----:R-:W-:Y:S02]  /*41060*/  LEA.HI R8, R29, 0x98, RZ, 0x1e ;  /* 0x000000981d087811 */ /* 0x001fe400078ff0ff */
[----:B------:R-:W-:Y:S02]  /*41070*/  LEA R12, R28, UR10, 0x6 ;  /* 0x0000000a1c0c7c11 */ /* 0x000fe4000f8e30ff */
[----:B------:R-:W-:Y:S01]  /*41080*/  LEA R8, R8, UR10, 0x6 ;  /* 0x0000000a08087c11 */ /* 0x000fe2000f8e30ff */
[C---:B------:R-:W-:Y:S02]  /*41090*/  IMAD.IADD R28, R20.reuse, 0x1, R27 ;  /* 0x00000001141c7824 */ /* 0x040fe400078e021b */
[C---:B------:R-:W-:Y:S01]  /*410a0*/  IMAD.IADD R27, R20.reuse, 0x1, R3 ;  /* 0x00000001141b7824 */ /* 0x040fe200078e0203 */
[C---:B------:R-:W-:Y:S01]  /*410b0*/  IADD3 R8, PT, PT, R20.reuse, R8, RZ ;  /* 0x0000000814087210 */ /* 0x040fe20007ffe0ff */
[C---:B------:R-:W-:Y:S01]  /*410c0*/  IMAD.IADD R3, R20.reuse, 0x1, R0 ;  /* 0x0000000114037824 */ /* 0x040fe200078e0200 */
[----:B------:R-:W-:Y:S01]  /*410d0*/  STL [R1+0x1a0], R28 ;  /* 0x0001a01c01007387 */ /* 0x000fe20000100800 */
[----:B------:R-:W-:-:S03]  /*410e0*/  IMAD.IADD R0, R20, 0x1, R12 ;  /* 0x0000000114007824 */ /* 0x000fc600078e020c */
[----:B------:R-:W-:Y:S04]  /*410f0*/  STL [R1+0x19c], R27 ;  /* 0x00019c1b01007387 */ /* 0x000fe80000100800 */
[----:B------:R-:W-:Y:S04]  /*41100*/  STL [R1+0x198], R8 ;  /* 0x0001980801007387 */ /* 0x000fe80000100800 */
[----:B------:R-:W-:Y:S04]  /*41110*/  STL [R1+0x194], R3 ;  /* 0x0001940301007387 */ /* 0x000fe80000100800 */
[----:B------:R-:W-:Y:S04]  /*41120*/  STL [R1+0x190], R0 ;  /* 0x0001900001007387 */ /* 0x000fe80000100800 */
[----:B------:R-:W-:Y:S04]  /*41130*/  @!P6 STS [R28+0x40000], R9 ;  /* 0x040000091c00e388 */ /* 0x000fe80000000800 */
[----:B------:R0:W-:Y:S04]  /*41140*/  STL [R1+0x2048], R12 ;  /* 0x0020480c01007387 */ /* 0x0001e80000100800 */
[----:B----4-:R-:W-:Y:S04]  /*41150*/  @!P6 STS [R27+0x40000], R10 ;  /* 0x0400000a1b00e388 */ /* 0x010fe80000000800 */
[----:B------:R1:W-:Y:S01]  /*41160*/  @!P6 STS [R8+0x40000], R21 ;  /* 0x040000150800e388 */ /* 0x0003e20000000800 */
[----:B0-----:R-:W-:-:S03]  /*41170*/  LOP3.LUT R12, R23, 0x1c, RZ, 0xc0, !PT ;  /* 0x0000001c170c7812 */ /* 0x001fc600078ec0ff */
[----:B------:R0:W-:Y:S04]  /*41180*/  @!P6 STS [R3+0x40000], R13 ;  /* 0x0400000d0300e388 */ /* 0x0001e80000000800 */
[----:B------:R2:W-:Y:S01]  /*41190*/  @!P6 STS [R0+0x40000], R14 ;  /* 0x0400000e0000e388 */ /* 0x0005e20000000800 */
[C---:B------:R-:W-:Y:S02]  /*411a0*/  LEA.HI R9, R12.reuse, 0xc8, RZ, 0x1e ;  /* 0x000000c80c097811 */ /* 0x040fe400078ff0ff */
[C---:B-1----:R-:W-:Y:S02]  /*411b0*/  LEA.HI R8, R12.reuse, 0xc0, RZ, 0x1e ;  /* 0x000000c00c087811 */ /* 0x042fe400078ff0ff */
[C---:B0-----:R-:W-:Y:S02]  /*411c0*/  LEA.HI R3, R12.reuse, 0xb8, RZ, 0x1e ;  /* 0x000000b80c037811 */ /* 0x041fe400078ff0ff */
[----:B--2---:R-:W-:-:S02]  /*411d0*/  LEA.HI R0, R12, 0xb0, RZ, 0x1e ;  /* 0x000000b00c007811 */ /* 0x004fc400078ff0ff */
[----:B------:R-:W-:Y:S02]  /*411e0*/  LEA R13, R3, UR10, 0x6 ;  /* 0x0000000a030d7c11 */ /* 0x000fe4000f8e30ff */
[----:B------:R-:W-:Y:S02]  /*411f0*/  LEA R28, R0, UR10, 0x6 ;  /* 0x0000000a001c7c11 */ /* 0x000fe4000f8e30ff */
[----:B------:R-:W-:Y:S02]  /*41200*/  LEA.HI R10, R12, 0xd0, RZ, 0x1e ;  /* 0x000000d00c0a7811 */ /* 0x000fe400078ff0ff */
[----:B------:R-:W-:Y:S01]  /*41210*/  LEA R27, R8, UR10, 0x6 ;  /* 0x0000000a081b7c11 */ /* 0x000fe2000f8e30ff */
[C---:B------:R-:W-:Y:S01]  /*41220*/  IMAD.IADD R21, R20.reuse, 0x1, R28 ;  /* 0x0000000114157824 */ /* 0x040fe200078e021c */
[----:B------:R-:W-:Y:S01]  /*41230*/  LEA R23, R9, UR10, 0x6 ;  /* 0x0000000a09177c11 */ /* 0x000fe2000f8e30ff */
[----:B------:R-:W-:Y:S01]  /*41240*/  IMAD.IADD R13, R20, 0x1, R13 ;  /* 0x00000001140d7824 */ /* 0x000fe200078e020d */
[----:B------:R-:W-:-:S02]  /*41250*/  LEA R14, R10, UR10, 0x6 ;  /* 0x0000000a0a0e7c11 */ /* 0x000fc4000f8e30ff */
[C---:B------:R-:W-:Y:S01]  /*41260*/  IADD3 R8, PT, PT, R20.reuse, R27, RZ ;  /* 0x0000001b14087210 */ /* 0x040fe20007ffe0ff */
[C---:B------:R-:W-:Y:S01]  /*41270*/  IMAD.IADD R3, R20.reuse, 0x1, R23 ;  /* 0x0000000114037824 */ /* 0x040fe200078e0217 */
[----:B------:R-:W-:Y:S01]  /*41280*/  STL [R1+0x180], R21 ;  /* 0x0001801501007387 */ /* 0x000fe20000100800 */
[----:B------:R-:W-:-:S03]  /*41290*/  IMAD.IADD R0, R20, 0x1, R14 ;  /* 0x0000000114007824 */ /* 0x000fc600078e020e */
[----:B------:R-:W-:Y:S04]  /*412a0*/  @!P6 STS [R21+0x40000], R15 ;  /* 0x0400000f1500e388 */ /* 0x000fe80000000800 */
[----:B------:R-:W-:Y:S04]  /*412b0*/  STL [R1+0x18c], R13 ;  /* 0x00018c0d01007387 */ /* 0x000fe80000100800 */
[----:B------:R-:W-:Y:S04]  /*412c0*/  STL [R1+0x2044], R28 ;  /* 0x0020441c01007387 */ /* 0x000fe80000100800 */
[----:B------:R-:W-:Y:S04]  /*412d0*/  @!P6 STS [R13+0x40000], R16 ;  /* 0x040000100d00e388 */ /* 0x000fe80000000800 */
[----:B------:R-:W-:Y:S04]  /*412e0*/  STL [R1+0x188], R8 ;  /* 0x0001880801007387 */ /* 0x000fe80000100800 */
[----:B------:R0:W-:Y:S04]  /*412f0*/  @!P6 STS [R8+0x40000], R17 ;  /* 0x040000110800e388 */ /* 0x0001e80000000800 */
[----:B------:R-:W-:Y:S04]  /*41300*/  STL [R1+0x184], R3 ;  /* 0x0001840301007387 */ /* 0x000fe80000100800 */
[----:B------:R1:W-:Y:S04]  /*41310*/  @!P6 STS [R3+0x40000], R18 ;  /* 0x040000120300e388 */ /* 0x0003e80000000800 */
[----:B------:R-:W-:Y:S01]  /*41320*/  STL [R1+0x16c], R0 ;  /* 0x00016c0001007387 */ /* 0x000fe20000100800 */
[----:B0-----:R-:W-:-:S03]  /*41330*/  LEA.HI R8, R12, 0xe8, RZ, 0x1e ;  /* 0x000000e80c087811 */ /* 0x001fc600078ff0ff */
[----:B------:R0:W-:Y:S01]  /*41340*/  @!P6 STS [R0+0x40000], R19 ;  /* 0x040000130000e388 */ /* 0x0001e20000000800 */
[C---:B-1----:R-:W-:Y:S01]  /*41350*/  LEA.HI R3, R12.reuse, 0xd8, RZ, 0x1e ;  /* 0x000000d80c037811 */ /* 0x042fe200078ff0ff */
[----:B------:R-:W1:Y:S03]  /*41360*/  S2R R23, SR_TID.X ;  /* 0x0000000000177919 */ /* 0x000e660000002100 */
[----:B------:R-:W-:Y:S02]  /*41370*/  LEA R13, R3, UR10, 0x6 ;  /* 0x0000000a030d7c11 */ /* 0x000fe4000f8e30ff */
[C---:B------:R-:W-:Y:S02]  /*41380*/  LEA.HI R3, R12.reuse, 0xf0, RZ, 0x1e ;  /* 0x000000f00c037811 */ /* 0x040fe400078ff0ff */
[C---:B0-----:R-:W-:Y:S02]  /*41390*/  LEA.HI R0, R12.reuse, 0xe0, RZ, 0x1e ;  /* 0x000000e00c007811 */ /* 0x041fe400078ff0ff */
[----:B------:R-:W-:-:S02]  /*413a0*/  LEA.HI R9, R12, 0xf8, RZ, 0x1e ;  /* 0x000000f80c097811 */ /* 0x000fc400078ff0ff */
[----:B------:R-:W-:Y:S02]  /*413b0*/  LEA R10, R0, UR10, 0x6 ;  /* 0x0000000a000a7c11 */ /* 0x000fe4000f8e30ff */
[----:B------:R-:W-:Y:S02]  /*413c0*/  LEA R8, R8, UR10, 0x6 ;  /* 0x0000000a08087c11 */ /* 0x000fe4000f8e30ff */
[----:B------:R-:W-:Y:S01]  /*413d0*/  LEA R3, R3, UR10, 0x6 ;  /* 0x0000000a03037c11 */ /* 0x000fe2000f8e30ff */
[C---:B------:R-:W-:Y:S01]  /*413e0*/  IMAD.IADD R13, R20.reuse, 0x1, R13 ;  /* 0x00000001140d7824 */ /* 0x040fe200078e020d */
[----:B------:R-:W-:Y:S01]  /*413f0*/  LEA R0, R9, UR10, 0x6 ;  /* 0x0000000a09007c11 */ /* 0x000fe2000f8e30ff */
[C---:B------:R-:W-:Y:S01]  /*41400*/  IMAD.IADD R10, R20.reuse, 0x1, R10 ;  /* 0x00000001140a7824 */ /* 0x040fe200078e020a */
[C---:B------:R-:W-:Y:S01]  /*41410*/  IADD3 R8, PT, PT, R20.reuse, R8, RZ ;  /* 0x0000000814087210 */ /* 0x040fe20007ffe0ff */
[C---:B------:R-:W-:Y:S01]  /*41420*/  IMAD.IADD R3, R20.reuse, 0x1, R3 ;  /* 0x0000000114037824 */ /* 0x040fe200078e0203 */
[----:B------:R-:W-:Y:S01]  /*41430*/  @!P6 STS [R13+0x40000], R22 ;  /* 0x040000160d00e388 */ /* 0x000fe20000000800 */
[----:B------:R-:W-:-:S03]  /*41440*/  IMAD.IADD R0, R20, 0x1, R0 ;  /* 0x0000000114007824 */ /* 0x000fc600078e0200 */
[----:B------:R-:W-:Y:S04]  /*41450*/  @!P6 STS [R10+0x40000], R11 ;  /* 0x0400000b0a00e388 */ /* 0x000fe80000000800 */
[----:B------:R-:W-:Y:S04]  /*41460*/  @!P6 STS [R8+0x40000], R24 ;  /* 0x040000180800e388 */ /* 0x000fe80000000800 */
[----:B------:R-:W-:Y:S04]  /*41470*/  @!P6 STS [R3+0x40000], R25 ;  /* 0x040000190300e388 */ /* 0x000fe80000000800 */
[----:B------:R-:W-:Y:S01]  /*41480*/  @!P6 STS [R0+0x40000], R26 ;  /* 0x0400001a0000e388 */ /* 0x000fe20000000800 */
[----:B-1----:R-:W-:-:S03]  /*41490*/  LOP3.LUT R23, R23, 0x1ff, RZ, 0xc0, !PT ;  /* 0x000001ff17177812 */ /* 0x002fc600078ec0ff */
[----:B------:R-:W-:Y:S04]  /*414a0*/  STL [R1+0x164], R13 ;  /* 0x0001640d01007387 */ /* 0x000fe80000100800 */
[----:B------:R0:W-:Y:S04]  /*414b0*/  STL [R1+0x54], R10 ;  /* 0x0000540a01007387 */ /* 0x0001e80000100800 */
[----:B------:R-:W-:Y:S01]  /*414c0*/  STL [R1+0x50], R8 ;  /* 0x0000500801007387 */ /* 0x000fe20000100800 */
[----:B0-----:R-:W-:-:S03]  /*414d0*/  LEA R10, R23, UR9, 0x2 ;  /* 0x00000009170a7c11 */ /* 0x001fc6000f8e10ff */
[----:B------:R-:W-:Y:S04]  /*414e0*/  STL [R1+0x4c], R3 ;  /* 0x00004c0301007387 */ /* 0x000fe80000100800 */
[----:B------:R-:W-:Y:S01]  /*414f0*/  STL [R1+0x44], R0 ;  /* 0x0000440001007387 */ /* 0x000fe20000100800 */
[----:B------:R-:W-:Y:S06]  /*41500*/  BAR.SYNC.DEFER_BLOCKING 0x0 ;  /* 0x0000000000007b1d */ /* 0x000fec0000010000 */
[----:B------:R-:W0:Y:S01]  /*41510*/  S2R R27, SR_TID.X ;  /* 0x00000000001b7919 */ /* 0x000e220000002100 */
[----:B------:R-:W1:Y:S04]  /*41520*/  LDS R0, [R10+0x40000] ;  /* 0x040000000a007984 */ /* 0x000e680000000800 */
[----:B------:R-:W-:Y:S04]  /*41530*/  STL [R1+0x1b8], R10 ;  /* 0x0001b80a01007387 */ /* 0x000fe80000100800 */
[----:B0-----:R-:W-:Y:S04]  /*41540*/  STL [R1+0x2040], R27 ;  /* 0x0020401b01007387 */ /* 0x001fe80000100800 */
[----:B------:R-:W2:Y:S04]  /*41550*/  LDL R28, [R1+0x1b4] ;  /* 0x0001b400011c7983 */ /* 0x000ea80000100800 */
[----:B-1----:R-:W0:Y:S02]  /*41560*/  SHFL.BFLY PT, R3, R0, 0x8, 0x1f ;  /* 0x0d001f0000037f89 */ /* 0x002e2400000e0000 */
[----:B0-----:R-:W-:-:S05]  /*41570*/  FMNMX R3, R0, R3, !PT ;  /* 0x0000000300037209 */ /* 0x001fca0007800000 */
[----:B------:R-:W0:Y:S02]  /*41580*/  SHFL.BFLY PT, R0, R3, 0x4, 0x1f ;  /* 0x0c801f0003007f89 */ /* 0x000e2400000e0000 */
[----:B0-----:R-:W-:-:S05]  /*41590*/  FMNMX R0, R3, R0, !PT ;  /* 0x0000000003007209 */ /* 0x001fca0007800000 */
[----:B------:R-:W0:Y:S02]  /*415a0*/  SHFL.BFLY PT, R3, R0, 0x2, 0x1f ;  /* 0x0c401f0000037f89 */ /* 0x000e2400000e0000 */
[----:B0-----:R-:W-:-:S05]  /*415b0*/  FMNMX R0, R0, R3, !PT ;  /* 0x0000000300007209 */ /* 0x001fca0007800000 */
[----:B------:R-:W0:Y:S01]  /*415c0*/  SHFL.BFLY PT, R8, R0, 0x1, 0x1f ;  /* 0x0c201f0000087f89 */ /* 0x000e2200000e0000 */
[----:B------:R-:W-:Y:S02]  /*415d0*/  IMAD.SHL.U32 R9, R27, 0x4, RZ ;  /* 0x000000041b097824 */ /* 0x000fe400078e00ff */
[----:B------:R-:W-:Y:S01]  /*415e0*/  IMAD.U32 R3, RZ, RZ, UR9 ;  /* 0x00000009ff037e24 */ /* 0x000fe2000f8e00ff */
[----:B------:R-:W3:Y:S04]  /*415f0*/  LDL.LU R27, [R1+0xdc] ;  /* 0x0000dc00011b7983 */ /* 0x000ee80000300800 */
[----:B------:R-:W-:Y:S01]  /*41600*/  IADD3 R3, PT, PT, R3, 0x800, R9 ;  /* 0x0000080003037810 */ /* 0x000fe20007ffe009 */
[----:B------:R-:W4:Y:S04]  /*41610*/  LDL.LU R24, [R1+0xf0] ;  /* 0x0000f00001187983 */ /* 0x000f280000300800 */
[----:B------:R-:W5:Y:S04]  /*41620*/  LDL R23, [R1+0x48c] ;  /* 0x00048c0001177983 */ /* 0x000f680000100800 */
[----:B------:R-:W3:Y:S01]  /*41630*/  LDL.LU R22, [R1+0xf8] ;  /* 0x0000f80001167983 */ /* 0x000ee20000300800 */
[----:B0-----:R-:W-:-:S05]  /*41640*/  FMNMX R0, R0, R8, !PT ;  /* 0x0000000800007209 */ /* 0x001fca0007800000 */
[----:B------:R-:W-:Y:S04]  /*41650*/  @!P5 STS [R10+0x40000], R0 ;  /* 0x040000000a00d388 */ /* 0x000fe80000000800 */
[----:B------:R-:W0:Y:S04]  /*41660*/  LDS R0, [R3+0x41000] ;  /* 0x0410000003007984 */ /* 0x000e280000000800 */
[----:B------:R-:W1:Y:S04]  /*41670*/  LDS R18, [R3+0x40000] ;  /* 0x0400000003127984 */ /* 0x000e680000000800 */
[----:B------:R-:W1:Y:S04]  /*41680*/  LDS R19, [R3+0x40800] ;  /* 0x0408000003137984 */ /* 0x000e680000000800 */
[----:B------:R-:W1:Y:S04]  /*41690*/  LDS R8, [R3+0x41800] ;  /* 0x0418000003087984 */ /* 0x000e680000000800 */
[----:B------:R-:W1:Y:S04]  /*416a0*/  LDS R9, [R3+0x42000] ;  /* 0x0420000003097984 */ /* 0x000e680000000800 */
[----:B------:R-:W1:Y:S04]  /*416b0*/  LDS R10, [R3+0x42800] ;  /* 0x04280000030a7984 */ /* 0x000e680000000800 */
[----:B------:R-:W1:Y:S04]  /*416c0*/  LDS R11, [R3+0x43000] ;  /* 0x04300000030b7984 */ /* 0x000e680000000800 */
[----:B0-----:R-:W0:Y:S04]  /*416d0*/  SHFL.BFLY PT, R17, R0, 0x8, 0x1f ;  /* 0x0d001f0000117f89 */ /* 0x001e2800000e0000 */
[----:B-1----:R-:W1:Y:S04]  /*416e0*/  SHFL.BFLY PT, R21, R18, 0x8, 0x1f ;  /* 0x0d001f0012157f89 */ /* 0x002e6800000e0000 */
[----:B------:R-:W1:Y:S04]  /*416f0*/  SHFL.BFLY PT, R20, R19, 0x8, 0x1f ;  /* 0x0d001f0013147f89 */ /* 0x000e6800000e0000 */
[----:B------:R-:W1:Y:S04]  /*41700*/  SHFL.BFLY PT, R16, R8, 0x8, 0x1f ;  /* 0x0d001f0008107f89 */ /* 0x000e6800000e0000 */
[----:B------:R-:W1:Y:S04]  /*41710*/  SHFL.BFLY PT, R15, R9, 0x8, 0x1f ;  /* 0x0d001f00090f7f89 */ /* 0x000e6800000e0000 */
[----:B------:R-:W1:Y:S04]  /*41720*/  SHFL.BFLY PT, R14, R10, 0x8, 0x1f ;  /* 0x0d001f000a0e7f89 */ /* 0x000e6800000e0000 */
[----:B------:R-:W1:Y:S01]  /*41730*/  SHFL.BFLY PT, R13, R11, 0x8, 0x1f ;  /* 0x0d001f000b0d7f89 */ /* 0x000e6200000e0000 */
[----:B0-----:R-:W-:-:S02]  /*41740*/  FMNMX R0, R0, R17, !PT ;  /* 0x0000001100007209 */ /* 0x001fc40007800000 */
[----:B-1----:R-:W-:Y:S02]  /*41750*/  FMNMX R18, R18, R21, !PT ;  /* 0x0000001512127209 */ /* 0x002fe40007800000 */
[----:B------:R-:W-:Y:S02]  /*41760*/  FMNMX R19, R19, R20, !PT ;  /* 0x0000001413137209 */ /* 0x000fe40007800000 */
[----:B------:R-:W-:Y:S02]  /*41770*/  FMNMX R8, R8, R16, !PT ;  /* 0x0000001008087209 */ /* 0x000fe40007800000 */
[----:B------:R-:W-:Y:S02]  /*41780*/  FMNMX R9, R9, R15, !PT ;  /* 0x0000000f09097209 */ /* 0x000fe40007800000 */
[----:B------:R-:W-:Y:S02]  /*41790*/  FMNMX R10, R10, R14, !PT ;  /* 0x0000000e0a0a7209 */ /* 0x000fe40007800000 */
[----:B------:R-:W-:Y:S01]  /*417a0*/  FMNMX R11, R11, R13, !PT ;  /* 0x0000000d0b0b7209 */ /* 0x000fe20007800000 */
[----:B------:R-:W0:Y:S04]  /*417b0*/  SHFL.BFLY PT, R20, R18, 0x4, 0x1f ;  /* 0x0c801f0012147f89 */ /* 0x000e2800000e0000 */
[----:B------:R-:W1:Y:S04]  /*417c0*/  SHFL.BFLY PT, R13, R0, 0x4, 0x1f ;  /* 0x0c801f00000d7f89 */ /* 0x000e6800000e0000 */
        /* <DEDUP_REMOVED lines=15> */
[----:B------:R-:W2:Y:S04]  /*418c0*/  SHFL.BFLY PT, R13, R8, 0x2, 0x1f ;  /* 0x0c401f00080d7f89 */ /* 0x000ea800000e0000 */
[----:B------:R-:W2:Y:S04]  /*418d0*/  SHFL.BFLY PT, R16, R9, 0x2, 0x1f ;  /* 0x0c401f0009107f89 */ /* 0x000ea800000e0000 */
[----:B------:R-:W2:Y:S04]  /*418e0*/  SHFL.BFLY PT, R15, R10, 0x2, 0x1f ;  /* 0x0c401f000a0f7f89 */ /* 0x000ea800000e0000 */
[----:B------:R-:W2:Y:S01]  /*418f0*/  SHFL.BFLY PT, R14, R17, 0x2, 0x1f ;  /* 0x0c401f00110e7f89 */ /* 0x000ea200000e0000 */
[----:B0-----:R-:W-:-:S02]  /*41900*/  FMNMX R18, R18, R20, !PT ;  /* 0x0000001412127209 */ /* 0x001fc40007800000 */
[----:B-1----:R-:W-:Y:S02]  /*41910*/  FMNMX R0, R0, R11, !PT ;  /* 0x0000000b00007209 */ /* 0x002fe40007800000 */
[----:B------:R-:W-:Y:S02]  /*41920*/  FMNMX R21, R21, R19, !PT ;  /* 0x0000001315157209 */ /* 0x000fe40007800000 */
[----:B--2---:R-:W-:Y:S02]  /*41930*/  FMNMX R8, R8, R13, !PT ;  /* 0x0000000d08087209 */ /* 0x004fe40007800000 */
[----:B------:R-:W-:Y:S02]  /*41940*/  FMNMX R9, R9, R16, !PT ;  /* 0x0000001009097209 */ /* 0x000fe40007800000 */
[----:B------:R-:W-:Y:S02]  /*41950*/  FMNMX R10, R10, R15, !PT ;  /* 0x0000000f0a0a7209 */ /* 0x000fe40007800000 */
[----:B------:R-:W-:Y:S01]  /*41960*/  FMNMX R11, R17, R14, !PT ;  /* 0x0000000e110b7209 */ /* 0x000fe20007800000 */
[----:B------:R-:W0:Y:S04]  /*41970*/  SHFL.BFLY PT, R20, R18, 0x1, 0x1f ;  /* 0x0c201f0012147f89 */ /* 0x000e2800000e0000 */
[----:B------:R-:W1:Y:S04]  /*41980*/  SHFL.BFLY PT, R19, R21, 0x1, 0x1f ;  /* 0x0c201f0015137f89 */ /* 0x000e6800000e0000 */
[----:B------:R-:W2:Y:S04]  /*41990*/  SHFL.BFLY PT, R13, R0, 0x1, 0x1f ;  /* 0x0c201f00000d7f89 */ /* 0x000ea800000e0000 */
[----:B------:R-:W2:Y:S04]  /*419a0*/  SHFL.BFLY PT, R14, R8, 0x1, 0x1f ;  /* 0x0c201f00080e7f89 */ /* 0x000ea800000e0000 */
[----:B------:R-:W2:Y:S04]  /*419b0*/  SHFL.BFLY PT, R15, R9, 0x1, 0x1f ;  /* 0x0c201f00090f7f89 */ /* 0x000ea800000e0000 */
[----:B------:R-:W2:Y:S04]  /*419c0*/  SHFL.BFLY PT, R16, R10, 0x1, 0x1f ;  /* 0x0c201f000a107f89 */ /* 0x000ea800000e0000 */
[----:B------:R-:W2:Y:S01]  /*419d0*/  SHFL.BFLY PT, R17, R11, 0x1, 0x1f ;  /* 0x0c201f000b117f89 */ /* 0x000ea200000e0000 */
[----:B0-----:R-:W-:-:S02]  /*419e0*/  FMNMX R18, R18, R20, !PT ;  /* 0x0000001412127209 */ /* 0x001fc40007800000 */
[----:B-1----:R-:W-:Y:S01]  /*419f0*/  FMNMX R19, R21, R19, !PT ;  /* 0x0000001315137209 */ /* 0x002fe20007800000 */
[----:B------:R-:W3:Y:S01]  /*41a00*/  LDL.LU R20, [R1+0xf4] ;  /* 0x0000f40001147983 */ /* 0x000ee20000300800 */
[----:B--2---:R-:W-:Y:S02]  /*41a10*/  FMNMX R0, R0, R13, !PT ;  /* 0x0000000d00007209 */ /* 0x004fe40007800000 */
[----:B------:R-:W-:Y:S02]  /*41a20*/  FMNMX R8, R8, R14, !PT ;  /* 0x0000000e08087209 */ /* 0x000fe40007800000 */
[----:B------:R-:W-:Y:S02]  /*41a30*/  FMNMX R9, R9, R15, !PT ;  /* 0x0000000f09097209 */ /* 0x000fe40007800000 */
[----:B------:R-:W-:Y:S02]  /*41a40*/  FMNMX R10, R10, R16, !PT ;  /* 0x000000100a0a7209 */ /* 0x000fe40007800000 */
[----:B------:R-:W-:Y:S01]  /*41a50*/  FMNMX R11, R11, R17, !PT ;  /* 0x000000110b0b7209 */ /* 0x000fe20007800000 */
[----:B------:R-:W-:Y:S04]  /*41a60*/  @!P5 STS [R3+0x40000], R18 ;  /* 0x040000120300d388 */ /* 0x000fe80000000800 */
[----:B------:R-:W-:Y:S04]  /*41a70*/  @!P5 STS [R3+0x40800], R19 ;  /* 0x040800130300d388 */ /* 0x000fe80000000800 */
[----:B------:R-:W-:Y:S04]  /*41a80*/  @!P5 STS [R3+0x41000], R0 ;  /* 0x041000000300d388 */ /* 0x000fe80000000800 */
[----:B------:R-:W-:Y:S04]  /*41a90*/  @!P5 STS [R3+0x41800], R8 ;  /* 0x041800080300d388 */ /* 0x000fe80000000800 */
[----:B------:R-:W-:Y:S04]  /*41aa0*/  @!P5 STS [R3+0x42000], R9 ;  /* 0x042000090300d388 */ /* 0x000fe80000000800 */
[----:B------:R-:W-:Y:S04]  /*41ab0*/  @!P5 STS [R3+0x42800], R10 ;  /* 0x0428000a0300d388 */ /* 0x000fe80000000800 */
[----:B------:R-:W-:Y:S01]  /*41ac0*/  @!P5 STS [R3+0x43000], R11 ;  /* 0x0430000b0300d388 */ /* 0x000fe20000000800 */
[----:B------:R-:W-:Y:S06]  /*41ad0*/  BAR.SYNC.DEFER_BLOCKING 0x0 ;  /* 0x0000000000007b1d */ /* 0x000fec0000010000 */
[----:B------:R-:W2:Y:S04]  /*41ae0*/  LDL R21, [R1+0x484] ;  /* 0x0004840001157983 */ /* 0x000ea80000100800 */
[----:B------:R-:W-:Y:S04]  /*41af0*/  STL [R1+0x1fac], R3 ;  /* 0x001fac0301007387 */ /* 0x000fe80000100800 */
[----:B------:R0:W2:Y:S04]  /*41b00*/  LDS R0, [R28+0x40000] ;  /* 0x040000001c007984 */ /* 0x0000a80000000800 */
[----:B------:R-:W-:Y:S04]  /*41b10*/  LDS R8, [R7+0x40000] ;  /* 0x0400000007087984 */ /* 0x000fe80000000800 */
[----:B0-----:R-:W4:Y:S04]  /*41b20*/  LDL.LU R28, [R1+0xfc] ;  /* 0x0000fc00011c7983 */ /* 0x001f280000300800 */
[----:B------:R-:W4:Y:S04]  /*41b30*/  LDL.LU R25, [R1+0x100] ;  /* 0x0001000001197983 */ /* 0x000f280000300800 */
[----:B------:R-:W-:Y:S04]  /*41b40*/  STL [R1+0x1fb0], R5 ;  /* 0x001fb00501007387 */ /* 0x000fe80000100800 */
[----:B------:R-:W-:Y:S04]  /*41b50*/  STL [R1+0x1fa4], R2 ;  /* 0x001fa40201007387 */ /* 0x000fe80000100800 */
[----:B------:R0:W-:Y:S01]  /*41b60*/  STL [R1+0x1fa8], R7 ;  /* 0x001fa80701007387 */ /* 0x0001e20000100800 */
[----:B------:R-:W1:Y:S03]  /*41b70*/  S2R R26, SR_TID.X ;  /* 0x00000000001a7919 */ /* 0x000e660000002100 */
[----:B------:R-:W2:Y:S04]  /*41b80*/  LDS R10, [R5+0x40000] ;  /* 0x04000000050a7984 */ /* 0x000ea80000000800 */
[----:B0-----:R-:W5:Y:S04]  /*41b90*/  LDL.LU R7, [R1+0x488] ;  /* 0x0004880001077983 */ /* 0x001f680000300800 */
[----:B------:R-:W0:Y:S01]  /*41ba0*/  LDS R9, [R2+0x40000] ;  /* 0x0400000002097984 */ /* 0x000e220000000800 */
[----:B-1----:R-:W-:-:S04]  /*41bb0*/  LOP3.LUT R26, R26, 0x1c, RZ, 0xc0, !PT ;  /* 0x0000001c1a1a7812 */ /* 0x002fc800078ec0ff */
[----:B------:R-:W-:-:S04]  /*41bc0*/  LEA.HI R26, R26, 0x20, RZ, 0x1e ;  /* 0x000000201a1a7811 */ /* 0x000fc800078ff0ff */
[----:B------:R-:W-:Y:S02]  /*41bd0*/  LEA R26, R26, UR10, 0x6 ;  /* 0x0000000a1a1a7c11 */ /* 0x000fe4000f8e30ff */
[----:B--2---:R-:W-:-:S05]  /*41be0*/  FMNMX R3, R0, R21, !PT ;  /* 0x0000001500037209 */ /* 0x004fca0007800000 */
[----:B---3--:R-:W-:-:S04]  /*41bf0*/  FADD R0, R27, -R3 ;  /* 0x800000031b007221 */ /* 0x008fc80000000000 */
[----:B------:R-:W-:-:S04]  /*41c00*/  FMUL R0, R0, 1.4426950216293334961 ;  /* 0x3fb8aa3b00007820 */ /* 0x000fc80000400000 */
[----:B------:R1:W2:Y:S01]  /*41c10*/  MUFU.EX2 R14, R0 ;  /* 0x00000000000e7308 */ /* 0x0002a20000000800 */
[----:B------:R-:W-:Y:S04]  /*41c20*/  STL [R1+0xa3c], R3 ;  /* 0x000a3c0301007387 */ /* 0x000fe80000100800 */
[----:B------:R-:W3:Y:S04]  /*41c30*/  LDL.LU R27, [R1+0x104] ;  /* 0x00010400011b7983 */ /* 0x000ee80000300800 */
[----:B-1----:R1:W0:Y:S01]  /*41c40*/  LDS R0, [R26+0x40000] ;  /* 0x040000001a007984 */ /* 0x0022220000000800 */
[----:B----4-:R-:W-:-:S03]  /*41c50*/  FADD R11, R24, -R3 ;  /* 0x80000003180b7221 */ /* 0x010fc60000000000 */
[----:B-1----:R-:W4:Y:S01]  /*41c60*/  LDL.LU R26, [R1+0x10c] ;  /* 0x00010c00011a7983 */ /* 0x002f220000300800 */
[----:B-----5:R-:W-:-:S03]  /*41c70*/  FMNMX R2, R10, R7, !PT ;  /* 0x000000070a027209 */ /* 0x020fc60007800000 */
[----:B------:R1:W-:Y:S04]  /*41c80*/  STL [R1+0x1fb4], R7 ;  /* 0x001fb40701007387 */ /* 0x0003e80000100800 */
[----:B--2---:R-:W-:Y:S04]  /*41c90*/  STL [R1+0x480], R14 ;  /* 0x0004800e01007387 */ /* 0x004fe80000100800 */
[----:B------:R-:W-:Y:S04]  /*41ca0*/  STL [R1+0xa38], R2 ;  /* 0x000a380201007387 */ /* 0x000fe80000100800 */
[----:B------:R-:W2:Y:S01]  /*41cb0*/  LDL R3, [R1+0x720] ;  /* 0x0007200001037983 */ /* 0x000ea20000100800 */
[----:B------:R-:W-:Y:S01]  /*41cc0*/  FMUL R10, R11, 1.4426950216293334961 ;  /* 0x3fb8aa3b0b0a7820 */ /* 0x000fe20000400000 */
[----:B------:R-:W-:-:S03]  /*41cd0*/  FADD R11, R20, -R2 ;  /* 0x80000002140b7221 */ /* 0x000fc60000000000 */
[----:B-1----:R-:W1:Y:S01]  /*41ce0*/  MUFU.EX2 R7, R10 ;  /* 0x0000000a00077308 */ /* 0x002e620000000800 */
[----:B------:R-:W-:-:S07]  /*41cf0*/  FMUL R11, R11, 1.4426950216293334961 ;  /* 0x3fb8aa3b0b0b7820 */ /* 0x000fce0000400000 */
[----:B------:R5:W5:Y:S01]  /*41d00*/  MUFU.EX2 R16, R11 ;  /* 0x0000000b00107308 */ /* 0x000b620000000800 */
[----:B0-----:R-:W-:Y:S01]  /*41d10*/  FMNMX R5, R9, R23, !PT ;  /* 0x0000001709057209 */ /* 0x001fe20007800000 */
[----:B------:R-:W-:-:S04]  /*41d20*/  FADD R9, R22, -R2 ;  /* 0x8000000216097221 */ /* 0x000fc80000000000 */
[----:B------:R-:W-:Y:S01]  /*41d30*/  FMUL R9, R9, 1.4426950216293334961 ;  /* 0x3fb8aa3b09097820 */ /* 0x000fe20000400000 */
[----:B-1----:R-:W-:Y:S04]  /*41d40*/  STL [R1+0x47c], R7 ;  /* 0x00047c0701007387 */ /* 0x002fe80000100800 */
[----:B------:R-:W3:Y:S01]  /*41d50*/  LDL.LU R23, [R1+0x114] ;  /* 0x0001140001177983 */ /* 0x000ee20000300800 */
[----:B-----5:R-:W-:-:S03]  /*41d60*/  FADD R11, R28, -R5 ;  /* 0x800000051c0b7221 */ /* 0x020fc60000000000 */
[----:B------:R-:W-:Y:S01]  /*41d70*/  STL [R1+0xa34], R5 ;  /* 0x000a340501007387 */ /* 0x000fe20000100800 */
[----:B------:R0:W1:Y:S03]  /*41d80*/  MUFU.EX2 R28, R9 ;  /* 0x00000009001c7308 */ /* 0x0000660000000800 */
[----:B------:R5:W-:Y:S04]  /*41d90*/  STL [R1+0x1fb8], R2 ;  /* 0x001fb80201007387 */ /* 0x000be80000100800 */
[----:B------:R-:W3:Y:S04]  /*41da0*/  LDL.LU R22, [R1+0x118] ;  /* 0x0001180001167983 */ /* 0x000ee80000300800 */
[----:B------:R-:W-:Y:S04]  /*41db0*/  STL [R1+0x478], R16 ;  /* 0x0004781001007387 */ /* 0x000fe80000100800 */
[----:B-----5:R-:W5:Y:S01]  /*41dc0*/  LDL R2, [R1+0x734] ;  /* 0x0007340001027983 */ /* 0x020f620000100800 */
[----:B0-----:R-:W-:Y:S01]  /*41dd0*/  FMUL R9, R11, 1.4426950216293334961 ;  /* 0x3fb8aa3b0b097820 */ /* 0x001fe20000400000 */
[----:B------:R-:W-:-:S02]  /*41de0*/  FADD R11, R25, -R5 ;  /* 0x80000005190b7221 */ /* 0x000fc40000000000 */
[----:B-1----:R-:W-:Y:S04]  /*41df0*/  STL [R1+0x474], R28 ;  /* 0x0004741c01007387 */ /* 0x002fe80000100800 */
[----:B------:R-:W3:Y:S01]  /*41e00*/  LDL.LU R25, [R1+0x11c] ;  /* 0x00011c0001197983 */ /* 0x000ee20000300800 */
[----:B------:R-:W0:Y:S02]  /*41e10*/  S2R R24, SR_TID.X ;  /* 0x0000000000187919 */ /* 0x000e240000002100 */
[----:B0-----:R-:W-:-:S04]  /*41e20*/  LOP3.LUT R24, R24, 0x1c, RZ, 0xc0, !PT ;  /* 0x0000001c18187812 */ /* 0x001fc800078ec0ff */
[----:B------:R-:W-:-:S04]  /*41e30*/  LEA.HI R24, R24, 0x28, RZ, 0x1e ;  /* 0x0000002818187811 */ /* 0x000fc800078ff0ff */
[----:B------:R-:W-:-:S05]  /*41e40*/  LEA R24, R24, UR10, 0x6 ;  /* 0x0000000a18187c11 */ /* 0x000fca000f8e30ff */
[----:B------:R0:W1:Y:S01]  /*41e50*/  LDS R10, [R24+0x40000] ;  /* 0x04000000180a7984 */ /* 0x0000620000000800 */
[----:B--2---:R-:W-:-:S03]  /*41e60*/  FMNMX R7, R8, R3, !PT ;  /* 0x0000000308077209 */ /* 0x004fc60007800000 */
[----:B------:R-:W1:Y:S01]  /*41e70*/  LDL R3, [R1+0x738] ;  /* 0x0007380001037983 */ /* 0x000e620000100800 */
[----:B0-----:R-:W0:Y:S01]  /*41e80*/  S2R R24, SR_TID.X ;  /* 0x0000000000187919 */ /* 0x001e220000002100 */
[----:B------:R2:W0:Y:S02]  /*41e90*/  MUFU.EX2 R5, R9 ;  /* 0x0000000900057308 */ /* 0x0004240000000800 */
[----:B0-----:R-:W-:-:S04]  /*41ea0*/  LOP3.LUT R24, R24, 0x1c, RZ, 0xc0, !PT ;  /* 0x0000001c18187812 */ /* 0x001fc800078ec0ff */
[----:B------:R-:W-:-:S04]  /*41eb0*/  LEA.HI R24, R24, 0x30, RZ, 0x1e ;  /* 0x0000003018187811 */ /* 0x000fc800078ff0ff */
[----:B------:R-:W-:-:S05]  /*41ec0*/  LEA R24, R24, UR10, 0x6 ;  /* 0x0000000a18187c11 */ /* 0x000fca000f8e30ff */
[----:B--2---:R0:W2:Y:S02]  /*41ed0*/  LDS R9, [R24+0x40000] ;  /* 0x0400000018097984 */ /* 0x0040a40000000800 */
[----:B0-----:R-:W0:Y:S01]  /*41ee0*/  S2R R24, SR_TID.X ;  /* 0x0000000000187919 */ /* 0x001e220000002100 */
[----:B------:R-:W-:Y:S01]  /*41ef0*/  FMUL R8, R11, 1.4426950216293334961 ;  /* 0x3fb8aa3b0b087820 */ /* 0x000fe20000400000 */
[--C-:B---3--:R-:W-:Y:S01]  /*41f00*/  FADD R11, R27, -R7.reuse ;  /* 0x800000071b0b7221 */ /* 0x108fe20000000000 */
[----:B----4-:R-:W-:Y:S01]  /*41f10*/  FADD R13, R26, -R7 ;  /* 0x800000071a0d7221 */ /* 0x010fe20000000000 */
[----:B-----5:R-:W-:Y:S01]  /*41f20*/  FMNMX R2, R0, R2, !PT ;  /* 0x0000000200027209 */ /* 0x020fe20007800000 */
[----:B------:R3:W4:Y:S01]  /*41f30*/  MUFU.EX2 R27, R8 ;  /* 0x00000008001b7308 */ /* 0x0007220000000800 */
[----:B------:R-:W-:Y:S01]  /*41f40*/  FMUL R11, R11, 1.4426950216293334961 ;  /* 0x3fb8aa3b0b0b7820 */ /* 0x000fe20000400000 */
[----:B------:R-:W-:Y:S01]  /*41f50*/  FMUL R0, R13, 1.4426950216293334961 ;  /* 0x3fb8aa3b0d007820 */ /* 0x000fe20000400000 */
[----:B0-----:R-:W-:-:S02]  /*41f60*/  LOP3.LUT R20, R24, 0x1c, RZ, 0xc0, !PT ;  /* 0x0000001c18147812 */ /* 0x001fc400078ec0ff */
[----:B------:R-:W5:Y:S02]  /*41f70*/  LDL.LU R24, [R1+0x120] ;  /* 0x0001200001187983 */ /* 0x000f640000300800 */
[----:B------:R-:W-:-:S04]  /*41f80*/  LEA.HI R20, R20, 0x38, RZ, 0x1e ;  /* 0x0000003814147811 */ /* 0x000fc800078ff0ff */
[----:B------:R-:W-:-:S05]  /*41f90*/  LEA R20, R20, UR10, 0x6 ;  /* 0x0000000a14147c11 */ /* 0x000fca000f8e30ff */
[----:B---3--:R0:W3:Y:S02]  /*41fa0*/  LDS R8, [R20+0x40000] ;  /* 0x0400000014087984 */ /* 0x0080e40000000800 */
[----:B0-----:R0:W2:Y:S02]  /*41fb0*/  MUFU.EX2 R20, R11 ;  /* 0x0000000b00147308 */ /* 0x0010a40000000800 */
[----:B0-----:R-:W-:-:S06]  /*41fc0*/  FADD R11, R23, -R2 ;  /* 0x80000002170b7221 */ /* 0x001fcc0000000000 */
[----:B------:R-:W0:Y:S01]  /*41fd0*/  MUFU.EX2 R23, R0 ;  /* 0x0000000000177308 */ /* 0x000e220000000800 */
[----:B------:R-:W-:Y:S04]  /*41fe0*/  STL [R1+0xa30], R7 ;  /* 0x000a300701007387 */ /* 0x000fe80000100800 */
[----:B------:R-:W-:Y:S04]  /*41ff0*/  STL [R1+0x470], R5 ;  /* 0x0004700501007387 */ /* 0x000fe80000100800 */
[----:B----4-:R-:W-:Y:S04]  /*42000*/  STL [R1+0x46c], R27 ;  /* 0x00046c1b01007387 */ /* 0x010fe80000100800 */
[----:B------:R4:W-:Y:S04]  /*42010*/  STL [R1+0xa2c], R2 ;  /* 0x000a2c0201007387 */ /* 0x0009e80000100800 */
[----:B------:R-:W3:Y:S04]  /*42020*/  LDL.LU R18, [R1+0x128] ;  /* 0x0001280001127983 */ /* 0x000ee80000300800 */
[----:B--2---:R-:W-:Y:S04]  /*42030*/  STL [R1+0x468], R20 ;  /* 0x0004681401007387 */ /* 0x004fe80000100800 */
[----:B------:R-:W-:Y:S04]  /*42040*/  STL [R1+0x1f9c], R4 ;  /* 0x001f9c0401007387 */ /* 0x000fe80000100800 */
[----:B------:R-:W2:Y:S04]  /*42050*/  LDL.LU R15, [R1+0x12c] ;  /* 0x00012c00010f7983 */ /* 0x000ea80000300800 */
[----:B0-----:R-:W-:Y:S04]  /*42060*/  STL [R1+0x464], R23 ;  /* 0x0004641701007387 */ /* 0x001fe80000100800 */
[----:B------:R0:W0:Y:S01]  /*42070*/  LDS R0, [R4+0x40000] ;  /* 0x0400000004007984 */ /* 0x0000220000000800 */
[----:B-1----:R-:W-:Y:S01]  /*42080*/  FMNMX R3, R10, R3, !PT ;  /* 0x000000030a037209 */ /* 0x002fe20007800000 */
[----:B------:R-:W-:-:S04]  /*42090*/  FADD R10, R22, -R2 ;  /* 0x80000002160a7221 */ /* 0x000fc80000000000 */
[----:B------:R1:W-:Y:S04]  /*420a0*/  STL [R1+0xa28], R3 ;  /* 0x000a280301007387 */ /* 0x0003e80000100800 */
[----:B----4-:R-:W4:Y:S04]  /*420b0*/  LDL R2, [R1+0x73c] ;  /* 0x00073c0001027983 */ /* 0x010f280000100800 */
[----:B------:R-:W2:Y:S04]  /*420c0*/  LDL.LU R19, [R1+0x130] ;  /* 0x0001300001137983 */ /* 0x000ea80000300800 */
[----:B------:R-:W2:Y:S04]  /*420d0*/  LDL.LU R22, [R1+0x134] ;  /* 0x0001340001167983 */ /* 0x000ea80000300800 */
[----:B0-----:R-:W2:Y:S01]  /*420e0*/  LDL R4, [R1+0x740] ;  /* 0x0007400001047983 */ /* 0x001ea20000100800 */
[----:B------:R-:W-:Y:S01]  /*420f0*/  FMUL R11, R11, 1.4426950216293334961 ;  /* 0x3fb8aa3b0b0b7820 */ /* 0x000fe20000400000 */
[----:B------:R-:W-:-:S03]  /*42100*/  FMUL R10, R10, 1.4426950216293334961 ;  /* 0x3fb8aa3b0a0a7820 */ /* 0x000fc60000400000 */
[----:B------:R0:W1:Y:S02]  /*42110*/  MUFU.EX2 R17, R11 ;  /* 0x0000000b00117308 */ /* 0x0000640000000800 */
[----:B0-----:R-:W-:-:S06]  /*42120*/  FADD R11, R25, -R3 ;  /* 0x80000003190b7221 */ /* 0x001fcc0000000000 */
[----:B------:R0:W5:Y:S02]  /*42130*/  MUFU.EX2 R25, R10 ;  /* 0x0000000a00197308 */ /* 0x0001640000000800 */
[----:B0-----:R-:W-:Y:S01]  /*42140*/  FMUL R10, R11, 1.4426950216293334961 ;  /* 0x3fb8aa3b0b0a7820 */ /* 0x001fe20000400000 */
[----:B-1----:R-:W-:Y:S01]  /*42150*/  STL [R1+0x460], R17 ;  /* 0x0004601101007387 */ /* 0x002fe20000100800 */
[----:B------:R-:W0:Y:S03]  /*42160*/  S2R R21, SR_TID.X ;  /* 0x0000000000157919 */ /* 0x000e260000002100 */
[----:B------:R-:W2:Y:S01]  /*42170*/  LDL.LU R26, [R1+0x13c] ;  /* 0x00013c00011a7983 */ /* 0x000ea20000300800 */
[----:B-----5:R-:W-:Y:S02]  /*42180*/  FADD R11, R24, -R3 ;  /* 0x80000003180b7221 */ /* 0x020fe40000000000 */
[----:B------:R1:W5:Y:S01]  /*42190*/  MUFU.EX2 R3, R10 ;  /* 0x0000000a00037308 */ /* 0x0003620000000800 */
[----:B------:R-:W2:Y:S04]  /*421a0*/  LDL.LU R24, [R1+0x140] ;  /* 0x0001400001187983 */ /* 0x000ea80000300800 */
[----:B------:R-:W-:Y:S04]  /*421b0*/  STL [R1+0x45c], R25 ;  /* 0x00045c1901007387 */ /* 0x000fe80000100800 */
[----:B------:R-:W-:Y:S01]  /*421c0*/  STL [R1+0x1fa0], R6 ;  /* 0x001fa00601007387 */ /* 0x000fe20000100800 */
[----:B0-----:R-:W-:-:S03]  /*421d0*/  LOP3.LUT R21, R21, 0x1c, RZ, 0xc0, !PT ;  /* 0x0000001c15157812 */ /* 0x001fc600078ec0ff */
[----:B-1----:R-:W0:Y:S04]  /*421e0*/  LDS R10, [R6+0x40000] ;  /* 0x04000000060a7984 */ /* 0x002e280000000800 */
[----:B-----5:R-:W-:Y:S01]  /*421f0*/  STL [R1+0x458], R3 ;  /* 0x0004580301007387 */ /* 0x020fe20000100800 */
[----:B------:R-:W-:-:S04]  /*42200*/  LEA.HI R21, R21, 0x50, RZ, 0x1e ;  /* 0x0000005015157811 */ /* 0x000fc800078ff0ff */
[----:B------:R-:W-:Y:S02]  /*42210*/  LEA R21, R21, UR10, 0x6 ;  /* 0x0000000a15157c11 */ /* 0x000fe4000f8e30ff */
[----:B----4-:R-:W-:-:S05]  /*42220*/  FMNMX R7, R9, R2, !PT ;  /* 0x0000000209077209 */ /* 0x010fca0007800000 */
[----:B------:R-:W-:Y:S04]  /*42230*/  STL [R1+0xa24], R7 ;  /* 0x000a240701007387 */ /* 0x000fe80000100800 */
[----:B------:R-:W4:Y:S01]  /*42240*/  LDL R2, [R1+0x724] ;  /* 0x0007240001027983 */ /* 0x000f220000100800 */
[----:B------:R-:W-:Y:S01]  /*42250*/  FMUL R9, R11, 1.4426950216293334961 ;  /* 0x3fb8aa3b0b097820 */ /* 0x000fe20000400000 */
[----:B---3--:R-:W-:-:S03]  /*42260*/  FADD R11, R18, -R7 ;  /* 0x80000007120b7221 */ /* 0x008fc60000000000 */
[----:B------:R1:W3:Y:S01]  /*42270*/  MUFU.EX2 R18, R9 ;  /* 0x0000000900127308 */ /* 0x0002e20000000800 */
[----:B--2---:R-:W-:Y:S01]  /*42280*/  FMNMX R4, R8, R4, !PT ;  /* 0x0000000408047209 */ /* 0x004fe20007800000 */
[----:B-1----:R1:W2:Y:S04]  /*42290*/  LDS R9, [R21+0x40000] ;  /* 0x0400000015097984 */ /* 0x0022a80000000800 */
[----:B-1----:R-:W5:Y:S04]  /*422a0*/  LDL.LU R21, [R1+0x148] ;  /* 0x0001480001157983 */ /* 0x002f680000300800 */
[----:B---3--:R-:W-:Y:S04]  /*422b0*/  STL [R1+0x454], R18 ;  /* 0x0004541201007387 */ /* 0x008fe80000100800 */
[----:B------:R-:W-:Y:S04]  /*422c0*/  STL [R1+0xa20], R4 ;  /* 0x000a200401007387 */ /* 0x000fe80000100800 */
[----:B------:R-:W0:Y:S01]  /*422d0*/  LDL.LU R6, [R1+0x728] ;  /* 0x0007280001067983 */ /* 0x000e220000300800 */
[----:B------:R-:W-:Y:S01]  /*422e0*/  FMUL R11, R11, 1.4426950216293334961 ;  /* 0x3fb8aa3b0b0b7820 */ /* 0x000fe20000400000 */
[----:B------:R-:W-:-:S03]  /*422f0*/  FADD R8, R15, -R7 ;  /* 0x800000070f087221 */ /* 0x000fc60000000000 */
[----:B------:R1:W3:Y:S01]  /*42300*/  MUFU.EX2 R7, R11 ;  /* 0x0000000b00077308 */ /* 0x0002e20000000800 */
[----:B------:R-:W-:Y:S01]  /*42310*/  FMUL R8, R8, 1.4426950216293334961 ;  /* 0x3fb8aa3b08087820 */ /* 0x000fe20000400000 */
[--C-:B-1----:R-:W-:Y:S01]  /*42320*/  FADD R11, R19, -R4.reuse ;  /* 0x80000004130b7221 */ /* 0x102fe20000000000 */
[----:B---3--:R1:W-:Y:S05]  /*42330*/  STL [R1+0x450], R7 ;  /* 0x0004500701007387 */ /* 0x0083ea0000100800 */
[----:B-1----:R1:W3:Y:S02]  /*42340*/  MUFU.EX2 R7, R8 ;  /* 0x0000000800077308 */ /* 0x0022e40000000800 */
[----:B-1----:R-:W-:Y:S01]  /*42350*/  FMUL R8, R11, 1.4426950216293334961 ;  /* 0x3fb8aa3b0b087820 */ /* 0x002fe20000400000 */
[----:B------:R-:W-:-:S02]  /*42360*/  FADD R11, R22, -R4 ;  /* 0x80000004160b7221 */ /* 0x000fc40000000000 */
[----:B------:R-:W1:Y:S01]  /*42370*/  S2R R22, SR_TID.X ;  /* 0x0000000000167919 */ /* 0x000e620000002100 */
[----:B---3--:R3:W-:Y:S01]  /*42380*/  STL [R1+0x44c], R7 ;  /* 0x00044c0701007387 */ /* 0x0087e20000100800 */
[----:B------:R-:W-:Y:S01]  /*42390*/  LEA.HI R29, R29, 0x58, RZ, 0x1e ;  /* 0x000000581d1d7811 */ /* 0x000fe200078ff0ff */
[----:B---3--:R3:W1:Y:S02]  /*423a0*/  MUFU.EX2 R7, R8 ;  /* 0x0000000800077308 */ /* 0x0086640000000800 */
[----:B-1----:R-:W-:-:S04]  /*423b0*/  LOP3.LUT R22, R22, 0x1c, RZ, 0xc0, !PT ;  /* 0x0000001c16167812 */ /* 0x002fc800078ec0ff */
[----:B------:R-:W-:-:S04]  /*423c0*/  LEA.HI R22, R22, 0x60, RZ, 0x1e ;  /* 0x0000006016167811 */ /* 0x000fc800078ff0ff */
[----:B------:R-:W-:Y:S02]  /*423d0*/  LEA R22, R22, UR10, 0x6 ;  /* 0x0000000a16167c11 */ /* 0x000fe4000f8e30ff */
[----:B------:R-:W-:-:S05]  /*423e0*/  LEA R29, R29, UR10, 0x6 ;  /* 0x0000000a1d1d7c11 */ /* 0x000fca000f8e30ff */
[----:B---3--:R1:W3:Y:S04]  /*423f0*/  LDS R8, [R29+0x40000] ;  /* 0x040000001d087984 */ /* 0x0082e80000000800 */
[----:B-1----:R-:W2:Y:S04]  /*42400*/  LDL.LU R29, [R1+0x158] ;  /* 0x00015800011d7983 */ /* 0x002ea80000300800 */
[----:B------:R-:W-:Y:S01]  /*42410*/  STL [R1+0x448], R7 ;  /* 0x0004480701007387 */ /* 0x000fe20000100800 */
[----:B----4-:R-:W-:Y:S01]  /*42420*/  FMNMX R2, R0, R2, !PT ;  /* 0x0000000200027209 */ /* 0x010fe20007800000 */
[----:B------:R-:W-:-:S04]  /*42430*/  FMUL R0, R11, 1.4426950216293334961 ;  /* 0x3fb8aa3b0b007820 */ /* 0x000fc80000400000 */
[--C-:B------:R-:W-:Y:S02]  /*42440*/  FADD R11, R26, -R2.reuse ;  /* 0x800000021a0b7221 */ /* 0x100fe40000000000 */
[----:B------:R1:W4:Y:S02]  /*42450*/  MUFU.EX2 R26, R0 ;  /* 0x00000000001a7308 */ /* 0x0003240000000800 */
[----:B-1----:R1:W2:Y:S02]  /*42460*/  LDS R0, [R22+0x40000] ;  /* 0x0400000016007984 */ /* 0x0022a40000000800 */
[----:B-1----:R-:W1:Y:S01]  /*42470*/  S2R R22, SR_TID.X ;  /* 0x0000000000167919 */ /* 0x002e620000002100 */
[----:B------:R-:W-:Y:S01]  /*42480*/  FMUL R11, R11, 1.4426950216293334961 ;  /* 0x3fb8aa3b0b0b7820 */ /* 0x000fe20000400000 */
[----:B------:R-:W-:Y:S01]  /*42490*/  FADD R13, R24, -R2 ;  /* 0x80000002180d7221 */ /* 0x000fe20000000000 */
[----:B------:R0:W-:Y:S04]  /*424a0*/  STL [R1+0xa1c], R2 ;  /* 0x000a1c0201007387 */ /* 0x0001e80000100800 */
[----:B------:R-:W2:Y:S01]  /*424b0*/  LDL R15, [R1+0x72c] ;  /* 0x00072c00010f7983 */ /* 0x000ea20000100800 */
[----:B0-----:R-:W0:Y:S03]  /*424c0*/  MUFU.EX2 R2, R11 ;  /* 0x0000000b00027308 */ /* 0x001e260000000800 */
[----:B----4-:R-:W-:Y:S01]  /*424d0*/  STL [R1+0x444], R26 ;  /* 0x0004441a01007387 */ /* 0x010fe20000100800 */
[----:B------:R-:W-:-:S03]  /*424e0*/  FMNMX R4, R10, R6, !PT ;  /* 0x000000060a047209 */ /* 0x000fc60007800000 */
[----:B------:R-:W4:Y:S04]  /*424f0*/  LDL.LU R19, [R1+0x160] ;  /* 0x0001600001137983 */ /* 0x000f280000300800 */
[----:B0-----:R-:W-:Y:S01]  /*42500*/  STL [R1+0x440], R2 ;  /* 0x0004400201007387 */ /* 0x001fe20000100800 */
[----:B-1----:R-:W-:-:S03]  /*42510*/  LOP3.LUT R24, R22, 0x1c, RZ, 0xc0, !PT ;  /* 0x0000001c16187812 */ /* 0x002fc600078ec0ff */
[----:B------:R-:W3:Y:S04]  /*42520*/  LDL.LU R22, [R1+0x168] ;  /* 0x0001680001167983 */ /* 0x000ee80000300800 */
[----:B------:R0:W-:Y:S04]  /*42530*/  STL [R1+0x1fbc], R6 ;  /* 0x001fbc0601007387 */ /* 0x0001e80000100800 */
[----:B0-----:R-:W3:Y:S01]  /*42540*/  LDL.LU R6, [R1+0x150] ;  /* 0x0001500001067983 */ /* 0x001ee20000300800 */
[----:B------:R-:W-:-:S04]  /*42550*/  FMUL R10, R13, 1.4426950216293334961 ;  /* 0x3fb8aa3b0d0a7820 */ /* 0x000fc80000400000 */
[----:B------:R-:W0:Y:S01]  /*42560*/  MUFU.EX2 R13, R10 ;  /* 0x0000000a000d7308 */ /* 0x000e220000000800 */
[----:B------:R-:W-:Y:S04]  /*42570*/  STL [R1+0xa18], R4 ;  /* 0x000a180401007387 */ /* 0x000fe80000100800 */
[----:B------:R-:W4:Y:S01]  /*42580*/  LDL R2, [R1+0x730] ;  /* 0x0007300001027983 */ /* 0x000f220000100800 */
[----:B-----5:R-:W-:-:S03]  /*42590*/  FADD R11, R21, -R4 ;  /* 0x80000004150b7221 */ /* 0x020fc60000000000 */
[----:B0-----:R2:W-:Y:S02]  /*425a0*/  STL [R1+0x43c], R13 ;  /* 0x00043c0d01007387 */ /* 0x0015e40000100800 */
[----:B--2---:R-:W-:Y:S02]  /*425b0*/  FMNMX R13, R9, R15, !PT ;  /* 0x0000000f090d7209 */ /* 0x004fe40007800000 */
[----:B------:R-:W2:Y:S04]  /*425c0*/  LDL.LU R15, [R1+0x170] ;  /* 0x00017000010f7983 */ /* 0x000ea80000300800 */
[----:B------:R-:W5:Y:S04]  /*425d0*/  LDL.LU R21, [R1+0x174] ;  /* 0x0001740001157983 */ /* 0x000f680000300800 */
[----:B------:R-:W-:Y:S04]  /*425e0*/  STL [R1+0xa14], R13 ;  /* 0x000a140d01007387 */ /* 0x000fe80000100800 */
[----:B------:R0:W-:Y:S01]  /*425f0*/  STL [R1+0x1fc0], R4 ;  /* 0x001fc00401007387 */ /* 0x0001e20000100800 */
[----:B---3--:R-:W-:-:S03]  /*42600*/  FADD R9, R6, -R4 ;  /* 0x8000000406097221 */ /* 0x008fc60000000000 */
[----:B0-----:R-:W3:Y:S01]  /*42610*/  LDL.LU R4, [R1+0x154] ;  /* 0x0001540001047983 */ /* 0x001ee20000300800 */
[----:B------:R-:W-:Y:S01]  /*42620*/  FMUL R11, R11, 1.4426950216293334961 ;  /* 0x3fb8aa3b0b0b7820 */ /* 0x000fe20000400000 */
[----:B------:R-:W-:Y:S02]  /*42630*/  LEA.HI R24, R24, 0x68, RZ, 0x1e ;  /* 0x0000006818187811 */ /* 0x000fe400078ff0ff */
[----:B------:R-:W2:Y:S02]  /*42640*/  LDL R6, [R1+0x744] ;  /* 0x0007440001067983 */ /* 0x000ea40000100800 */
[----:B------:R-:W-:Y:S01]  /*42650*/  LEA R24, R24, UR10, 0x6 ;  /* 0x0000000a18187c11 */ /* 0x000fe2000f8e30ff */
[----:B------:R-:W0:Y:S04]  /*42660*/  MUFU.EX2 R11, R11 ;  /* 0x0000000b000b7308 */ /* 0x000e280000000800 */
[----:B------:R1:W2:Y:S02]  /*42670*/  LDS R10, [R24+0x40000] ;  /* 0x04000000180a7984 */ /* 0x0002a40000000800 */
[----:B-1----:R-:W1:Y:S01]  /*42680*/  S2R R24, SR_TID.X ;  /* 0x0000000000187919 */ /* 0x002e620000002100 */
[----:B------:R-:W-:Y:S01]  /*42690*/  FMUL R9, R9, 1.4426950216293334961 ;  /* 0x3fb8aa3b09097820 */ /* 0x000fe20000400000 */
[----:B0-----:R3:W-:Y:S01]  /*426a0*/  STL [R1+0x438], R11 ;  /* 0x0004380b01007387 */ /* 0x0017e20000100800 */
[----:B-1----:R-:W-:-:S04]  /*426b0*/  LOP3.LUT R24, R24, 0x1c, RZ, 0xc0, !PT ;  /* 0x0000001c18187812 */ /* 0x002fc800078ec0ff */
[----:B------:R-:W-:-:S04]  /*426c0*/  LEA.HI R24, R24, 0x70, RZ, 0x1e ;  /* 0x0000007018187811 */ /* 0x000fc800078ff0ff */
[----:B------:R-:W-:Y:S01]  /*426d0*/  LEA R24, R24, UR10, 0x6 ;  /* 0x0000000a18187c11 */ /* 0x000fe2000f8e30ff */
[--C-:B---3--:R-:W-:Y:S02]  /*426e0*/  FADD R11, R4, -R13.reuse ;  /* 0x8000000d040b7221 */ /* 0x108fe40000000000 */
[----:B------:R0:W1:Y:S02]  /*426f0*/  MUFU.EX2 R4, R9 ;  /* 0x0000000900047308 */ /* 0x0000640000000800 */
[----:B0-----:R-:W-:Y:S01]  /*42700*/  FMUL R9, R11, 1.4426950216293334961 ;  /* 0x3fb8aa3b0b097820 */ /* 0x001fe20000400000 */
[----:B-1----:R0:W-:Y:S05]  /*42710*/  STL [R1+0x434], R4 ;  /* 0x0004340401007387 */ /* 0x0021ea0000100800 */
[----:B0-----:R0:W1:Y:S01]  /*42720*/  MUFU.EX2 R4, R9 ;  /* 0x0000000900047308 */ /* 0x0010620000000800 */
[----:B------:R-:W-:Y:S01]  /*42730*/  FADD R11, R29, -R13 ;  /* 0x8000000d1d0b7221 */ /* 0x000fe20000000000 */
[----:B----4-:R-:W-:Y:S01]  /*42740*/  FMNMX R13, R8, R2, !PT ;  /* 0x00000002080d7209 */ /* 0x010fe20007800000 */
[----:B------:R-:W3:Y:S04]  /*42750*/  LDL.LU R29, [R1+0x178] ;  /* 0x00017800011d7983 */ /* 0x000ee80000300800 */
[----:B0-----:R0:W4:Y:S04]  /*42760*/  LDS R9, [R24+0x40000] ;  /* 0x0400000018097984 */ /* 0x0011280000000800 */
[----:B0-----:R-:W3:Y:S04]  /*42770*/  LDL.LU R24, [R1+0x17c] ;  /* 0x00017c0001187983 */ /* 0x001ee80000300800 */
[----:B-1----:R-:W-:Y:S04]  /*42780*/  STL [R1+0x430], R4 ;  /* 0x0004300401007387 */ /* 0x002fe80000100800 */
[----:B------:R-:W-:Y:S04]  /*42790*/  STL [R1+0xa0c], R13 ;  /* 0x000a0c0d01007387 */ /* 0x000fe80000100800 */
[----:B------:R-:W3:Y:S01]  /*427a0*/  LDL R2, [R1+0x748] ;  /* 0x0007480001027983 */ /* 0x000ee20000100800 */
[----:B------:R-:W-:Y:S01]  /*427b0*/  LEA.HI R12, R12, 0x78, RZ, 0x1e ;  /* 0x000000780c0c7811 */ /* 0x000fe200078ff0ff */
[----:B------:R-:W-:-:S03]  /*427c0*/  FMUL R8, R11, 1.4426950216293334961 ;  /* 0x3fb8aa3b0b087820 */ /* 0x000fc60000400000 */
[----:B------:R-:W-:Y:S01]  /*427d0*/  LEA R12, R12, UR10, 0x6 ;  /* 0x0000000a0c0c7c11 */ /* 0x000fe2000f8e30ff */
[----:B------:R-:W-:Y:S02]  /*427e0*/  FADD R11, R19, -R13 ;  /* 0x8000000d130b7221 */ /* 0x000fe40000000000 */
[----:B------:R0:W1:Y:S02]  /*427f0*/  MUFU.EX2 R19, R8 ;  /* 0x0000000800137308 */ /* 0x0000640000000800 */
[----:B0-----:R0:W3:Y:S02]  /*42800*/  LDS R8, [R12+0x40000] ;  /* 0x040000000c087984 */ /* 0x0010e40000000800 */
[----:B0-----:R-:W0:Y:S01]  /*42810*/  S2R R12, SR_TID.X ;  /* 0x00000000000c7919 */ /* 0x001e220000002100 */
[----:B--2---:R-:W-:Y:S01]  /*42820*/  FMNMX R6, R0, R6, !PT ;  /* 0x0000000600067209 */ /* 0x004fe20007800000 */
[----:B------:R-:W-:-:S06]  /*42830*/  FMUL R0, R11, 1.4426950216293334961 ;  /* 0x3fb8aa3b0b007820 */ /* 0x000fcc0000400000 */
[----:B------:R-:W2:Y:S01]  /*42840*/  MUFU.EX2 R0, R0 ;  /* 0x0000000000007308 */ /* 0x000ea20000000800 */
[----:B-1----:R1:W-:Y:S01]  /*42850*/  STL [R1+0x428], R19 ;  /* 0x0004281301007387 */ /* 0x0023e20000100800 */
[----:B------:R-:W-:-:S03]  /*42860*/  FADD R11, R22, -R13 ;  /* 0x8000000d160b7221 */ /* 0x000fc60000000000 */
[----:B-1----:R-:W4:Y:S04]  /*42870*/  LDL.LU R19, [R1+0x15c] ;  /* 0x00015c0001137983 */ /* 0x002f280000300800 */
[----:B------:R-:W-:Y:S01]  /*42880*/  STL [R1+0xa10], R6 ;  /* 0x000a100601007387 */ /* 0x000fe20000100800 */
[----:B0-----:R-:W-:-:S03]  /*42890*/  LOP3.LUT R22, R12, 0x1c, RZ, 0xc0, !PT ;  /* 0x0000001c0c167812 */ /* 0x001fc600078ec0ff */
[----:B------:R-:W4:Y:S04]  /*428a0*/  LDL.LU R12, [R1+0x108] ;  /* 0x00010800010c7983 */ /* 0x000f280000300800 */
[----:B--2---:R0:W-:Y:S02]  /*428b0*/  STL [R1+0x420], R0 ;  /* 0x0004200001007387 */ /* 0x0041e40000100800 */
[----:B0-----:R-:W-:Y:S01]  /*428c0*/  FMUL R0, R11, 1.4426950216293334961 ;  /* 0x3fb8aa3b0b007820 */ /* 0x001fe20000400000 */
[----:B------:R-:W-:Y:S02]  /*428d0*/  FADD R11, R15, -R6 ;  /* 0x800000060f0b7221 */ /* 0x000fe40000000000 */
[----:B------:R-:W0:Y:S01]  /*428e0*/  S2R R15, SR_TID.X ;  /* 0x00000000000f7919 */ /* 0x000e220000002100 */
[----:B------:R1:W2:Y:S01]  /*428f0*/  MUFU.EX2 R13, R0 ;  /* 0x00000000000d7308 */ /* 0x0002a20000000800 */
[----:B------:R-:W-:-:S04]  /*42900*/  LEA.HI R22, R22, 0x80, RZ, 0x1e ;  /* 0x0000008016167811 */ /* 0x000fc800078ff0ff */
[----:B------:R-:W-:Y:S01]  /*42910*/  LEA R22, R22, UR10, 0x6 ;  /* 0x0000000a16167c11 */ /* 0x000fe2000f8e30ff */
[----:B-1----:R-:W-:Y:S01]  /*42920*/  FMUL R0, R11, 1.4426950216293334961 ;  /* 0x3fb8aa3b0b007820 */ /* 0x002fe20000400000 */
[----:B-----5:R-:W-:-:S03]  /*42930*/  FADD R11, R21, -R6 ;  /* 0x80000006150b7221 */ /* 0x020fc60000000000 */
[----:B------:R1:W5:Y:S01]  /*42940*/  MUFU.EX2 R6, R0 ;  /* 0x0000000000067308 */ /* 0x0003620000000800 */
[----:B--2---:R-:W-:Y:S04]  /*42950*/  STL [R1+0x418], R13 ;  /* 0x0004180d01007387 */ /* 0x004fe80000100800 */
[----:B-1----:R1:W2:Y:S04]  /*42960*/  LDS R0, [R22+0x40000] ;  /* 0x0400000016007984 */ /* 0x0022a80000000800 */
[----:B-1----:R-:W4:Y:S01]  /*42970*/  LDL R22, [R1+0x788] ;  /* 0x0007880001167983 */ /* 0x002f220000100800 */
[----:B0-----:R-:W-:-:S03]  /*42980*/  LOP3.LUT R15, R15, 0x1c, RZ, 0xc0, !PT ;  /* 0x0000001c0f0f7812 */ /* 0x001fc600078ec0ff */
[----:B------:R-:W2:Y:S04]  /*42990*/  LDL.LU R21, [R1+0xc0] ;  /* 0x0000c00001157983 */ /* 0x000ea80000300800 */
[----:B-----5:R-:W-:Y:S01]  /*429a0*/  STL [R1+0x414], R6 ;  /* 0x0004140601007387 */ /* 0x020fe20000100800 */
[----:B---3--:R-:W-:Y:S02]  /*429b0*/  FMNMX R13, R10, R2, !PT ;  /* 0x000000020a0d7209 */ /* 0x008fe40007800000 */
[----:B------:R-:W-:-:S03]  /*429c0*/  LEA.HI R2, R15, 0x88, RZ, 0x1e ;  /* 0x000000880f027811 */ /* 0x000fc600078ff0ff */
[----:B------:R-:W-:Y:S04]  /*429d0*/  STL [R1+0xa08], R13 ;  /* 0x000a080d01007387 */ /* 0x000fe80000100800 */
[----:B------:R0:W-:Y:S04]  /*429e0*/  STL [R1+0x2034], R6 ;  /* 0x0020340601007387 */ /* 0x0001e80000100800 */
[----:B------:R-:W3:Y:S01]  /*429f0*/  LDL R15, [R1+0x78c] ;  /* 0x00078c00010f7983 */ /* 0x000ee20000100800 */
[----:B0-----:R-:W0:Y:S01]  /*42a00*/  S2R R6, SR_TID.X ;  /* 0x0000000000067919 */ /* 0x001e220000002100 */
[----:B------:R-:W-:Y:S01]  /*42a10*/  FMUL R10, R11, 1.4426950216293334961 ;  /* 0x3fb8aa3b0b0a7820 */ /* 0x000fe20000400000 */
[----:B------:R-:W-:-:S04]  /*42a20*/  FADD R11, R29, -R13 ;  /* 0x8000000d1d0b7221 */ /* 0x000fc80000000000 */
[----:B------:R-:W-:Y:S01]  /*42a30*/  FMUL R11, R11, 1.4426950216293334961 ;  /* 0x3fb8aa3b0b0b7820 */ /* 0x000fe20000400000 */
[----:B------:R1:W5:Y:S01]  /*42a40*/  MUFU.EX2 R29, R10 ;  /* 0x0000000a001d7308 */ /* 0x0003620000000800 */
[----:B------:R-:W-:-:S07]  /*42a50*/  FADD R13, R24, -R13 ;  /* 0x8000000d180d7221 */ /* 0x000fce0000000000 */
[----:B------:R-:W0:Y:S01]  /*42a60*/  MUFU.EX2 R11, R11 ;  /* 0x0000000b000b7308 */ /* 0x000e220000000800 */
[----:B------:R-:W-:-:S05]  /*42a70*/  LEA R2, R2, UR10, 0x6 ;  /* 0x0000000a02027c11 */ /* 0x000fca000f8e30ff */
[----:B-1----:R1:W2:Y:S04]  /*42a80*/  LDS R10, [R2+0x40000] ;  /* 0x04000000020a7984 */ /* 0x0022a80000000800 */
[----:B-1----:R-:W2:Y:S01]  /*42a90*/  LDL.LU R2, [R1+0xd0] ;  /* 0x0000d00001027983 */ /* 0x002ea20000300800 */
[----:B0-----:R-:W-:-:S03]  /*42aa0*/  LOP3.LUT R6, R6, 0x1c, RZ, 0xc0, !PT ;  /* 0x0000001c06067812 */ /* 0x001fc600078ec0ff */
[----:B------:R-:W2:Y:S01]  /*42ab0*/  LDL.LU R24, [R1+0x64] ;  /* 0x0000640001187983 */ /* 0x000ea20000300800 */
[----:B------:R-:W-:-:S03]  /*42ac0*/  LEA.HI R6, R6, 0x90, RZ, 0x1e ;  /* 0x0000009006067811 */ /* 0x000fc600078ff0ff */
[----:B-----5:R-:W-:Y:S01]  /*42ad0*/  STL [R1+0x408], R29 ;  /* 0x0004081d01007387 */ /* 0x020fe20000100800 */
[----:B------:R-:W-:-:S03]  /*42ae0*/  LEA R6, R6, UR10, 0x6 ;  /* 0x0000000a06067c11 */ /* 0x000fc6000f8e30ff */
[----:B------:R0:W-:Y:S01]  /*42af0*/  STL [R1+0x42c], R11 ;  /* 0x00042c0b01007387 */ /* 0x0001e20000100800 */
[----:B----4-:R-:W-:Y:S01]  /*42b00*/  FMNMX R22, R9, R22, !PT ;  /* 0x0000001609167209 */ /* 0x010fe20007800000 */
[----:B------:R-:W-:-:S04]  /*42b10*/  FMUL R9, R13, 1.4426950216293334961 ;  /* 0x3fb8aa3b0d097820 */ /* 0x000fc80000400000 */
[----:B------:R1:W4:Y:S01]  /*42b20*/  MUFU.EX2 R13, R9 ;  /* 0x00000009000d7308 */ /* 0x0003220000000800 */
[--C-:B0-----:R-:W-:Y:S01]  /*42b30*/  FADD R11, R19, -R22.reuse ;  /* 0x80000016130b7221 */ /* 0x101fe20000000000 */
[----:B------:R-:W-:Y:S03]  /*42b40*/  STL [R1+0xa04], R22 ;  /* 0x000a041601007387 */ /* 0x000fe60000100800 */
[----:B------:R-:W-:Y:S01]  /*42b50*/  FMUL R11, R11, 1.4426950216293334961 ;  /* 0x3fb8aa3b0b0b7820 */ /* 0x000fe20000400000 */
[----:B------:R-:W5:Y:S04]  /*42b60*/  LDL.LU R19, [R1+0x94] ;  /* 0x0000940001137983 */ /* 0x000f680000300800 */
[----:B-1----:R0:W1:Y:S04]  /*42b70*/  LDS R9, [R6+0x40000] ;  /* 0x0400000006097984 */ /* 0x0020680000000800 */
[----:B0-----:R-:W2:Y:S04]  /*42b80*/  LDL R6, [R1+0x8d0] ;  /* 0x0008d00001067983 */ /* 0x001ea80000100800 */
[----:B----4-:R0:W-:Y:S04]  /*42b90*/  STL [R1+0x424], R13 ;  /* 0x0004240d01007387 */ /* 0x0101e80000100800 */
[----:B0-----:R-:W4:Y:S01]  /*42ba0*/  LDL R13, [R1+0x47c] ;  /* 0x00047c00010d7983 */ /* 0x001f220000100800 */
[----:B---3--:R-:W-:Y:S01]  /*42bb0*/  FMNMX R15, R8, R15, !PT ;  /* 0x0000000f080f7209 */ /* 0x008fe20007800000 */
[----:B------:R-:W-:-:S02]  /*42bc0*/  FADD R8, R12, -R22 ;  /* 0x800000160c087221 */ /* 0x000fc40000000000 */
[----:B------:R0:W3:Y:S02]  /*42bd0*/  MUFU.EX2 R12, R11 ;  /* 0x0000000b000c7308 */ /* 0x0000e40000000800 */
[----:B------:R-:W-:Y:S04]  /*42be0*/  STL [R1+0xa00], R15 ;  /* 0x000a000f01007387 */ /* 0x000fe80000100800 */
[----:B0-----:R-:W4:Y:S04]  /*42bf0*/  LDL.LU R11, [R1+0xc8] ;  /* 0x0000c800010b7983 */ /* 0x001f280000300800 */
[----:B---3--:R0:W-:Y:S04]  /*42c00*/  STL [R1+0x41c], R12 ;  /* 0x00041c0c01007387 */ /* 0x0081e80000100800 */
[----:B0-----:R-:W3:Y:S01]  /*42c10*/  LDL R12, [R1+0x8d4] ;  /* 0x0008d400010c7983 */ /* 0x001ee20000100800 */
[----:B------:R-:W0:Y:S01]  /*42c20*/  S2R R22, SR_TID.X ;  /* 0x0000000000167919 */ /* 0x000e220000002100 */
[----:B------:R-:W-:-:S06]  /*42c30*/  FMUL R8, R8, 1.4426950216293334961 ;  /* 0x3fb8aa3b08087820 */ /* 0x000fcc0000400000 */
[----:B------:R-:W1:Y:S02]  /*42c40*/  MUFU.EX2 R8, R8 ;  /* 0x0000000800087308 */ /* 0x000e640000000800 */
[----:B-1----:R1:W-:Y:S01]  /*42c50*/  STL [R1+0x410], R8 ;  /* 0x0004100801007387 */ /* 0x0023e20000100800 */
[----:B0-----:R-:W-:-:S04]  /*42c60*/  LOP3.LUT R22, R22, 0x1c, RZ, 0xc0, !PT ;  /* 0x0000001c16167812 */ /* 0x001fc800078ec0ff */
[----:B------:R-:W-:-:S04]  /*42c70*/  LEA.HI R22, R22, 0x98, RZ, 0x1e ;  /* 0x0000009816167811 */ /* 0x000fc800078ff0ff */
[----:B------:R-:W-:Y:S02]  /*42c80*/  LEA R22, R22, UR10, 0x6 ;  /* 0x0000000a16167c11 */ /* 0x000fe4000f8e30ff */
[----:B--2---:R-:W-:Y:S01]  /*42c90*/  FMNMX R6, R0, R6, !PT ;  /* 0x0000000600067209 */ /* 0x004fe20007800000 */
[----:B----4-:R-:W-:-:S04]  /*42ca0*/  FADD R11, R11, -R15 ;  /* 0x8000000f0b0b7221 */ /* 0x010fc80000000000 */
[----:B-1----:R-:W-:Y:S01]  /*42cb0*/  FMUL R8, R11, 1.4426950216293334961 ;  /* 0x3fb8aa3b0b087820 */ /* 0x002fe20000400000 */
[----:B------:R-:W-:Y:S02]  /*42cc0*/  FADD R11, R21, -R15 ;  /* 0x8000000f150b7221 */ /* 0x000fe40000000000 */
[----:B------:R-:W2:Y:S01]  /*42cd0*/  LDL.LU R15, [R1+0xa8] ;  /* 0x0000a800010f7983 */ /* 0x000ea20000300800 */
[----:B------:R0:W1:Y:S03]  /*42ce0*/  MUFU.EX2 R21, R8 ;  /* 0x0000000800157308 */ /* 0x0000660000000800 */
[----:B0-----:R0:W4:Y:S02]  /*42cf0*/  LDS R8, [R22+0x40000] ;  /* 0x0400000016087984 */ /* 0x0011240000000800 */
[----:B0-----:R-:W0:Y:S01]  /*42d00*/  S2R R22, SR_TID.X ;  /* 0x0000000000167919 */ /* 0x001e220000002100 */
[----:B------:R-:W-:Y:S01]  /*42d10*/  FMUL R0, R11, 1.4426950216293334961 ;  /* 0x3fb8aa3b0b007820 */ /* 0x000fe20000400000 */
[----:B------:R-:W-:-:S03]  /*42d20*/  FADD R11, R2, -R6 ;  /* 0x80000006020b7221 */ /* 0x000fc60000000000 */
[----:B------:R-:W0:Y:S01]  /*42d30*/  MUFU.EX2 R2, R0 ;  /* 0x0000000000027308 */ /* 0x000e220000000800 */
[----:B------:R-:W-:Y:S01]  /*42d40*/  FMUL R11, R11, 1.4426950216293334961 ;  /* 0x3fb8aa3b0b0b7820 */ /* 0x000fe20000400000 */
[----:B-1----:R1:W-:Y:S01]  /*42d50*/  STL [R1+0x40c], R21 ;  /* 0x00040c1501007387 */ /* 0x0023e20000100800 */
[----:B---3--:R-:W-:Y:S01]  /*42d60*/  FMNMX R12, R10, R12, !PT ;  /* 0x0000000c0a0c7209 */ /* 0x008fe20007800000 */
[----:B------:R-:W-:Y:S02]  /*42d70*/  FADD R10, R24, -R6 ;  /* 0x80000006180a7221 */ /* 0x000fe40000000000 */
[----:B-1----:R-:W3:Y:S04]  /*42d80*/  LDL.LU R21, [R1+0x58] ;  /* 0x0000580001157983 */ /* 0x002ee80000300800 */
[----:B------:R1:W-:Y:S02]  /*42d90*/  STL [R1+0x9fc], R6 ;  /* 0x0009fc0601007387 */ /* 0x0003e40000100800 */
[----:B-1----:R5:W1:Y:S01]  /*42da0*/  MUFU.EX2 R6, R11 ;  /* 0x0000000b00067308 */ /* 0x002a620000000800 */
[----:B0-----:R-:W-:Y:S01]  /*42db0*/  LOP3.LUT R22, R22, 0x1c, RZ, 0xc0, !PT ;  /* 0x0000001c16167812 */ /* 0x001fe200078ec0ff */
[----:B------:R0:W-:Y:S01]  /*42dc0*/  STL [R1+0x404], R2 ;  /* 0x0004040201007387 */ /* 0x0001e20000100800 */
[----:B------:R-:W-:-:S02]  /*42dd0*/  FMUL R10, R10, 1.4426950216293334961 ;  /* 0x3fb8aa3b0a0a7820 */ /* 0x000fc40000400000 */
[----:B------:R-:W-:Y:S01]  /*42de0*/  LEA.HI R0, R22, 0xa0, RZ, 0x1e ;  /* 0x000000a016007811 */ /* 0x000fe200078ff0ff */
[--C-:B-----5:R-:W-:Y:S01]  /*42df0*/  FADD R11, R19, -R12.reuse ;  /* 0x8000000c130b7221 */ /* 0x120fe20000000000 */
[----:B0-----:R-:W5:Y:S01]  /*42e00*/  LDL R2, [R1+0x8d8] ;  /* 0x0008d80001027983 */ /* 0x001f620000100800 */
[----:B------:R0:W0:Y:S03]  /*42e10*/  MUFU.EX2 R19, R10 ;  /* 0x0000000a00137308 */ /* 0x0000260000000800 */
[----:B------:R-:W2:Y:S04]  /*42e20*/  LDL.LU R22, [R1+0xb4] ;  /* 0x0000b40001167983 */ /* 0x000ea80000300800 */
[----:B------:R-:W-:Y:S04]  /*42e30*/  STL [R1+0x9f8], R12 ;  /* 0x0009f80c01007387 */ /* 0x000fe80000100800 */
[----:B------:R-:W2:Y:S04]  /*42e40*/  LDL.LU R24, [R1+0x5c] ;  /* 0x00005c0001187983 */ /* 0x000ea80000300800 */
[----:B-1----:R1:W-:Y:S04]  /*42e50*/  STL [R1+0x400], R6 ;  /* 0x0004000601007387 */ /* 0x0023e80000100800 */
[----:B0-----:R-:W2:Y:S04]  /*42e60*/  LDL.LU R10, [R1+0x60] ;  /* 0x00006000010a7983 */ /* 0x001ea80000300800 */
[----:B-1----:R-:W4:Y:S04]  /*42e70*/  LDL R6, [R1+0x8dc] ;  /* 0x0008dc0001067983 */ /* 0x002f280000100800 */
[----:B------:R0:W-:Y:S04]  /*42e80*/  STL [R1+0x3fc], R19 ;  /* 0x0003fc1301007387 */ /* 0x0001e80000100800 */
[----:B0-----:R-:W3:Y:S01]  /*42e90*/  LDL.LU R19, [R1+0x90] ;  /* 0x0000900001137983 */ /* 0x001ee20000300800 */
[----:B------:R-:W-:Y:S01]  /*42ea0*/  FMUL R11, R11, 1.4426950216293334961 ;  /* 0x3fb8aa3b0b0b7820 */ /* 0x000fe20000400000 */
[----:B--2---:R-:W-:-:S02]  /*42eb0*/  FADD R10, R10, -R12 ;  /* 0x8000000c0a0a7221 */ /* 0x004fc40000000000 */
[----:B------:R-:W2:Y:S03]  /*42ec0*/  LDL.LU R12, [R1+0x2048] ;  /* 0x00204800010c7983 */ /* 0x000ea60000300800 */
[----:B------:R-:W0:Y:S01]  /*42ed0*/  MUFU.EX2 R11, R11 ;  /* 0x0000000b000b7308 */ /* 0x000e220000000800 */
[----:B-----5:R-:W-:Y:S01]  /*42ee0*/  FMNMX R2, R9, R2, !PT ;  /* 0x0000000209027209 */ /* 0x020fe20007800000 */
[----:B0-----:R0:W-:Y:S02]  /*42ef0*/  STL [R1+0x3f8], R11 ;  /* 0x0003f80b01007387 */ /* 0x0011e40000100800 */
[----:B0-----:R-:W-:Y:S01]  /*42f00*/  FMUL R11, R10, 1.4426950216293334961 ;  /* 0x3fb8aa3b0a0b7820 */ /* 0x001fe20000400000 */
[----:B------:R-:W-:Y:S02]  /*42f10*/  FADD R10, R16, R28 ;  /* 0x0000001c100a7221 */ /* 0x000fe40000000000 */
[----:B------:R-:W5:Y:S04]  /*42f20*/  LDL.LU R28, [R1+0x2044] ;  /* 0x00204400011c7983 */ /* 0x000f680000300800 */
[----:B------:R-:W-:Y:S01]  /*42f30*/  STL [R1+0x9f4], R2 ;  /* 0x0009f40201007387 */ /* 0x000fe20000100800 */
[----:B------:R-:W-:-:S03]  /*42f40*/  LEA R0, R0, UR10, 0x6 ;  /* 0x0000000a00007c11 */ /* 0x000fc6000f8e30ff */
[----:B--2---:R0:W-:Y:S04]  /*42f50*/  LDS R9, [R12+0x40000] ;  /* 0x040000000c097984 */ /* 0x0041e80000000800 */
[----:B------:R-:W1:Y:S04]  /*42f60*/  LDS R0, [R0+0x40000] ;  /* 0x0400000000007984 */ /* 0x000e680000000800 */
[----:B0-----:R-:W1:Y:S01]  /*42f70*/  LDL R12, [R1+0x8e0] ;  /* 0x0008e000010c7983 */ /* 0x001e620000100800 */
[----:B------:R-:W-:Y:S01]  /*42f80*/  FADD R15, R15, -R2 ;  /* 0x800000020f0f7221 */ /* 0x000fe20000000000 */
[----:B------:R-:W0:Y:S03]  /*42f90*/  MUFU.EX2 R16, R11 ;  /* 0x0000000b00107308 */ /* 0x000e260000000800 */
[----:B------:R-:W-:-:S06]  /*42fa0*/  FMUL R15, R15, 1.4426950216293334961 ;  /* 0x3fb8aa3b0f0f7820 */ /* 0x000fcc0000400000 */
[----:B------:R-:W2:Y:S01]  /*42fb0*/  MUFU.EX2 R15, R15 ;  /* 0x0000000f000f7308 */ /* 0x000ea20000000800 */
[----:B----4-:R-:W-:Y:S01]  /*42fc0*/  FMNMX R6, R8, R6, !PT ;  /* 0x0000000608067209 */ /* 0x010fe20007800000 */
[----:B0-----:R3:W-:Y:S04]  /*42fd0*/  STL [R1+0xc0], R16 ;  /* 0x0000c01001007387 */ /* 0x0017e80000100800 */
[----:B------:R-:W-:Y:S01]  /*42fe0*/  FADD R8, R22, -R6 ;  /* 0x8000000616087221 */ /* 0x000fe20000000000 */
[----:B---3--:R-:W-:Y:S02]  /*42ff0*/  FADD R16, R21, -R2 ;  /* 0x8000000215107221 */ /* 0x008fe40000000000 */
[----:B------:R-:W3:Y:S04]  /*43000*/  LDL.LU R2, [R1+0x68] ;  /* 0x0000680001027983 */ /* 0x000ee80000300800 */
[----:B--2---:R0:W-:Y:S01]  /*43010*/  STL [R1+0x3f4], R15 ;  /* 0x0003f40f01007387 */ /* 0x0041e20000100800 */
[----:B------:R-:W-:Y:S01]  /*43020*/  FMUL R8, R8, 1.4426950216293334961 ;  /* 0x3fb8aa3b08087820 */ /* 0x000fe20000400000 */
[----:B------:R-:W2:Y:S02]  /*43030*/  S2R R22, SR_TID.X ;  /* 0x0000000000167919 */ /* 0x000ea40000002100 */
[----:B-----5:R4:W-:Y:S01]  /*43040*/  LDS R21, [R28+0x40000] ;  /* 0x040000001c157984 */ /* 0x0209e20000000800 */
[----:B0-----:R-:W-:-:S03]  /*43050*/  FMUL R15, R16, 1.4426950216293334961 ;  /* 0x3fb8aa3b100f7820 */ /* 0x001fc60000400000 */
[----:B------:R-:W-:Y:S03]  /*43060*/  STL [R1+0x9f0], R6 ;  /* 0x0009f00601007387 */ /* 0x000fe60000100800 */
[----:B------:R-:W0:Y:S01]  /*43070*/  MUFU.EX2 R15, R15 ;  /* 0x0000000f000f7308 */ /* 0x000e220000000800 */
[----:B----4-:R-:W4:Y:S01]  /*43080*/  LDL.LU R28, [R1+0xd4] ;  /* 0x0000d400011c7983 */ /* 0x010f220000300800 */
[----:B------:R-:W-:-:S03]  /*43090*/  FADD R14, R14, R13 ;  /* 0x0000000d0e0e7221 */ /* 0x000fc60000000000 */
[----:B------:R-:W5:Y:S04]  /*430a0*/  SHFL.BFLY PT, R11, R10, 0x2, 0x1f ;  /* 0x0c401f000a0b7f89 */ /* 0x000f6800000e0000 */
[----:B------:R-:W1:Y:S04]  /*430b0*/  SHFL.BFLY PT, R13, R14, 0x2, 0x1f ;  /* 0x0c401f000e0d7f89 */ /* 0x000e6800000e0000 */
[----:B0-----:R0:W-:Y:S01]  /*430c0*/  STL [R1+0x3f0], R15 ;  /* 0x0003f00f01007387 */ /* 0x0011e20000100800 */
[----:B--2---:R-:W-:Y:S01]  /*430d0*/  LOP3.LUT R22, R22, 0x1c, RZ, 0xc0, !PT ;  /* 0x0000001c16167812 */ /* 0x004fe200078ec0ff */
[----:B0-----:R-:W-:Y:S01]  /*430e0*/  FADD R15, R5, R27 ;  /* 0x0000001b050f7221 */ /* 0x001fe20000000000 */
[----:B-1----:R-:W-:Y:S01]  /*430f0*/  FMNMX R16, R0, R12, !PT ;  /* 0x0000000c00107209 */ /* 0x002fe20007800000 */
[----:B------:R-:W-:Y:S01]  /*43100*/  FADD R0, R24, -R6 ;  /* 0x8000000618007221 */ /* 0x000fe20000000000 */
[----:B------:R-:W2:Y:S01]  /*43110*/  LDL.LU R12, [R1+0x70] ;  /* 0x00007000010c7983 */ /* 0x000ea20000300800 */
[----:B------:R-:W0:Y:S03]  /*43120*/  MUFU.EX2 R6, R8 ;  /* 0x0000000800067308 */ /* 0x000e260000000800 */
[----:B------:R-:W-:Y:S01]  /*43130*/  STL [R1+0x9ec], R16 ;  /* 0x0009ec1001007387 */ /* 0x000fe20000100800 */
[----:B------:R-:W-:-:S03]  /*43140*/  FMUL R0, R0, 1.4426950216293334961 ;  /* 0x3fb8aa3b00007820 */ /* 0x000fc60000400000 */
[----:B0-----:R0:W-:Y:S04]  /*43150*/  STL [R1+0x3e8], R6 ;  /* 0x0003e80601007387 */ /* 0x0011e80000100800 */
[----:B0-----:R-:W2:Y:S01]  /*43160*/  LDL R6, [R1+0x8e4] ;  /* 0x0008e40001067983 */ /* 0x001ea20000100800 */
[----:B------:R-:W0:Y:S01]  /*43170*/  MUFU.EX2 R0, R0 ;  /* 0x0000000000007308 */ /* 0x000e220000000800 */
[----:B------:R-:W-:Y:S01]  /*43180*/  FADD R8, R19, -R16 ;  /* 0x8000001013087221 */ /* 0x000fe20000000000 */
[----:B------:R-:W-:Y:S01]  /*43190*/  LEA.HI R19, R22, 0xb8, RZ, 0x1e ;  /* 0x000000b816137811 */ /* 0x000fe200078ff0ff */
[----:B------:R-:W4:Y:S03]  /*431a0*/  LDL.LU R27, [R1+0x2040] ;  /* 0x00204000011b7983 */ /* 0x000f260000300800 */
[----:B------:R-:W-:Y:S01]  /*431b0*/  LEA R19, R19, UR10, 0x6 ;  /* 0x0000000a13137c11 */ /* 0x000fe2000f8e30ff */
[----:B-----5:R-:W-:Y:S01]  /*431c0*/  FADD R22, R10, R11 ;  /* 0x0000000b0a167221 */ /* 0x020fe20000000000 */
[----:B------:R-:W-:Y:S01]  /*431d0*/  FADD R24, R14, R13 ;  /* 0x0000000d0e187221 */ /* 0x000fe20000000000 */
[----:B------:R-:W-:-:S02]  /*431e0*/  FADD R13, R20, R23 ;  /* 0x00000017140d7221 */ /* 0x000fc40000000000 */
[----:B------:R1:W-:Y:S04]  /*431f0*/  LDS R10, [R19+0x40000] ;  /* 0x04000000130a7984 */ /* 0x0003e80000000800 */
[----:B0-----:R0:W-:Y:S01]  /*43200*/  STL [R1+0xc8], R0 ;  /* 0x0000c80001007387 */ /* 0x0011e20000100800 */
[----:B-1----:R-:W-:Y:S01]  /*43210*/  FMUL R19, R8, 1.4426950216293334961 ;  /* 0x3fb8aa3b08137820 */ /* 0x002fe20000400000 */
[----:B------:R-:W-:Y:S02]  /*43220*/  FADD R8, R3, R18 ;  /* 0x0000001203087221 */ /* 0x000fe40000000000 */
[----:B------:R-:W5:Y:S04]  /*43230*/  LDL.LU R5, [R1+0xe4] ;  /* 0x0000e40001057983 */ /* 0x000f680000300800 */
[----:B------:R-:W5:Y:S04]  /*43240*/  LDL.LU R23, [R1+0x203c] ;  /* 0x00203c0001177983 */ /* 0x000f680000300800 */
[----:B------:R-:W5:Y:S01]  /*43250*/  LDL R3, [R1+0x8e8] ;  /* 0x0008e80001037983 */ /* 0x000f620000100800 */
[----:B0-----:R-:W-:-:S02]  /*43260*/  FADD R0, R17, R25 ;  /* 0x0000001911007221 */ /* 0x001fc40000000000 */
[----:B------:R-:W0:Y:S01]  /*43270*/  S2R R25, SR_TID.X ;  /* 0x0000000000197919 */ /* 0x000e220000002100 */
[----:B---3--:R-:W-:-:S04]  /*43280*/  FADD R16, R2, -R16 ;  /* 0x8000001002107221 */ /* 0x008fc80000000000 */
[----:B------:R-:W-:Y:S01]  /*43290*/  FMUL R16, R16, 1.4426950216293334961 ;  /* 0x3fb8aa3b10107820 */ /* 0x000fe20000400000 */
[----:B------:R1:W3:Y:S08]  /*432a0*/  MUFU.EX2 R2, R19 ;  /* 0x0000001300027308 */ /* 0x0002f00000000800 */
[----:B------:R-:W0:Y:S01]  /*432b0*/  MUFU.EX2 R16, R16 ;  /* 0x0000001000107308 */ /* 0x000e220000000800 */
[----:B------:R-:W1:Y:S01]  /*432c0*/  SHFL.BFLY PT, R17, R22, 0x1, 0x1f ;  /* 0x0c201f0016117f89 */ /* 0x000e6200000e0000 */
[----:B0-----:R-:W-:-:S04]  /*432d0*/  LOP3.LUT R25, R25, 0x1c, RZ, 0xc0, !PT ;  /* 0x0000001c19197812 */ /* 0x001fc800078ec0ff */
[----:B------:R-:W-:-:S04]  /*432e0*/  LEA.HI R25, R25, 0xc0, RZ, 0x1e ;  /* 0x000000c019197811 */ /* 0x000fc800078ff0ff */
[----:B------:R-:W-:-:S05]  /*432f0*/  LEA R25, R25, UR10, 0x6 ;  /* 0x0000000a19197c11 */ /* 0x000fca000f8e30ff */
[----:B-1----:R4:W-:Y:S04]  /*43300*/  LDS R19, [R25+0x40000] ;  /* 0x0400000019137984 */ /* 0x0029e80000000800 */
[----:B------:R-:W0:Y:S01]  /*43310*/  SHFL.BFLY PT, R14, R13, 0x2, 0x1f ;  /* 0x0c401f000d0e7f89 */ /* 0x000e2200000e0000 */
[----:B--2---:R-:W-:-:S05]  /*43320*/  FMNMX R6, R9, R6, !PT ;  /* 0x0000000609067209 */ /* 0x004fca0007800000 */
[--C-:B----4-:R-:W-:Y:S01]  /*43330*/  FADD R25, R28, -R6.reuse ;  /* 0x800000061c197221 */ /* 0x110fe20000000000 */
[----:B------:R-:W-:Y:S03]  /*43340*/  STL [R1+0x9e8], R6 ;  /* 0x0009e80601007387 */ /* 0x000fe60000100800 */
[----:B------:R-:W-:Y:S01]  /*43350*/  FMUL R25, R25, 1.4426950216293334961 ;  /* 0x3fb8aa3b19197820 */ /* 0x000fe20000400000 */
[----:B---3--:R1:W-:Y:S04]  /*43360*/  STL [R1+0x3e4], R2 ;  /* 0x0003e40201007387 */ /* 0x0083e80000100800 */
[----:B-1----:R-:W2:Y:S04]  /*43370*/  LDL.LU R2, [R1+0xd8] ;  /* 0x0000d80001027983 */ /* 0x002ea80000300800 */
[----:B------:R1:W-:Y:S02]  /*43380*/  STL [R1+0x3e0], R16 ;  /* 0x0003e01001007387 */ /* 0x0003e40000100800 */
[----:B-1----:R-:W-:-:S02]  /*43390*/  FADD R16, R12, -R6 ;  /* 0x800000060c107221 */ /* 0x002fc40000000000 */
[----:B------:R-:W1:Y:S01]  /*433a0*/  MUFU.EX2 R6, R25 ;  /* 0x0000001900067308 */ /* 0x000e620000000800 */
[----:B-----5:R-:W-:Y:S01]  /*433b0*/  FMNMX R12, R21, R3, !PT ;  /* 0x00000003150c7209 */ /* 0x020fe20007800000 */
[----:B------:R-:W-:Y:S01]  /*433c0*/  FADD R21, R22, R17 ;  /* 0x0000001116157221 */ /* 0x000fe20000000000 */
[----:B-1----:R-:W-:Y:S04]  /*433d0*/  STL [R1+0x3dc], R6 ;  /* 0x0003dc0601007387 */ /* 0x002fe80000100800 */
[----:B------:R-:W3:Y:S04]  /*433e0*/  LDL.LU R28, [R1+0x7c] ;  /* 0x00007c00011c7983 */ /* 0x000ee80000300800 */
[----:B------:R-:W4:Y:S01]  /*433f0*/  LDL.LU R22, [R1+0x78] ;  /* 0x0000780001167983 */ /* 0x000f220000300800 */
[----:B------:R-:W-:Y:S01]  /*43400*/  FMUL R16, R16, 1.4426950216293334961 ;  /* 0x3fb8aa3b10107820 */ /* 0x000fe20000400000 */
[----:B0-----:R-:W-:Y:S01]  /*43410*/  FADD R17, R13, R14 ;  /* 0x0000000e0d117221 */ /* 0x001fe20000000000 */
[----:B------:R-:W-:-:S02]  /*43420*/  FADD R13, R5, -R12 ;  /* 0x8000000c050d7221 */ /* 0x000fc40000000000 */
[----:B------:R-:W0:Y:S01]  /*43430*/  MUFU.EX2 R5, R16 ;  /* 0x0000001000057308 */ /* 0x000e220000000800 */
[----:B------:R-:W-:Y:S04]  /*43440*/  STL [R1+0x9e4], R12 ;  /* 0x0009e40c01007387 */ /* 0x000fe80000100800 */
[----:B------:R-:W1:Y:S04]  /*43450*/  SHFL.BFLY PT, R20, R24, 0x1, 0x1f ;  /* 0x0c201f0018147f89 */ /* 0x000e6800000e0000 */
[----:B0-----:R0:W-:Y:S01]  /*43460*/  STL [R1+0xd0], R5 ;  /* 0x0000d00501007387 */ /* 0x0011e20000100800 */
[----:B------:R-:W5:Y:S03]  /*43470*/  S2R R3, SR_TID.X ;  /* 0x0000000000037919 */ /* 0x000f660000002100 */
[----:B------:R-:W5:Y:S01]  /*43480*/  SHFL.BFLY PT, R18, R15, 0x2, 0x1f ;  /* 0x0c401f000f127f89 */ /* 0x000f6200000e0000 */
[----:B0-----:R-:W0:Y:S03]  /*43490*/  S2R R5, SR_TID.X ;  /* 0x0000000000057919 */ /* 0x001e260000002100 */
[----:B------:R-:W0:Y:S01]  /*434a0*/  SHFL.BFLY PT, R9, R8, 0x2, 0x1f ;  /* 0x0c401f0008097f89 */ /* 0x000e2200000e0000 */
[----:B-1----:R-:W-:-:S03]  /*434b0*/  FADD R20, R24, R20 ;  /* 0x0000001418147221 */ /* 0x002fc60000000000 */
[----:B------:R-:W1:Y:S04]  /*434c0*/  SHFL.BFLY PT, R11, R0, 0x2, 0x1f ;  /* 0x0c401f00000b7f89 */ /* 0x000e6800000e0000 */
[----:B------:R-:W2:Y:S01]  /*434d0*/  LDL R25, [R1+0x450] ;  /* 0x0004500001197983 */ /* 0x000ea20000100800 */
[----:B-----5:R-:W-:Y:S01]  /*434e0*/  FADD R18, R15, R18 ;  /* 0x000000120f127221 */ /* 0x020fe20000000000 */
[----:B------:R-:W-:Y:S02]  /*434f0*/  LOP3.LUT R3, R3, 0x1c, RZ, 0xc0, !PT ;  /* 0x0000001c03037812 */ /* 0x000fe400078ec0ff */
[----:B0-----:R-:W-:-:S04]  /*43500*/  LOP3.LUT R24, R5, 0x1c, RZ, 0xc0, !PT ;  /* 0x0000001c05187812 */ /* 0x001fc800078ec0ff */
[C---:B------:R-:W-:Y:S02]  /*43510*/  LEA.HI R5, R24.reuse, 0xd8, RZ, 0x1e ;  /* 0x000000d818057811 */ /* 0x040fe400078ff0ff */
[----:B------:R-:W-:Y:S02]  /*43520*/  LEA.HI R14, R24, 0xd0, RZ, 0x1e ;  /* 0x000000d0180e7811 */ /* 0x000fe400078ff0ff */
[----:B------:R-:W-:Y:S01]  /*43530*/  LEA R5, R5, UR10, 0x6 ;  /* 0x0000000a05057c11 */ /* 0x000fe2000f8e30ff */
[----:B------:R-:W0:Y:S01]  /*43540*/  S2R R24, SR_TID.X ;  /* 0x0000000000187919 */ /* 0x000e220000002100 */
[----:B------:R-:W-:Y:S01]  /*43550*/  FADD R15, R8, R9 ;  /* 0x00000009080f7221 */ /* 0x000fe20000000000 */
[----:B------:R-:W-:Y:S02]  /*43560*/  LEA.HI R6, R3, 0xc8, RZ, 0x1e ;  /* 0x000000c803067811 */ /* 0x000fe400078ff0ff */
[----:B------:R5:W-:Y:S04]  /*43570*/  LDS R8, [R5+0x40000] ;  /* 0x0400000005087984 */ /* 0x000be80000000800 */
[----:B------:R-:W2:Y:S01]  /*43580*/  LDL R3, [R1+0x8ec] ;  /* 0x0008ec0001037983 */ /* 0x000ea20000100800 */
[----:B-----5:R-:W5:Y:S01]  /*43590*/  S2R R5, SR_TID.X ;  /* 0x0000000000057919 */ /* 0x020f620000002100 */
[----:B------:R-:W-:-:S02]  /*435a0*/  LEA R14, R14, UR10, 0x6 ;  /* 0x0000000a0e0e7c11 */ /* 0x000fc4000f8e30ff */
[----:B------:R-:W-:Y:S01]  /*435b0*/  LEA R6, R6, UR10, 0x6 ;  /* 0x0000000a06067c11 */ /* 0x000fe2000f8e30ff */
[----:B-1----:R-:W-:Y:S02]  /*435c0*/  FADD R16, R0, R11 ;  /* 0x0000000b00107221 */ /* 0x002fe40000000000 */
[----:B------:R-:W-:Y:S04]  /*435d0*/  LDS R11, [R14+0x40000] ;  /* 0x040000000e0b7984 */ /* 0x000fe80000000800 */
[----:B------:R1:W-:Y:S04]  /*435e0*/  LDS R0, [R6+0x40000] ;  /* 0x0400000006007984 */ /* 0x0003e80000000800 */
[----:B-1----:R-:W3:Y:S01]  /*435f0*/  LDL.LU R6, [R1+0xe8] ;  /* 0x0000e80001067983 */ /* 0x002ee20000300800 */
[----:B0-----:R-:W-:Y:S01]  /*43600*/  LOP3.LUT R24, R24, 0x1c, RZ, 0xc0, !PT ;  /* 0x0000001c18187812 */ /* 0x001fe200078ec0ff */
[----:B----4-:R-:W-:-:S03]  /*43610*/  FADD R14, R22, -R12 ;  /* 0x8000000c160e7221 */ /* 0x010fc60000000000 */
[----:B------:R-:W-:Y:S01]  /*43620*/  LEA.HI R22, R24, 0xe0, RZ, 0x1e ;  /* 0x000000e018167811 */ /* 0x000fe200078ff0ff */
[----:B------:R-:W4:Y:S01]  /*43630*/  LDL.LU R12, [R1+0x2038] ;  /* 0x00203800010c7983 */ /* 0x000f220000300800 */
[----:B-----5:R-:W-:-:S03]  /*43640*/  LOP3.LUT R24, R5, 0x1c, RZ, 0xc0, !PT ;  /* 0x0000001c05187812 */ /* 0x020fc600078ec0ff */
[----:B------:R-:W5:Y:S01]  /*43650*/  LDL R5, [R1+0x8f0] ;  /* 0x0008f00001057983 */ /* 0x000f620000100800 */
[----:B------:R-:W-:Y:S01]  /*43660*/  FMUL R9, R13, 1.4426950216293334961 ;  /* 0x3fb8aa3b0d097820 */ /* 0x000fe20000400000 */
[----:B------:R-:W-:-:S03]  /*43670*/  LEA R22, R22, UR10, 0x6 ;  /* 0x0000000a16167c11 */ /* 0x000fc6000f8e30ff */
[----:B------:R0:W1:Y:S02]  /*43680*/  MUFU.EX2 R13, R9 ;  /* 0x00000009000d7308 */ /* 0x0000640000000800 */
[----:B0-----:R0:W-:Y:S02]  /*43690*/  LDS R9, [R22+0x40000] ;  /* 0x0400000016097984 */ /* 0x0011e40000000800 */
[----:B0-----:R-:W-:-:S04]  /*436a0*/  LEA.HI R22, R24, 0xe8, RZ, 0x1e ;  /* 0x000000e818167811 */ /* 0x001fc800078ff0ff */
[----:B------:R-:W-:Y:S01]  /*436b0*/  LEA R22, R22, UR10, 0x6 ;  /* 0x0000000a16167c11 */ /* 0x000fe2000f8e30ff */
[----:B-1----:R-:W-:Y:S01]  /*436c0*/  STL [R1+0x3d8], R13 ;  /* 0x0003d80d01007387 */ /* 0x002fe20000100800 */
[----:B------:R-:W-:-:S03]  /*436d0*/  LOP3.LUT R24, R27, 0x1c, RZ, 0xc0, !PT ;  /* 0x0000001c1b187812 */ /* 0x000fc600078ec0ff */
[----:B------:R0:W-:Y:S04]  /*436e0*/  LDS R13, [R22+0x40000] ;  /* 0x04000000160d7984 */ /* 0x0001e80000000800 */
[----:B------:R-:W3:Y:S01]  /*436f0*/  LDL.LU R27, [R1+0x8c] ;  /* 0x00008c00011b7983 */ /* 0x000ee20000300800 */
[----:B0-----:R-:W-:-:S06]  /*43700*/  FMUL R22, R14, 1.4426950216293334961 ;  /* 0x3fb8aa3b0e167820 */ /* 0x001fcc0000400000 */
[----:B------:R-:W0:Y:S01]  /*43710*/  MUFU.EX2 R22, R22 ;  /* 0x0000001600167308 */ /* 0x000e220000000800 */
[----:B--2---:R-:W-:Y:S02]  /*43720*/  FMNMX R3, R10, R3, !PT ;  /* 0x000000030a037209 */ /* 0x004fe40007800000 */
[C---:B------:R-:W-:Y:S02]  /*43730*/  LEA.HI R10, R24.reuse, 0xf0, RZ, 0x1e ;  /* 0x000000f0180a7811 */ /* 0x040fe400078ff0ff */
[----:B------:R-:W-:Y:S02]  /*43740*/  LEA.HI R24, R24, 0xf8, RZ, 0x1e ;  /* 0x000000f818187811 */ /* 0x000fe400078ff0ff */
[----:B------:R-:W-:Y:S02]  /*43750*/  LEA R10, R10, UR10, 0x6 ;  /* 0x0000000a0a0a7c11 */ /* 0x000fe4000f8e30ff */
[----:B------:R-:W-:-:S03]  /*43760*/  LEA R24, R24, UR10, 0x6 ;  /* 0x0000000a18187c11 */ /* 0x000fc6000f8e30ff */
[----:B------:R-:W-:Y:S04]  /*43770*/  LDS R14, [R10+0x40000] ;  /* 0x040000000a0e7984 */ /* 0x000fe80000000800 */
[----:B------:R1:W-:Y:S01]  /*43780*/  LDS R10, [R24+0x40000] ;  /* 0x04000000180a7984 */ /* 0x0003e20000000800 */
[----:B------:R-:W-:Y:S01]  /*43790*/  BAR.SYNC.DEFER_BLOCKING 0x0 ;  /* 0x0000000000007b1d */ /* 0x000fe20000010000 */
[----:B-1----:R-:W-:-:S05]  /*437a0*/  FADD R24, R2, -R3 ;  /* 0x8000000302187221 */ /* 0x002fca0000000000 */
[----:B------:R-:W-:Y:S04]  /*437b0*/  STL [R1+0x9e0], R3 ;  /* 0x0009e00301007387 */ /* 0x000fe80000100800 */
[----:B------:R-:W2:Y:S04]  /*437c0*/  LDL.LU R2, [R1+0xe0] ;  /* 0x0000e00001027983 */ /* 0x000ea80000300800 */
[----:B0-----:R0:W-:Y:S04]  /*437d0*/  STL [R1+0xd4], R22 ;  /* 0x0000d41601007387 */ /* 0x0011e80000100800 */
[----:B0-----:R-:W2:Y:S04]  /*437e0*/  LDL R22, [R1+0x44c] ;  /* 0x00044c0001167983 */ /* 0x001ea80000100800 */
[----:B----4-:R-:W-:Y:S01]  /*437f0*/  @!P6 STS [R12+0x40000], R20 ;  /* 0x040000140c00e388 */ /* 0x010fe20000000800 */
[----:B-----5:R-:W-:-:S03]  /*43800*/  FMNMX R5, R19, R5, !PT ;  /* 0x0000000513057209 */ /* 0x020fc60007800000 */
[----:B------:R3:W-:Y:S04]  /*43810*/  @!P6 STS [R23+0x40000], R21 ;  /* 0x040000151700e388 */ /* 0x0007e80000000800 */
[----:B------:R-:W-:Y:S01]  /*43820*/  STL [R1+0x9d8], R5 ;  /* 0x0009d80501007387 */ /* 0x000fe20000100800 */
[----:B---3--:R-:W-:-:S03]  /*43830*/  FADD R23, R28, -R3 ;  /* 0x800000031c177221 */ /* 0x008fc60000000000 */
[----:B------:R-:W3:Y:S01]  /*43840*/  LDL R3, [R1+0x8f4] ;  /* 0x0008f40001037983 */ /* 0x000ee20000100800 */
[----:B------:R-:W-:Y:S01]  /*43850*/  FMUL R20, R24, 1.4426950216293334961 ;  /* 0x3fb8aa3b18147820 */ /* 0x000fe20000400000 */
[----:B------:R-:W-:-:S03]  /*43860*/  FMUL R23, R23, 1.4426950216293334961 ;  /* 0x3fb8aa3b17177820 */ /* 0x000fc60000400000 */
[----:B------:R0:W1:Y:S01]  /*43870*/  MUFU.EX2 R19, R20 ;  /* 0x0000001400137308 */ /* 0x0000620000000800 */
[----:B------:R-:W4:Y:S04]  /*43880*/  SHFL.BFLY PT, R12, R18, 0x1, 0x1f ;  /* 0x0c201f00120c7f89 */ /* 0x000f2800000e0000 */
[----:B0-----:R-:W0:Y:S01]  /*43890*/  SHFL.BFLY PT, R20, R16, 0x1, 0x1f ;  /* 0x0c201f0010147f89 */ /* 0x001e2200000e0000 */
[----:B------:R-:W-:-:S03]  /*438a0*/  FADD R27, R27, -R5 ;  /* 0x800000051b1b7221 */ /* 0x000fc60000000000 */
[----:B-1----:R-:W-:Y:S04]  /*438b0*/  STL [R1+0x3cc], R19 ;  /* 0x0003cc1301007387 */ /* 0x002fe80000100800 */
[----:B------:R-:W5:Y:S04]  /*438c0*/  LDL.LU R28, [R1+0x98] ;  /* 0x00009800011c7983 */ /* 0x000f680000300800 */
[----:B------:R-:W1:Y:S01]  /*438d0*/  SHFL.BFLY PT, R19, R17, 0x1, 0x1f ;  /* 0x0c201f0011137f89 */ /* 0x000e6200000e0000 */
[----:B----4-:R-:W-:Y:S01]  /*438e0*/  FADD R18, R18, R12 ;  /* 0x0000000c12127221 */ /* 0x010fe20000000000 */
[----:B0-----:R-:W-:Y:S01]  /*438f0*/  FADD R16, R16, R20 ;  /* 0x0000001410107221 */ /* 0x001fe20000000000 */
[----:B--2---:R-:W-:Y:S01]  /*43900*/  FADD R22, R25, R22 ;  /* 0x0000001619167221 */ /* 0x004fe20000000000 */
[----:B------:R-:W-:-:S02]  /*43910*/  FADD R25, R6, -R5 ;  /* 0x8000000506197221 */ /* 0x000fc40000000000 */
[----:B------:R0:W2:Y:S02]  /*43920*/  MUFU.EX2 R6, R23 ;  /* 0x0000001700067308 */ /* 0x0000a40000000800 */
[----:B------:R-:W-:Y:S01]  /*43930*/  FMUL R25, R25, 1.4426950216293334961 ;  /* 0x3fb8aa3b19197820 */ /* 0x000fe20000400000 */
[----:B0-----:R-:W-:Y:S02]  /*43940*/  FADD R23, R7, R26 ;  /* 0x0000001a07177221 */ /* 0x001fe40000000000 */
[----:B------:R-:W4:Y:S04]  /*43950*/  LDL.LU R7, [R1+0xec] ;  /* 0x0000ec0001077983 */ /* 0x000f280000300800 */
[----:B--2---:R0:W-:Y:S04]  /*43960*/  STL [R1+0xd8], R6 ;  /* 0x0000d80601007387 */ /* 0x0041e80000100800 */
[----:B------:R-:W2:Y:S01]  /*43970*/  LDL.LU R5, [R1+0xb0] ;  /* 0x0000b00001057983 */ /* 0x000ea20000300800 */
[----:B0-----:R-:W0:Y:S03]  /*43980*/  MUFU.EX2 R6, R25 ;  /* 0x0000001900067308 */ /* 0x001e260000000800 */
[----:B0-----:R0:W-:Y:S04]  /*43990*/  STL [R1+0x3c8], R6 ;  /* 0x0003c80601007387 */ /* 0x0011e80000100800 */
[----:B0-----:R-:W2:Y:S01]  /*439a0*/  LDL R6, [R1+0x8f8] ;  /* 0x0008f80001067983 */ /* 0x001ea20000100800 */
[----:B---3--:R-:W-:Y:S01]  /*439b0*/  FMNMX R3, R0, R3, !PT ;  /* 0x0000000300037209 */ /* 0x008fe20007800000 */
[----:B------:R-:W-:-:S06]  /*439c0*/  FMUL R0, R27, 1.4426950216293334961 ;  /* 0x3fb8aa3b1b007820 */ /* 0x000fcc0000400000 */
[----:B------:R-:W0:Y:S01]  /*439d0*/  MUFU.EX2 R0, R0 ;  /* 0x0000000000007308 */ /* 0x000e220000000800 */
[----:B------:R-:W-:Y:S01]  /*439e0*/  STL [R1+0x9dc], R3 ;  /* 0x0009dc0301007387 */ /* 0x000fe20000100800 */
[----:B------:R-:W-:-:S03]  /*439f0*/  FADD R12, R2, -R3 ;  /* 0x80000003020c7221 */ /* 0x000fc60000000000 */
[----:B------:R-:W3:Y:S04]  /*43a00*/  LDL R27, [R1+0x418] ;  /* 0x00041800011b7983 */ /* 0x000ee80000100800 */
[----:B------:R-:W3:Y:S04]  /*43a10*/  LDL R25, [R1+0x420] ;  /* 0x0004200001197983 */ /* 0x000ee80000100800 */
[----:B0-----:R1:W-:Y:S04]  /*43a20*/  STL [R1+0xdc], R0 ;  /* 0x0000dc0001007387 */ /* 0x0013e80000100800 */
[----:B------:R-:W3:Y:S04]  /*43a30*/  LDL.LU R2, [R1+0x110] ;  /* 0x0001100001027983 */ /* 0x000ee80000300800 */
[----:B------:R-:W3:Y:S01]  /*43a40*/  LDL R20, [R1+0x43c] ;  /* 0x00043c0001147983 */ /* 0x000ee20000100800 */
[----:B-1----:R-:W-:-:S03]  /*43a50*/  FADD R0, R17, R19 ;  /* 0x0000001311007221 */ /* 0x002fc60000000000 */
[----:B------:R-:W3:Y:S01]  /*43a60*/  LDL R17, [R1+0x440] ;  /* 0x0004400001117983 */ /* 0x000ee20000100800 */
[----:B------:R-:W-:-:S03]  /*43a70*/  FMUL R12, R12, 1.4426950216293334961 ;  /* 0x3fb8aa3b0c0c7820 */ /* 0x000fc60000400000 */
[----:B------:R-:W-:Y:S04]  /*43a80*/  SHFL.BFLY PT, R24, R22, 0x2, 0x1f ;  /* 0x0c401f0016187f89 */ /* 0x000fe800000e0000 */
[----:B------:R-:W0:Y:S01]  /*43a90*/  SHFL.BFLY PT, R21, R15, 0x1, 0x1f ;  /* 0x0c201f000f157f89 */ /* 0x000e2200000e0000 */
[----:B------:R-:W1:Y:S03]  /*43aa0*/  MUFU.EX2 R12, R12 ;  /* 0x0000000c000c7308 */ /* 0x000e660000000800 */
[----:B------:R-:W2:Y:S01]  /*43ab0*/  SHFL.BFLY PT, R26, R23, 0x2, 0x1f ;  /* 0x0c401f00171a7f89 */ /* 0x000ea200000e0000 */
[----:B-----5:R-:W-:-:S03]  /*43ac0*/  FADD R19, R28, -R3 ;  /* 0x800000031c137221 */ /* 0x020fc60000000000 */
[----:B------:R-:W5:Y:S04]  /*43ad0*/  LDL R3, [R1+0x8fc] ;  /* 0x0008fc0001037983 */ /* 0x000f680000100800 */
[----:B------:R-:W5:Y:S04]  /*43ae0*/  LDL.LU R28, [R1+0xcc] ;  /* 0x0000cc00011c7983 */ /* 0x000f680000300800 */
[----:B-1----:R3:W-:Y:S01]  /*43af0*/  STL [R1+0x3a4], R12 ;  /* 0x0003a40c01007387 */ /* 0x0027e20000100800 */
[----:B0-----:R-:W-:Y:S01]  /*43b00*/  FADD R15, R15, R21 ;  /* 0x000000150f0f7221 */ /* 0x001fe20000000000 */
[----:B--2---:R-:W-:-:S05]  /*43b10*/  FMNMX R6, R11, R6, !PT ;  /* 0x000000060b067209 */ /* 0x004fca0007800000 */
[----:B----4-:R-:W-:Y:S01]  /*43b20*/  FADD R21, R7, -R6 ;  /* 0x8000000607157221 */ /* 0x010fe20000000000 */
[----:B---3--:R-:W-:Y:S01]  /*43b30*/  FADD R12, R17, R20 ;  /* 0x00000014110c7221 */ /* 0x008fe20000000000 */
[----:B------:R-:W-:Y:S01]  /*43b40*/  FMUL R20, R19, 1.4426950216293334961 ;  /* 0x3fb8aa3b13147820 */ /* 0x000fe20000400000 */
[----:B------:R-:W-:Y:S01]  /*43b50*/  FADD R17, R22, R24 ;  /* 0x0000001816117221 */ /* 0x000fe20000000000 */
[----:B------:R-:W-:Y:S01]  /*43b60*/  FADD R19, R23, R26 ;  /* 0x0000001a17137221 */ /* 0x000fe20000000000 */
[----:B------:R-:W2:Y:S01]  /*43b70*/  LDL R22, [R1+0x438] ;  /* 0x0004380001167983 */ /* 0x000ea20000100800 */
[----:B------:R0:W1:Y:S03]  /*43b80*/  MUFU.EX2 R7, R20 ;  /* 0x0000001400077308 */ /* 0x0000660000000800 */
[----:B------:R-:W3:Y:S04]  /*43b90*/  LDL R24, [R1+0x428] ;  /* 0x0004280001187983 */ /* 0x000ee80000100800 */
[----:B------:R-:W-:Y:S04]  /*43ba0*/  STL [R1+0x9d4], R6 ;  /* 0x0009d40601007387 */ /* 0x000fe80000100800 */
[----:B------:R-:W4:Y:S04]  /*43bb0*/  LDL.LU R23, [R1] ;  /* 0x0000000001177983 */ /* 0x000f280000300800 */
[----:B------:R-:W2:Y:S04]  /*43bc0*/  LDL R26, [R1+0x434] ;  /* 0x00043400011a7983 */ /* 0x000ea80000100800 */
[----:B0-----:R-:W2:Y:S04]  /*43bd0*/  LDL.LU R20, [R1+0x4] ;  /* 0x0000040001147983 */ /* 0x001ea80000300800 */
[----:B-1----:R0:W-:Y:S04]  /*43be0*/  STL [R1+0xe4], R7 ;  /* 0x0000e40701007387 */ /* 0x0021e80000100800 */
[----:B0-----:R-:W3:Y:S01]  /*43bf0*/  LDL.LU R7, [R1+0x124] ;  /* 0x0001240001077983 */ /* 0x001ee20000300800 */
[----:B------:R-:W-:-:S03]  /*43c00*/  FMUL R21, R21, 1.4426950216293334961 ;  /* 0x3fb8aa3b15157820 */ /* 0x000fc60000400000 */
[----:B------:R-:W0:Y:S04]  /*43c10*/  SHFL.BFLY PT, R11, R12, 0x2, 0x1f ;  /* 0x0c401f000c0b7f89 */ /* 0x000e2800000e0000 */
[----:B--2---:R1:W-:Y:S02]  /*43c20*/  @!P6 STS [R20+0x40000], R18 ;  /* 0x040000121400e388 */ /* 0x0043e40000000800 */
[----:B-1----:R-:W-:Y:S02]  /*43c30*/  FADD R20, R5, -R6 ;  /* 0x8000000605147221 */ /* 0x002fe40000000000 */
[----:B------:R-:W2:Y:S04]  /*43c40*/  LDL.LU R6, [R1+0x2034] ;  /* 0x0020340001067983 */ /* 0x000ea80000300800 */
[----:B----4-:R3:W-:Y:S04]  /*43c50*/  @!P6 STS [R23+0x40000], R0 ;  /* 0x040000001700e388 */ /* 0x0107e80000000800 */
[----:B------:R-:W4:Y:S01]  /*43c60*/  LDL.LU R5, [R1+0x74] ;  /* 0x0000740001057983 */ /* 0x000f220000300800 */
[----:B---3--:R-:W-:Y:S01]  /*43c70*/  FADD R0, R4, R24 ;  /* 0x0000001804007221 */ /* 0x008fe20000000000 */
[----:B-----5:R-:W-:-:S02]  /*43c80*/  FMNMX R24, R8, R3, !PT ;  /* 0x0000000308187209 */ /* 0x020fc40007800000 */
[----:B------:R-:W3:Y:S01]  /*43c90*/  LDL R4, [R1+0x900] ;  /* 0x0009000001047983 */ /* 0x000ee20000100800 */
[----:B------:R-:W1:Y:S03]  /*43ca0*/  MUFU.EX2 R8, R21 ;  /* 0x0000001500087308 */ /* 0x000e660000000800 */
[----:B------:R-:W5:Y:S01]  /*43cb0*/  LDL.LU R3, [R1+0x138] ;  /* 0x0001380001037983 */ /* 0x000f620000300800 */
[----:B------:R-:W-:-:S03]  /*43cc0*/  FADD R23, R2, -R24 ;  /* 0x8000001802177221 */ /* 0x000fc60000000000 */
[----:B------:R-:W-:Y:S04]  /*43cd0*/  STL [R1+0x9d0], R24 ;  /* 0x0009d01801007387 */ /* 0x000fe80000100800 */
[----:B-1----:R1:W-:Y:S04]  /*43ce0*/  STL [R1+0x390], R8 ;  /* 0x0003900801007387 */ /* 0x0023e80000100800 */
[----:B------:R-:W4:Y:S01]  /*43cf0*/  LDL R2, [R1+0x904] ;  /* 0x0009040001027983 */ /* 0x000f220000100800 */
[----:B------:R-:W-:Y:S01]  /*43d00*/  FADD R18, R22, R26 ;  /* 0x0000001a16127221 */ /* 0x000fe20000000000 */
[----:B------:R-:W-:Y:S01]  /*43d10*/  FADD R22, R25, R27 ;  /* 0x0000001b19167221 */ /* 0x000fe20000000000 */
[----:B-1----:R-:W-:-:S04]  /*43d20*/  FMUL R8, R20, 1.4426950216293334961 ;  /* 0x3fb8aa3b14087820 */ /* 0x002fc80000400000 */
[----:B------:R-:W1:Y:S01]  /*43d30*/  MUFU.EX2 R25, R8 ;  /* 0x0000000800197308 */ /* 0x000e620000000800 */
[----:B0-----:R-:W-:Y:S01]  /*43d40*/  FADD R11, R12, R11 ;  /* 0x0000000b0c0b7221 */ /* 0x001fe20000000000 */
[----:B-1----:R-:W-:Y:S01]  /*43d50*/  STL [R1+0xec], R25 ;  /* 0x0000ec1901007387 */ /* 0x002fe20000100800 */
[----:B--2---:R-:W-:-:S03]  /*43d60*/  FADD R12, R6, R29 ;  /* 0x0000001d060c7221 */ /* 0x004fc60000000000 */
[----:B------:R-:W2:Y:S01]  /*43d70*/  LDL.LU R29, [R1+0x88] ;  /* 0x00008800011d7983 */ /* 0x000ea20000300800 */
[----:B------:R-:W-:Y:S01]  /*43d80*/  FADD R24, R28, -R24 ;  /* 0x800000181c187221 */ /* 0x000fe20000000000 */
[----:B------:R-:W-:Y:S02]  /*43d90*/  FMUL R23, R23, 1.4426950216293334961 ;  /* 0x3fb8aa3b17177820 */ /* 0x000fe40000400000 */
[----:B------:R-:W0:Y:S01]  /*43da0*/  SHFL.BFLY PT, R8, R22, 0x2, 0x1f ;  /* 0x0c401f0016087f89 */ /* 0x000e2200000e0000 */
[----:B------:R-:W-:Y:S01]  /*43db0*/  FMUL R24, R24, 1.4426950216293334961 ;  /* 0x3fb8aa3b18187820 */ /* 0x000fe20000400000 */
[----:B------:R1:W5:Y:S08]  /*43dc0*/  MUFU.EX2 R28, R23 ;  /* 0x00000017001c7308 */ /* 0x0003700000000800 */
[----:B------:R-:W0:Y:S01]  /*43dd0*/  MUFU.EX2 R6, R24 ;  /* 0x0000001800067308 */ /* 0x000e220000000800 */
[----:B---3--:R-:W-:-:S02]  /*43de0*/  FMNMX R4, R9, R4, !PT ;  /* 0x0000000409047209 */ /* 0x008fc40007800000 */
[----:B------:R-:W3:Y:S03]  /*43df0*/  SHFL.BFLY PT, R9, R12, 0x2, 0x1f ;  /* 0x0c401f000c097f89 */ /* 0x000ee600000e0000 */
[----:B-1----:R-:W-:Y:S01]  /*43e00*/  FADD R23, R7, -R4 ;  /* 0x8000000407177221 */ /* 0x002fe20000000000 */
[----:B-----5:R-:W-:Y:S04]  /*43e10*/  STL [R1+0x384], R28 ;  /* 0x0003841c01007387 */ /* 0x020fe80000100800 */
[----:B------:R-:W-:Y:S01]  /*43e20*/  STL [R1+0x1ff8], R28 ;  /* 0x001ff81c01007387 */ /* 0x000fe20000100800 */
[----:B------:R-:W-:-:S03]  /*43e30*/  FMUL R23, R23, 1.4426950216293334961 ;  /* 0x3fb8aa3b17177820 */ /* 0x000fc60000400000 */
[----:B------:R1:W-:Y:S01]  /*43e40*/  STL [R1+0x9cc], R4 ;  /* 0x0009cc0401007387 */ /* 0x0003e20000100800 */
[----:B----4-:R-:W-:-:S03]  /*43e50*/  FMNMX R2, R13, R2, !PT ;  /* 0x000000020d027209 */ /* 0x010fc60007800000 */
[----:B0-----:R-:W-:Y:S01]  /*43e60*/  STL [R1+0xf0], R6 ;  /* 0x0000f00601007387 */ /* 0x001fe20000100800 */
[----:B------:R-:W-:Y:S01]  /*43e70*/  FADD R13, R5, -R4 ;  /* 0x80000004050d7221 */ /* 0x000fe20000000000 */
[----:B------:R-:W-:Y:S02]  /*43e80*/  FADD R22, R22, R8 ;  /* 0x0000000816167221 */ /* 0x000fe40000000000 */
[----:B------:R-:W4:Y:S01]  /*43e90*/  LDL.LU R7, [R1+0x144] ;  /* 0x0001440001077983 */ /* 0x000f220000300800 */
[----:B------:R-:W-:-:S03]  /*43ea0*/  FMUL R8, R13, 1.4426950216293334961 ;  /* 0x3fb8aa3b0d087820 */ /* 0x000fc60000400000 */
[----:B------:R0:W-:Y:S01]  /*43eb0*/  STL [R1+0x9c8], R2 ;  /* 0x0009c80201007387 */ /* 0x0001e20000100800 */
[----:B------:R5:W0:Y:S03]  /*43ec0*/  MUFU.EX2 R26, R23 ;  /* 0x00000017001a7308 */ /* 0x000a260000000800 */
[----:B-1----:R-:W4:Y:S04]  /*43ed0*/  LDL R4, [R1+0x908] ;  /* 0x0009080001047983 */ /* 0x002f280000100800 */
[----:B------:R-:W4:Y:S01]  /*43ee0*/  LDL.LU R5, [R1+0xa4] ;  /* 0x0000a40001057983 */ /* 0x000f220000300800 */
[----:B------:R-:W1:Y:S01]  /*43ef0*/  MUFU.EX2 R27, R8 ;  /* 0x00000008001b7308 */ /* 0x000e620000000800 */
[----:B---3--:R-:W-:Y:S01]  /*43f00*/  FADD R9, R12, R9 ;  /* 0x000000090c097221 */ /* 0x008fe20000000000 */
[--C-:B-----5:R-:W-:Y:S01]  /*43f10*/  FADD R23, R3, -R2.reuse ;  /* 0x8000000203177221 */ /* 0x120fe20000000000 */
[----:B0-----:R-:W-:Y:S04]  /*43f20*/  STL [R1+0x378], R26 ;  /* 0x0003781a01007387 */ /* 0x001fe80000100800 */
[----:B------:R-:W-:Y:S04]  /*43f30*/  STL [R1+0x1ffc], R26 ;  /* 0x001ffc1a01007387 */ /* 0x000fe80000100800 */
[----:B-1----:R-:W-:Y:S04]  /*43f40*/  STL [R1+0x100], R27 ;  /* 0x0001001b01007387 */ /* 0x002fe80000100800 */
[----:B------:R-:W-:Y:S01]  /*43f50*/  STL [R1+0x2000], R27 ;  /* 0x0020001b01007387 */ /* 0x000fe20000100800 */
[----:B--2---:R-:W-:-:S03]  /*43f60*/  FADD R12, R29, -R2 ;  /* 0x800000021d0c7221 */ /* 0x004fc60000000000 */
[----:B------:R-:W2:Y:S04]  /*43f70*/  LDL R2, [R1+0x90c] ;  /* 0x00090c0001027983 */ /* 0x000ea80000100800 */
[----:B------:R-:W3:Y:S04]  /*43f80*/  LDL.LU R3, [R1+0xa0] ;  /* 0x0000a00001037983 */ /* 0x000ee80000300800 */
[----:B------:R-:W5:Y:S04]  /*43f90*/  LDL.LU R29, [R1+0x1c] ;  /* 0x00001c00011d7983 */ /* 0x000f680000300800 */
[----:B------:R-:W0:Y:S04]  /*43fa0*/  SHFL.BFLY PT, R20, R18, 0x2, 0x1f ;  /* 0x0c401f0012147f89 */ /* 0x000e2800000e0000 */
[----:B------:R-:W1:Y:S01]  /*43fb0*/  SHFL.BFLY PT, R21, R0, 0x2, 0x1f ;  /* 0x0c401f0000157f89 */ /* 0x000e6200000e0000 */
[----:B------:R-:W-:-:S03]  /*43fc0*/  FMUL R24, R23, 1.4426950216293334961 ;  /* 0x3fb8aa3b17187820 */ /* 0x000fc60000400000 */
[----:B------:R-:W-:Y:S01]  /*43fd0*/  SHFL.BFLY PT, R13, R19, 0x1, 0x1f ;  /* 0x0c201f00130d7f89 */ /* 0x000fe200000e0000 */
[----:B------:R-:W1:Y:S01]  /*43fe0*/  MUFU.EX2 R6, R24 ;  /* 0x0000001800067308 */ /* 0x000e620000000800 */
[----:B0-----:R-:W-:Y:S02]  /*43ff0*/  FADD R18, R18, R20 ;  /* 0x0000001412127221 */ /* 0x001fe40000000000 */
[----:B------:R-:W0:Y:S01]  /*44000*/  SHFL.BFLY PT, R20, R17, 0x1, 0x1f ;  /* 0x0c201f0011147f89 */ /* 0x000e2200000e0000 */
[----:B-1----:R-:W-:-:S03]  /*44010*/  FADD R0, R0, R21 ;  /* 0x0000001500007221 */ /* 0x002fc60000000000 */
[----:B------:R-:W1:Y:S04]  /*44020*/  SHFL.BFLY PT, R21, R11, 0x1, 0x1f ;  /* 0x0c201f000b157f89 */ /* 0x000e6800000e0000 */
[----:B------:R-:W1:Y:S01]  /*44030*/  SHFL.BFLY PT, R8, R18, 0x1, 0x1f ;  /* 0x0c201f0012087f89 */ /* 0x000e6200000e0000 */
[----:B----4-:R-:W-:-:S03]  /*44040*/  FMNMX R4, R14, R4, !PT ;  /* 0x000000040e047209 */ /* 0x010fc60007800000 */
[----:B------:R-:W4:Y:S01]  /*44050*/  SHFL.BFLY PT, R23, R0, 0x1, 0x1f ;  /* 0x0c201f0000177f89 */ /* 0x000f2200000e0000 */
[----:B------:R-:W-:-:S03]  /*44060*/  FMUL R12, R12, 1.4426950216293334961 ;  /* 0x3fb8aa3b0c0c7820 */ /* 0x000fc60000400000 */
[----:B------:R-:W-:Y:S01]  /*44070*/  STL [R1+0x36c], R6 ;  /* 0x00036c0601007387 */ /* 0x000fe20000100800 */
[----:B0-----:R-:W-:Y:S01]  /*44080*/  FADD R14, R17, R20 ;  /* 0x00000014110e7221 */ /* 0x001fe20000000000 */
[--C-:B------:R-:W-:Y:S02]  /*44090*/  FADD R17, R7, -R4.reuse ;  /* 0x8000000407117221 */ /* 0x100fe40000000000 */
[----:B------:R0:W4:Y:S01]  /*440a0*/  MUFU.EX2 R7, R12 ;  /* 0x0000000c00077308 */ /* 0x0001220000000800 */
[----:B------:R-:W-:Y:S04]  /*440b0*/  STL [R1+0x2004], R6 ;  /* 0x0020040601007387 */ /* 0x000fe80000100800 */
[----:B------:R1:W-:Y:S01]  /*440c0*/  STL [R1+0x9c4], R4 ;  /* 0x0009c40401007387 */ /* 0x0003e20000100800 */
[----:B0-----:R-:W-:Y:S01]  /*440d0*/  FMUL R12, R17, 1.4426950216293334961 ;  /* 0x3fb8aa3b110c7820 */ /* 0x001fe20000400000 */
[----:B------:R-:W-:-:S03]  /*440e0*/  FADD R17, R5, -R4 ;  /* 0x8000000405117221 */ /* 0x000fc60000000000 */
[----:B-1----:R3:W0:Y:S01]  /*440f0*/  MUFU.EX2 R4, R12 ;  /* 0x0000000c00047308 */ /* 0x0026220000000800 */
[----:B------:R-:W-:Y:S01]  /*44100*/  FADD R13, R19, R13 ;  /* 0x0000000d130d7221 */ /* 0x000fe20000000000 */
[----:B------:R-:W-:Y:S01]  /*44110*/  FADD R11, R11, R21 ;  /* 0x000000150b0b7221 */ /* 0x000fe20000000000 */
[----:B------:R1:W-:Y:S01]  /*44120*/  STL [R1+0x2030], R14 ;  /* 0x0020300e01007387 */ /* 0x0003e20000100800 */
[----:B------:R-:W-:Y:S01]  /*44130*/  FADD R8, R18, R8 ;  /* 0x0000000812087221 */ /* 0x000fe20000000000 */
[----:B----4-:R-:W-:Y:S02]  /*44140*/  FADD R0, R0, R23 ;  /* 0x0000001700007221 */ /* 0x010fe40000000000 */
[----:B------:R4:W-:Y:S04]  /*44150*/  STL [R1+0x202c], R13 ;  /* 0x00202c0d01007387 */ /* 0x0009e80000100800 */
[----:B------:R-:W-:Y:S04]  /*44160*/  STL [R1+0x2028], R11 ;  /* 0x0020280b01007387 */ /* 0x000fe80000100800 */
[----:B------:R-:W-:Y:S04]  /*44170*/  STL [R1+0x108], R7 ;  /* 0x0001080701007387 */ /* 0x000fe80000100800 */
[----:B------:R-:W-:Y:S04]  /*44180*/  STL [R1+0x2008], R7 ;  /* 0x0020080701007387 */ /* 0x000fe80000100800 */
[----:B------:R-:W-:Y:S04]  /*44190*/  STL [R1+0x2024], R8 ;  /* 0x0020240801007387 */ /* 0x000fe80000100800 */
[----:B------:R-:W-:Y:S01]  /*441a0*/  STL [R1+0x2020], R0 ;  /* 0x0020200001007387 */ /* 0x000fe20000100800 */
[----:B--2---:R-:W-:-:S05]  /*441b0*/  FMNMX R2, R10, R2, !PT ;  /* 0x000000020a027209 */ /* 0x004fca0007800000 */
[----:B------:R2:W-:Y:S01]  /*441c0*/  STL [R1+0x9c0], R2 ;  /* 0x0009c00201007387 */ /* 0x0005e20000100800 */
[----:B---3--:R-:W-:-:S03]  /*441d0*/  FADD R12, R3, -R2 ;  /* 0x80000002030c7221 */ /* 0x008fc60000000000 */
[----:B0-----:R-:W-:Y:S04]  /*441e0*/  STL [R1+0x344], R4 ;  /* 0x0003440401007387 */ /* 0x001fe80000100800 */
[----:B------:R-:W-:Y:S04]  /*441f0*/  STL [R1+0x200c], R4 ;  /* 0x00200c0401007387 */ /* 0x000fe80000100800 */
[----:B-1----:R-:W3:Y:S04]  /*44200*/  LDL.LU R14, [R1+0x20] ;  /* 0x00002000010e7983 */ /* 0x002ee80000300800 */
[----:B----4-:R-:W4:Y:S04]  /*44210*/  LDL.LU R13, [R1+0x30] ;  /* 0x00003000010d7983 */ /* 0x010f280000300800 */
[----:B--2---:R-:W2:Y:S04]  /*44220*/  LDL.LU R2, [R1+0x9c] ;  /* 0x00009c0001027983 */ /* 0x004ea80000300800 */
[----:B------:R-:W2:Y:S04]  /*44230*/  LDL.LU R11, [R1+0x14] ;  /* 0x00001400010b7983 */ /* 0x000ea80000300800 */
[----:B------:R-:W2:Y:S04]  /*44240*/  LDL.LU R8, [R1+0x10] ;  /* 0x0000100001087983 */ /* 0x000ea80000300800 */
[----:B-----5:R0:W-:Y:S04]  /*44250*/  @!P6 STS [R29+0x40000], R16 ;  /* 0x040000101d00e388 */ /* 0x0201e80000000800 */
[----:B------:R-:W5:Y:S04]  /*44260*/  LDL.LU R0, [R1+0xc] ;  /* 0x00000c0001007983 */ /* 0x000f680000300800 */
[----:B0-----:R-:W2:Y:S04]  /*44270*/  LDL.LU R29, [R1+0x8] ;  /* 0x00000800011d7983 */ /* 0x001ea80000300800 */
[----:B------:R-:W2:Y:S04]  /*44280*/  LDL.LU R3, [R1+0x18] ;  /* 0x0000180001037983 */ /* 0x000ea80000300800 */
[----:B------:R-:W2:Y:S04]  /*44290*/  LDL R20, [R1+0x41c] ;  /* 0x00041c0001147983 */ /* 0x000ea80000100800 */
[----:B------:R-:W3:Y:S04]  /*442a0*/  LDL R21, [R1+0x42c] ;  /* 0x00042c0001157983 */ /* 0x000ee80000100800 */
[----:B--2---:R0:W-:Y:S04]  /*442b0*/  STL [R1+0x2018], R20 ;  /* 0x0020181401007387 */ /* 0x0041e80000100800 */
[----:B------:R-:W2:Y:S04]  /*442c0*/  LDL R19, [R1+0x40c] ;  /* 0x00040c0001137983 */ /* 0x000ea80000100800 */
[----:B0-----:R-:W3:Y:S04]  /*442d0*/  LDL R20, [R1+0x424] ;  /* 0x0004240001147983 */ /* 0x001ee80000100800 */
[----:B------:R-:W-:Y:S04]  /*442e0*/  SHFL.BFLY PT, R24, R22, 0x1, 0x1f ;  /* 0x0c201f0016187f89 */ /* 0x000fe800000e0000 */
[----:B------:R-:W0:Y:S01]  /*442f0*/  SHFL.BFLY PT, R25, R9, 0x1, 0x1f ;  /* 0x0c201f0009197f89 */ /* 0x000e2200000e0000 */
[----:B------:R-:W-:-:S03]  /*44300*/  FMUL R10, R17, 1.4426950216293334961 ;  /* 0x3fb8aa3b110a7820 */ /* 0x000fc60000400000 */
[----:B--2---:R1:W-:Y:S04]  /*44310*/  STL [R1+0x2014], R19 ;  /* 0x0020141301007387 */ /* 0x0043e80000100800 */
[----:B------:R-:W2:Y:S01]  /*44320*/  LDL R4, [R1+0x3fc] ;  /* 0x0003fc0001047983 */ /* 0x000ea20000100800 */
[----:B------:R3:W2:Y:S01]  /*44330*/  MUFU.EX2 R5, R10 ;  /* 0x0000000a00057308 */ /* 0x0006a20000000800 */
[----:B0-----:R-:W-:Y:S02]  /*44340*/  FADD R9, R9, R25 ;  /* 0x0000001909097221 */ /* 0x001fe40000000000 */
[----:B-1----:R-:W4:Y:S01]  /*44350*/  LDL R19, [R1+0x410] ;  /* 0x0004100001137983 */ /* 0x002f220000100800 */
[----:B---3--:R-:W-:-:S03]  /*44360*/  FADD R10, R22, R24 ;  /* 0x00000018160a7221 */ /* 0x008fc60000000000 */
[----:B------:R-:W-:Y:S04]  /*44370*/  @!P6 STS [R14+0x40000], R15 ;  /* 0x0400000f0e00e388 */ /* 0x000fe80000000800 */
[----:B--2---:R0:W-:Y:S04]  /*44380*/  STL [R1+0x2010], R4 ;  /* 0x0020100401007387 */ /* 0x0041e80000100800 */
[----:B------:R-:W2:Y:S04]  /*44390*/  LDL R18, [R1+0x400] ;  /* 0x0004000001127983 */ /* 0x000ea80000100800 */
[----:B------:R-:W3:Y:S04]  /*443a0*/  LDL R7, [R1+0xc0] ;  /* 0x0000c00001077983 */ /* 0x000ee80000100800 */
[----:B0-----:R-:W2:Y:S04]  /*443b0*/  LDL R4, [R1+0x404] ;  /* 0x0004040001047983 */ /* 0x001ea80000100800 */
[----:B------:R-:W3:Y:S04]  /*443c0*/  LDL R17, [R1+0x3f8] ;  /* 0x0003f80001117983 */ /* 0x000ee80000100800 */
        /* <DEDUP_REMOVED lines=9> */
[----:B------:R-:W-:Y:S04]  /*44460*/  STL [R1+0x10c], R5 ;  /* 0x00010c0501007387 */ /* 0x000fe80000100800 */
[----:B------:R-:W4:Y:S04]  /*44470*/  LDL.LU R14, [R1+0x2030] ;  /* 0x00203000010e7983 */ /* 0x000f280000300800 */
[----:B------:R-:W2:Y:S04]  /*44480*/  LDL R15, [R1+0x3e8] ;  /* 0x0003e800010f7983 */ /* 0x000ea80000100800 */
[----:B----4-:R0:W-:Y:S04]  /*44490*/  @!P6 STS [R13+0x40000], R14 ;  /* 0x0400000e0d00e388 */ /* 0x0101e80000000800 */
[----:B0-----:R-:W4:Y:S04]  /*444a0*/  LDL.LU R13, [R1+0x202c] ;  /* 0x00202c00010d7983 */ /* 0x001f280000300800 */
[----:B------:R-:W2:Y:S01]  /*444b0*/  LDL R14, [R1+0x9c0] ;  /* 0x0009c000010e7983 */ /* 0x000ea20000100800 */
[----:B------:R-:W-:-:S03]  /*444c0*/  FMUL R12, R12, 1.4426950216293334961 ;  /* 0x3fb8aa3b0c0c7820 */ /* 0x000fc60000400000 */
[----:B----4-:R0:W-:Y:S01]  /*444d0*/  @!P6 STS [R11+0x40000], R13 ;  /* 0x0400000d0b00e388 */ /* 0x0101e20000000800 */
[----:B--2---:R-:W-:Y:S02]  /*444e0*/  FADD R14, R2, -R14 ;  /* 0x8000000e020e7221 */ /* 0x004fe40000000000 */
[----:B------:R1:W2:Y:S02]  /*444f0*/  MUFU.EX2 R2, R12 ;  /* 0x0000000c00027308 */ /* 0x0002a40000000800 */
[----:B-1----:R-:W4:Y:S04]  /*44500*/  LDL R12, [R1+0x3d8] ;  /* 0x0003d800010c7983 */ /* 0x002f280000100800 */
[----:B0-----:R-:W2:Y:S04]  /*44510*/  LDL.LU R11, [R1+0x2028] ;  /* 0x00202800010b7983 */ /* 0x001ea80000300800 */
[----:B------:R-:W3:Y:S04]  /*44520*/  LDL R13, [R1+0x3dc] ;  /* 0x0003dc00010d7983 */ /* 0x000ee80000100800 */
[----:B--2---:R0:W-:Y:S04]  /*44530*/  @!P6 STS [R8+0x40000], R11 ;  /* 0x0400000b0800e388 */ /* 0x0041e80000000800 */
[----:B0-----:R-:W5:Y:S04]  /*44540*/  LDL.LU R8, [R1+0x2024] ;  /* 0x0020240001087983 */ /* 0x001f680000300800 */
[----:B------:R-:W2:Y:S04]  /*44550*/  LDL R11, [R1+0x3cc] ;  /* 0x0003cc00010b7983 */ /* 0x000ea80000100800 */
[----:B-----5:R0:W-:Y:S04]  /*44560*/  @!P6 STS [R0+0x40000], R8 ;  /* 0x040000080000e388 */ /* 0x0201e80000000800 */
[----:B0-----:R-:W5:Y:S01]  /*44570*/  LDL.LU R0, [R1+0x2020] ;  /* 0x0020200001007983 */ /* 0x001f620000300800 */
[----:B------:R-:W-:-:S03]  /*44580*/  FMUL R8, R14, 1.4426950216293334961 ;  /* 0x3fb8aa3b0e087820 */ /* 0x000fc60000400000 */
[----:B------:R-:W-:Y:S04]  /*44590*/  STL [R1+0x2f4], R2 ;  /* 0x0002f40201007387 */ /* 0x000fe80000100800 */
[----:B------:R-:W2:Y:S04]  /*445a0*/  LDL R14, [R1+0x3e4] ;  /* 0x0003e400010e7983 */ /* 0x000ea80000100800 */
[----:B-----5:R0:W-:Y:S04]  /*445b0*/  @!P6 STS [R29+0x40000], R0 ;  /* 0x040000001d00e388 */ /* 0x0201e80000000800 */
[----:B0-----:R-:W5:Y:S01]  /*445c0*/  LDL.LU R29, [R1+0x201c] ;  /* 0x00201c00011d7983 */ /* 0x001f620000300800 */
[----:B------:R-:W-:-:S03]  /*445d0*/  FADD R21, R21, R20 ;  /* 0x0000001415157221 */ /* 0x000fc60000000000 */
[----:B------:R0:W-:Y:S04]  /*445e0*/  @!P6 STS [R3+0x40000], R10 ;  /* 0x0400000a0300e388 */ /* 0x0001e80000000800 */
[----:B------:R-:W2:Y:S01]  /*445f0*/  LDL R0, [R1+0xe4] ;  /* 0x0000e40001007983 */ /* 0x000ea20000100800 */
[----:B0-----:R0:W1:Y:S03]  /*44600*/  MUFU.EX2 R3, R8 ;  /* 0x0000000800037308 */ /* 0x0010660000000800 */
[----:B------:R-:W2:Y:S04]  /*44610*/  LDL R10, [R1+0x3c8] ;  /* 0x0003c800010a7983 */ /* 0x000ea80000100800 */
[----:B0-----:R-:W4:Y:S04]  /*44620*/  LDL R8, [R1+0xd4] ;  /* 0x0000d40001087983 */ /* 0x001f280000100800 */
[----:B-----5:R0:W-:Y:S04]  /*44630*/  @!P6 STS [R29+0x40000], R9 ;  /* 0x040000091d00e388 */ /* 0x0201e80000000800 */
[----:B0-----:R-:W5:Y:S04]  /*44640*/  LDL R9, [R1+0xd8] ;  /* 0x0000d80001097983 */ /* 0x001f680000100800 */
[----:B------:R-:W2:Y:S04]  /*44650*/  LDL R29, [R1+0xdc] ;  /* 0x0000dc00011d7983 */ /* 0x000ea80000100800 */
[----:B------:R-:W2:Y:S02]  /*44660*/  LDL.LU R20, [R1+0x2018] ;  /* 0x0020180001147983 */ /* 0x000ea40000300800 */
[----:B--2---:R-:W-:-:S02]  /*44670*/  FADD R20, R20, R19 ;  /* 0x0000001314147221 */ /* 0x004fc40000000000 */
[----:B------:R-:W2:Y:S02]  /*44680*/  LDL.LU R19, [R1+0x2014] ;  /* 0x0020140001137983 */ /* 0x000ea40000300800 */
[----:B--2---:R-:W-:Y:S02]  /*44690*/  FADD R19, R19, R4 ;  /* 0x0000000413137221 */ /* 0x004fe40000000000 */
[----:B------:R-:W2:Y:S01]  /*446a0*/  LDL.LU R4, [R1+0x2010] ;  /* 0x0020100001047983 */ /* 0x000ea20000300800 */
[----:B---3--:R-:W-:Y:S01]  /*446b0*/  FADD R17, R17, R7 ;  /* 0x0000000711117221 */ /* 0x008fe20000000000 */
[----:B------:R-:W-:Y:S02]  /*446c0*/  FADD R16, R16, R6 ;  /* 0x0000000610107221 */ /* 0x000fe40000000000 */
[----:B-1----:R-:W-:Y:S01]  /*446d0*/  STL [R1+0x1f0], R3 ;  /* 0x0001f00301007387 */ /* 0x002fe20000100800 */
[----:B------:R-:W-:Y:S01]  /*446e0*/  FADD R15, R15, R27 ;  /* 0x0000001b0f0f7221 */ /* 0x000fe20000000000 */
[----:B------:R-:W-:Y:S01]  /*446f0*/  FADD R14, R14, R26 ;  /* 0x0000001a0e0e7221 */ /* 0x000fe20000000000 */
[----:B------:R-:W-:Y:S01]  /*44700*/  FADD R13, R13, R28 ;  /* 0x0000001c0d0d7221 */ /* 0x000fe20000000000 */
[----:B--2---:R-:W-:-:S02]  /*44710*/  FADD R18, R18, R4 ;  /* 0x0000000412127221 */ /* 0x004fc40000000000 */
[----:B------:R-:W2:Y:S04]  /*44720*/  LDL.LU R4, [R1+0x200c] ;  /* 0x00200c0001047983 */ /* 0x000ea80000300800 */
[----:B------:R-:W3:Y:S04]  /*44730*/  LDL.LU R7, [R1+0x2008] ;  /* 0x0020080001077983 */ /* 0x000ee80000300800 */
[----:B------:R-:W3:Y:S04]  /*44740*/  LDL.LU R6, [R1+0x2004] ;  /* 0x0020040001067983 */ /* 0x000ee80000300800 */
[----:B------:R-:W2:Y:S04]  /*44750*/  LDL.LU R27, [R1+0x2000] ;  /* 0x00200000011b7983 */ /* 0x000ea80000300800 */
[----:B------:R-:W2:Y:S04]  /*44760*/  LDL.LU R26, [R1+0x1ffc] ;  /* 0x001ffc00011a7983 */ /* 0x000ea80000300800 */
[----:B------:R-:W2:Y:S01]  /*44770*/  LDL.LU R28, [R1+0x1ff8] ;  /* 0x001ff800011c7983 */ /* 0x000ea20000300800 */
[----:B-----5:R-:W-:Y:S01]  /*44780*/  FADD R11, R11, R9 ;  /* 0x000000090b0b7221 */ /* 0x020fe20000000000 */
[----:B------:R-:W-:Y:S01]  /*44790*/  FADD R9, R25, R0 ;  /* 0x0000000019097221 */ /* 0x000fe20000000000 */
[----:B----4-:R-:W-:Y:S01]  /*447a0*/  FADD R12, R12, R8 ;  /* 0x000000080c0c7221 */ /* 0x010fe20000000000 */
[----:B------:R-:W-:Y:S01]  /*447b0*/  FADD R8, R24, R22 ;  /* 0x0000001618087221 */ /* 0x000fe20000000000 */
[----:B------:R-:W-:Y:S01]  /*447c0*/  STL [R1+0x1ff4], R13 ;  /* 0x001ff40d01007387 */ /* 0x000fe20000100800 */
[----:B------:R-:W-:Y:S01]  /*447d0*/  FADD R10, R10, R29 ;  /* 0x0000001d0a0a7221 */ /* 0x000fe20000000000 */
[----:B------:R-:W-:-:S02]  /*447e0*/  FADD R22, R2, R3 ;  /* 0x0000000302167221 */ /* 0x000fc40000000000 */
[----:B------:R-:W0:Y:S04]  /*447f0*/  SHFL.BFLY PT, R3, R21, 0x2, 0x1f ;  /* 0x0c401f0015037f89 */ /* 0x000e2800000e0000 */
[----:B------:R-:W-:Y:S04]  /*44800*/  SHFL.BFLY PT, R2, R19, 0x2, 0x1f ;  /* 0x0c401f0013027f89 */ /* 0x000fe800000e0000 */
[----:B------:R-:W1:Y:S01]  /*44810*/  SHFL.BFLY PT, R29, R15, 0x2, 0x1f ;  /* 0x0c401f000f1d7f89 */ /* 0x000e6200000e0000 */
[----:B0-----:R-:W-:Y:S01]  /*44820*/  FADD R3, R21, R3 ;  /* 0x0000000315037221 */ /* 0x001fe20000000000 */
[----:B-1----:R-:W-:Y:S01]  /*44830*/  FADD R15, R15, R29 ;  /* 0x0000001d0f0f7221 */ /* 0x002fe20000000000 */
[----:B---3--:R-:W-:-:S02]  /*44840*/  FADD R24, R6, R7 ;  /* 0x0000000706187221 */ /* 0x008fc40000000000 */
[----:B------:R-:W0:Y:S01]  /*44850*/  SHFL.BFLY PT, R6, R13, 0x2, 0x1f ;  /* 0x0c401f000d067f89 */ /* 0x000e2200000e0000 */
[----:B--2---:R-:W-:Y:S01]  /*44860*/  FADD R0, R28, R23 ;  /* 0x000000171c007221 */ /* 0x004fe20000000000 */
[----:B------:R-:W-:Y:S02]  /*44870*/  FADD R23, R4, R5 ;  /* 0x0000000504177221 */ /* 0x000fe40000000000 */
[----:B------:R-:W1:Y:S04]  /*44880*/  SHFL.BFLY PT, R5, R14, 0x2, 0x1f ;  /* 0x0c401f000e057f89 */ /* 0x000e6800000e0000 */
[----:B0-----:R-:W-:Y:S04]  /*44890*/  STL [R1+0x18], R6 ;  /* 0x0000180601007387 */ /* 0x001fe80000100800 */
[----:B------:R-:W-:Y:S01]  /*448a0*/  SHFL.BFLY PT, R6, R11, 0x2, 0x1f ;  /* 0x0c401f000b067f89 */ /* 0x000fe200000e0000 */
[----:B-1----:R-:W-:-:S03]  /*448b0*/  MOV R13, R5 ;  /* 0x00000005000d7202 */ /* 0x002fc60000000f00 */
[----:B------:R-:W0:Y:S04]  /*448c0*/  SHFL.BFLY PT, R5, R12, 0x2, 0x1f ;  /* 0x0c401f000c057f89 */ /* 0x000e2800000e0000 */
[----:B------:R1:W-:Y:S04]  /*448d0*/  STL [R1+0x1ff0], R12 ;  /* 0x001ff00c01007387 */ /* 0x0003e80000100800 */
[----:B------:R-:W2:Y:S04]  /*448e0*/  SHFL.BFLY PT, R7, R10, 0x2, 0x1f ;  /* 0x0c401f000a077f89 */ /* 0x000ea800000e0000 */
[----:B-1----:R-:W3:Y:S04]  /*448f0*/  LDL.LU R12, [R1+0x18] ;  /* 0x00001800010c7983 */ /* 0x002ee80000300800 */
[----:B0-----:R-:W-:Y:S04]  /*44900*/  STL [R1+0x1c], R5 ;  /* 0x00001c0501007387 */ /* 0x001fe80000100800 */
[----:B------:R-:W0:Y:S04]  /*44910*/  SHFL.BFLY PT, R5, R9, 0x2, 0x1f ;  /* 0x0c401f0009057f89 */ /* 0x000e2800000e0000 */
[----:B------:R-:W-:Y:S04]  /*44920*/  STL [R1+0x20], R6 ;  /* 0x0000200601007387 */ /* 0x000fe80000100800 */
[----:B------:R-:W1:Y:S01]  /*44930*/  SHFL.BFLY PT, R6, R8, 0x2, 0x1f ;  /* 0x0c401f0008067f89 */ /* 0x000e6200000e0000 */
[----:B------:R-:W-:-:S03]  /*44940*/  FADD R25, R26, R27 ;  /* 0x0000001b1a197221 */ /* 0x000fc60000000000 */
[----:B--2---:R-:W-:Y:S04]  /*44950*/  STL [R1+0x24], R7 ;  /* 0x0000240701007387 */ /* 0x004fe80000100800 */
[----:B------:R-:W-:Y:S04]  /*44960*/  SHFL.BFLY PT, R7, R0, 0x2, 0x1f ;  /* 0x0c401f0000077f89 */ /* 0x000fe800000e0000 */
[----:B------:R-:W2:Y:S04]  /*44970*/  SHFL.BFLY PT, R4, R20, 0x2, 0x1f ;  /* 0x0c401f0014047f89 */ /* 0x000ea800000e0000 */
[----:B0-----:R-:W-:Y:S04]  /*44980*/  STL [R1+0x28], R5 ;  /* 0x0000280501007387 */ /* 0x001fe80000100800 */
[----:B------:R-:W0:Y:S04]  /*44990*/  SHFL.BFLY PT, R5, R25, 0x2, 0x1f ;  /* 0x0c401f0019057f89 */ /* 0x000e2800000e0000 */
[----:B-1----:R-:W-:Y:S04]  /*449a0*/  STL [R1+0x2c], R6 ;  /* 0x00002c0601007387 */ /* 0x002fe80000100800 */
[----:B------:R-:W1:Y:S04]  /*449b0*/  SHFL.BFLY PT, R6, R24, 0x2, 0x1f ;  /* 0x0c401f0018067f89 */ /* 0x000e6800000e0000 */
[----:B------:R-:W4:Y:S04]  /*449c0*/  SHFL.BFLY PT, R26, R18, 0x2, 0x1f ;  /* 0x0c401f00121a7f89 */ /* 0x000f2800000e0000 */
[----:B------:R-:W5:Y:S04]  /*449d0*/  SHFL.BFLY PT, R27, R17, 0x2, 0x1f ;  /* 0x0c401f00111b7f89 */ /* 0x000f6800000e0000 */
[----:B------:R-:W5:Y:S01]  /*449e0*/  SHFL.BFLY PT, R28, R16, 0x2, 0x1f ;  /* 0x0c401f00101c7f89 */ /* 0x000f6200000e0000 */
[----:B--2---:R-:W-:-:S03]  /*449f0*/  FADD R4, R20, R4 ;  /* 0x0000000414047221 */ /* 0x004fc60000000000 */
[----:B------:R-:W-:Y:S04]  /*44a00*/  STL [R1+0x30], R7 ;  /* 0x0000300701007387 */ /* 0x000fe80000100800 */
[----:B0-----:R-:W-:Y:S04]  /*44a10*/  STL [R1+0x34], R5 ;  /* 0x0000340501007387 */ /* 0x001fe80000100800 */
[----:B-1----:R0:W-:Y:S04]  /*44a20*/  STL [R1+0x38], R6 ;  /* 0x0000380601007387 */ /* 0x0021e80000100800 */
[----:B------:R-:W2:Y:S04]  /*44a30*/  LDL.LU R21, [R1+0x38] ;  /* 0x0000380001157983 */ /* 0x000ea80000300800 */
[----:B------:R-:W2:Y:S01]  /*44a40*/  LDL.LU R20, [R1+0x34] ;  /* 0x0000340001147983 */ /* 0x000ea20000300800 */
[----:B0-----:R-:W-:Y:S01]  /*44a50*/  FADD R6, R19, R2 ;  /* 0x0000000213067221 */ /* 0x001fe20000000000 */
[----:B----4-:R-:W-:-:S02]  /*44a60*/  FADD R2, R18, R26 ;  /* 0x0000001a12027221 */ /* 0x010fc40000000000 */
[----:B------:R-:W4:Y:S01]  /*44a70*/  LDL.LU R19, [R1+0x30] ;  /* 0x0000300001137983 */ /* 0x000f220000300800 */
[----:B-----5:R-:W-:Y:S01]  /*44a80*/  FADD R17, R17, R27 ;  /* 0x0000001b11117221 */ /* 0x020fe20000000000 */
[----:B------:R-:W-:Y:S02]  /*44a90*/  FADD R16, R16, R28 ;  /* 0x0000001c10107221 */ /* 0x000fe40000000000 */
[----:B------:R-:W5:Y:S01]  /*44aa0*/  LDL.LU R18, [R1+0x28] ;  /* 0x0000280001127983 */ /* 0x000f620000300800 */
[----:B------:R-:W-:-:S03]  /*44ab0*/  FADD R14, R14, R13 ;  /* 0x0000000d0e0e7221 */ /* 0x000fc60000000000 */
[----:B------:R-:W2:Y:S04]  /*44ac0*/  LDL.LU R26, [R1+0x2c] ;  /* 0x00002c00011a7983 */ /* 0x000ea80000300800 */
[----:B------:R-:W2:Y:S04]  /*44ad0*/  LDL.LU R27, [R1+0x24] ;  /* 0x00002400011b7983 */ /* 0x000ea80000300800 */
[----:B------:R-:W2:Y:S04]  /*44ae0*/  LDL.LU R28, [R1+0x20] ;  /* 0x00002000011c7983 */ /* 0x000ea80000300800 */
[----:B------:R-:W2:Y:S04]  /*44af0*/  LDL.LU R29, [R1+0x1c] ;  /* 0x00001c00011d7983 */ /* 0x000ea80000300800 */
[----:B------:R-:W3:Y:S02]  /*44b00*/  LDL.LU R13, [R1+0x1ff4] ;  /* 0x001ff400010d7983 */ /* 0x000ee40000300800 */
[----:B---3--:R-:W-:-:S02]  /*44b10*/  FADD R13, R13, R12 ;  /* 0x0000000c0d0d7221 */ /* 0x008fc40000000000 */
[----:B------:R-:W3:Y:S01]  /*44b20*/  LDL.LU R12, [R1+0x1ff0] ;  /* 0x001ff000010c7983 */ /* 0x000ee20000300800 */
[----:B-----5:R-:W-:Y:S01]  /*44b30*/  FADD R9, R9, R18 ;  /* 0x0000001209097221 */ /* 0x020fe20000000000 */
[----:B--2---:R-:W-:Y:S02]  /*44b40*/  FADD R18, R25, R20 ;  /* 0x0000001419127221 */ /* 0x004fe40000000000 */
[----:B------:R-:W0:Y:S01]  /*44b50*/  SHFL.BFLY PT, R25, R13, 0x1, 0x1f ;  /* 0x0c201f000d197f89 */ /* 0x000e2200000e0000 */
[----:B------:R-:W-:-:S03]  /*44b60*/  FADD R11, R11, R28 ;  /* 0x0000001c0b0b7221 */ /* 0x000fc60000000000 */
[----:B------:R-:W-:Y:S04]  /*44b70*/  STL [R1+0x1fec], R4 ;  /* 0x001fec0401007387 */ /* 0x000fe80000100800 */
[----:B------:R-:W-:Y:S04]  /*44b80*/  STL [R1+0x1fe8], R13 ;  /* 0x001fe80d01007387 */ /* 0x000fe80000100800 */
[----:B0-----:R-:W-:Y:S01]  /*44b90*/  STL [R1+0x20], R25 ;  /* 0x0000201901007387 */ /* 0x001fe20000100800 */
[----:B------:R-:W-:Y:S01]  /*44ba0*/  FADD R10, R10, R27 ;  /* 0x0000001b0a0a7221 */ /* 0x000fe20000000000 */
[----:B------:R-:W-:Y:S01]  /*44bb0*/  FADD R8, R8, R26 ;  /* 0x0000001a08087221 */ /* 0x000fe20000000000 */
[----:B----4-:R-:W-:Y:S01]  /*44bc0*/  FADD R0, R0, R19 ;  /* 0x0000001300007221 */ /* 0x010fe20000000000 */
[----:B------:R-:W-:-:S02]  /*44bd0*/  FADD R19, R24, R21 ;  /* 0x0000001518137221 */ /* 0x000fc40000000000 */
[----:B------:R-:W-:Y:S04]  /*44be0*/  SHFL.BFLY PT, R24, R14, 0x1, 0x1f ;  /* 0x0c201f000e187f89 */ /* 0x000fe800000e0000 */
[----:B------:R-:W-:Y:S01]  /*44bf0*/  SHFL.BFLY PT, R28, R3, 0x1, 0x1f ;  /* 0x0c201f00031c7f89 */ /* 0x000fe200000e0000 */
[----:B---3--:R-:W-:-:S05]  /*44c00*/  FADD R12, R12, R29 ;  /* 0x0000001d0c0c7221 */ /* 0x008fca0000000000 */
[----:B------:R-:W0:Y:S04]  /*44c10*/  SHFL.BFLY PT, R13, R12, 0x1, 0x1f ;  /* 0x0c201f000c0d7f89 */ /* 0x000e2800000e0000 */
[----:B------:R-:W-:Y:S04]  /*44c20*/  STL [R1+0x1fe4], R12 ;  /* 0x001fe40c01007387 */ /* 0x000fe80000100800 */
[----:B------:R-:W1:Y:S04]  /*44c30*/  SHFL.BFLY PT, R12, R11, 0x1, 0x1f ;  /* 0x0c201f000b0c7f89 */ /* 0x000e6800000e0000 */
[----:B0-----:R-:W-:Y:S04]  /*44c40*/  STL [R1+0x24], R13 ;  /* 0x0000240d01007387 */ /* 0x001fe80000100800 */
[----:B------:R-:W-:Y:S04]  /*44c50*/  STL [R1+0x1fe0], R11 ;  /* 0x001fe00b01007387 */ /* 0x000fe80000100800 */
[----:B------:R-:W0:Y:S04]  /*44c60*/  SHFL.BFLY PT, R11, R10, 0x1, 0x1f ;  /* 0x0c201f000a0b7f89 */ /* 0x000e2800000e0000 */
[----:B-1----:R-:W-:Y:S04]  /*44c70*/  STL [R1+0x28], R12 ;  /* 0x0000280c01007387 */ /* 0x002fe80000100800 */
        /* <DEDUP_REMOVED lines=8> */
[----:B------:R2:W3:Y:S04]  /*44d00*/  SHFL.BFLY PT, R29, R4, 0x1, 0x1f ;  /* 0x0c201f00041d7f89 */ /* 0x0004e800000e0000 */
[----:B0-----:R0:W-:Y:S04]  /*44d10*/  STL [R1+0x34], R9 ;  /* 0x0000340901007387 */ /* 0x0011e80000100800 */
[----:B------:R-:W4:Y:S01]  /*44d20*/  LDL.LU R12, [R1+0x20] ;  /* 0x00002000010c7983 */ /* 0x000f220000300800 */
[----:B--2---:R-:W-:-:S03]  /*44d30*/  IMAD.MOV.U32 R4, RZ, RZ, R3 ;  /* 0x000000ffff047224 */ /* 0x004fc600078e0003 */
[----:B-1----:R1:W-:Y:S04]  /*44d40*/  STL [R1+0x38], R8 ;  /* 0x0000380801007387 */ /* 0x0023e80000100800 */
[----:B------:R-:W2:Y:S04]  /*44d50*/  LDL.LU R11, [R1+0x24] ;  /* 0x00002400010b7983 */ /* 0x000ea80000300800 */
[----:B------:R-:W5:Y:S01]  /*44d60*/  LDL.LU R10, [R1+0x28] ;  /* 0x00002800010a7983 */ /* 0x000f620000300800 */
[----:B------:R-:W-:-:S03]  /*44d70*/  IMAD.MOV.U32 R13, RZ, RZ, R24 ;  /* 0x000000ffff0d7224 */ /* 0x000fc600078e0018 */
[----:B0-----:R-:W2:Y:S04]  /*44d80*/  LDL.LU R9, [R1+0x2c] ;  /* 0x00002c0001097983 */ /* 0x001ea80000300800 */
[----:B-1----:R-:W2:Y:S01]  /*44d90*/  LDL.LU R8, [R1+0x30] ;  /* 0x0000300001087983 */ /* 0x002ea20000300800 */
[----:B------:R-:W-:-:S03]  /*44da0*/  FADD R28, R4, R28 ;  /* 0x0000001c041c7221 */ /* 0x000fc60000000000 */
[----:B------:R0:W-:Y:S04]  /*44db0*/  STL [R1+0x1fd0], R0 ;  /* 0x001fd00001007387 */ /* 0x0001e80000100800 */
[----:B------:R-:W-:Y:S04]  /*44dc0*/  SHFL.BFLY PT, R24, R18, 0x1, 0x1f ;  /* 0x0c201f0012187f89 */ /* 0x000fe800000e0000 */
[----:B0-----:R-:W2:Y:S04]  /*44dd0*/  LDL.LU R0, [R1+0x34] ;  /* 0x0000340001007983 */ /* 0x001ea80000300800 */
[----:B------:R0:W-:Y:S04]  /*44de0*/  STL [R1+0x1fcc], R18 ;  /* 0x001fcc1201007387 */ /* 0x0001e80000100800 */
[----:B0-----:R-:W2:Y:S04]  /*44df0*/  LDL.LU R18, [R1+0x38] ;  /* 0x0000380001127983 */ /* 0x001ea80000300800 */
[----:B------:R-:W3:Y:S04]  /*44e00*/  LDL.LU R4, [R1+0x1fec] ;  /* 0x001fec0001047983 */ /* 0x000ee80000300800 */
[----:B------:R-:W0:Y:S04]  /*44e10*/  SHFL.BFLY PT, R7, R23, 0x2, 0x1f ;  /* 0x0c401f0017077f89 */ /* 0x000e2800000e0000 */
[----:B------:R-:W1:Y:S04]  /*44e20*/  SHFL.BFLY PT, R5, R22, 0x2, 0x1f ;  /* 0x0c401f0016057f89 */ /* 0x000e6800000e0000 */
[----:B------:R-:W0:Y:S01]  /*44e30*/  SHFL.BFLY PT, R20, R6, 0x1, 0x1f ;  /* 0x0c201f0006147f89 */ /* 0x000e2200000e0000 */
[----:B---3--:R-:W-:-:S05]  /*44e40*/  FADD R29, R4, R29 ;  /* 0x0000001d041d7221 */ /* 0x008fca0000000000 */
[----:B------:R3:W-:Y:S04]  /*44e50*/  STL [R1+0x1fc8], R29 ;  /* 0x001fc81d01007387 */ /* 0x0007e80000100800 */
[----:B---3--:R-:W3:Y:S04]  /*44e60*/  LDL.LU R29, [R1+0x1b0] ;  /* 0x0001b000011d7983 */ /* 0x008ee80000300800 */
[----:B------:R-:W2:Y:S01]  /*44e70*/  LDL.LU R4, [R1+0x1a8] ;  /* 0x0001a80001047983 */ /* 0x000ea20000300800 */
[----:B0-----:R-:W-:Y:S01]  /*44e80*/  FADD R23, R23, R7 ;  /* 0x0000000717177221 */ /* 0x001fe20000000000 */
[----:B-1----:R-:W-:-:S02]  /*44e90*/  FADD R22, R22, R5 ;  /* 0x0000000516167221 */ /* 0x002fc40000000000 */
[----:B------:R-:W0:Y:S04]  /*44ea0*/  SHFL.BFLY PT, R21, R2, 0x1, 0x1f ;  /* 0x0c201f0002157f89 */ /* 0x000e2800000e0000 */
[----:B------:R-:W1:Y:S04]  /*44eb0*/  SHFL.BFLY PT, R7, R17, 0x1, 0x1f ;  /* 0x0c201f0011077f89 */ /* 0x000e6800000e0000 */
[----:B------:R-:W4:Y:S04]  /*44ec0*/  SHFL.BFLY PT, R5, R16, 0x1, 0x1f ;  /* 0x0c201f0010057f89 */ /* 0x000f2800000e0000 */
[----:B------:R-:W5:Y:S01]  /*44ed0*/  SHFL.BFLY PT, R3, R15, 0x1, 0x1f ;  /* 0x0c201f000f037f89 */ /* 0x000f6200000e0000 */
[----:B------:R-:W-:Y:S01]  /*44ee0*/  FADD R20, R6, R20 ;  /* 0x0000001406147221 */ /* 0x000fe20000000000 */
[----:B------:R-:W-:Y:S01]  /*44ef0*/  FADD R14, R14, R13 ;  /* 0x0000000d0e0e7221 */ /* 0x000fe20000000000 */
[----:B0-----:R-:W-:Y:S01]  /*44f00*/  FADD R21, R2, R21 ;  /* 0x0000001502157221 */ /* 0x001fe20000000000 */
[----:B-1----:R-:W-:Y:S01]  /*44f10*/  FADD R17, R17, R7 ;  /* 0x0000000711117221 */ /* 0x002fe20000000000 */
[----:B----4-:R-:W-:Y:S01]  /*44f20*/  FADD R16, R16, R5 ;  /* 0x0000000510107221 */ /* 0x010fe20000000000 */
[----:B-----5:R-:W-:Y:S01]  /*44f30*/  FADD R15, R15, R3 ;  /* 0x000000030f0f7221 */ /* 0x020fe20000000000 */
[----:B--2---:R0:W-:Y:S04]  /*44f40*/  STL [R1+0x1fc4], R4 ;  /* 0x001fc40401007387 */ /* 0x0041e80000100800 */
[----:B0-----:R-:W2:Y:S04]  /*44f50*/  LDL.LU R4, [R1+0x1ac] ;  /* 0x0001ac0001047983 */ /* 0x001ea80000300800 */
[----:B------:R-:W4:Y:S04]  /*44f60*/  LDL.LU R6, [R1+0x1a4] ;  /* 0x0001a40001067983 */ /* 0x000f280000300800 */
[----:B------:R-:W5:Y:S04]  /*44f70*/  LDL.LU R2, [R1+0x1a0] ;  /* 0x0001a00001027983 */ /* 0x000f680000300800 */
[----:B------:R-:W2:Y:S04]  /*44f80*/  LDL.LU R7, [R1+0x19c] ;  /* 0x00019c0001077983 */ /* 0x000ea80000300800 */
[----:B------:R-:W2:Y:S04]  /*44f90*/  LDL.LU R5, [R1+0x198] ;  /* 0x0001980001057983 */ /* 0x000ea80000300800 */
[----:B------:R-:W2:Y:S04]  /*44fa0*/  LDL.LU R3, [R1+0x194] ;  /* 0x0001940001037983 */ /* 0x000ea80000300800 */
[----:B------:R-:W2:Y:S02]  /*44fb0*/  LDL.LU R13, [R1+0x1fe8] ;  /* 0x001fe800010d7983 */ /* 0x000ea40000300800 */
[----:B--2---:R-:W-:-:S02]  /*44fc0*/  FADD R13, R13, R12 ;  /* 0x0000000c0d0d7221 */ /* 0x004fc40000000000 */
[----:B------:R-:W2:Y:S02]  /*44fd0*/  LDL.LU R12, [R1+0x1fe4] ;  /* 0x001fe400010c7983 */ /* 0x000ea40000300800 */
[----:B--2---:R-:W-:Y:S02]  /*44fe0*/  FADD R12, R12, R11 ;  /* 0x0000000b0c0c7221 */ /* 0x004fe40000000000 */
[----:B------:R-:W2:Y:S02]  /*44ff0*/  LDL.LU R11, [R1+0x1fe0] ;  /* 0x001fe000010b7983 */ /* 0x000ea40000300800 */
[----:B--2---:R-:W-:Y:S02]  /*45000*/  FADD R11, R11, R10 ;  /* 0x0000000a0b0b7221 */ /* 0x004fe40000000000 */
[----:B------:R-:W2:Y:S02]  /*45010*/  LDL.LU R10, [R1+0x1fdc] ;  /* 0x001fdc00010a7983 */ /* 0x000ea40000300800 */
[----:B--2---:R-:W-:-:S02]  /*45020*/  FADD R10, R10, R9 ;  /* 0x000000090a0a7221 */ /* 0x004fc40000000000 */
[----:B------:R-:W2:Y:S02]  /*45030*/  LDL.LU R9, [R1+0x1fd8] ;  /* 0x001fd80001097983 */ /* 0x000ea40000300800 */
[----:B--2---:R-:W-:Y:S02]  /*45040*/  FADD R9, R9, R8 ;  /* 0x0000000809097221 */ /* 0x004fe40000000000 */
[----:B------:R-:W2:Y:S02]  /*45050*/  LDL.LU R8, [R1+0x1fd4] ;  /* 0x001fd40001087983 */ /* 0x000ea40000300800 */
[----:B--2---:R-:W-:Y:S02]  /*45060*/  FADD R8, R8, R0 ;  /* 0x0000000008087221 */ /* 0x004fe40000000000 */
[----:B------:R-:W2:Y:S04]  /*45070*/  LDL.LU R0, [R1+0x1fd0] ;  /* 0x001fd00001007983 */ /* 0x000ea80000300800 */
[----:B------:R-:W0:Y:S04]  /*45080*/  SHFL.BFLY PT, R25, R19, 0x1, 0x1f ;  /* 0x0c201f0013197f89 */ /* 0x000e2800000e0000 */
[----:B------:R-:W1:Y:S04]  /*45090*/  SHFL.BFLY PT, R26, R23, 0x1, 0x1f ;  /* 0x0c201f00171a7f89 */ /* 0x000e6800000e0000 */
[----:B------:R-:W0:Y:S01]  /*450a0*/  SHFL.BFLY PT, R27, R22, 0x1, 0x1f ;  /* 0x0c201f00161b7f89 */ /* 0x000e2200000e0000 */
[----:B--2---:R-:W-:-:S03]  /*450b0*/  FADD R0, R0, R18 ;  /* 0x0000001200007221 */ /* 0x004fc60000000000 */
[----:B------:R-:W2:Y:S01]  /*450c0*/  LDL.LU R18, [R1+0x1fcc] ;  /* 0x001fcc0001127983 */ /* 0x000ea20000300800 */
[----:B0-----:R-:W-:Y:S01]  /*450d0*/  FADD R19, R19, R25 ;  /* 0x0000001913137221 */ /* 0x001fe20000000000 */
[----:B-1----:R-:W-:Y:S01]  /*450e0*/  FADD R23, R23, R26 ;  /* 0x0000001a17177221 */ /* 0x002fe20000000000 */
[----:B------:R-:W-:Y:S01]  /*450f0*/  FADD R22, R22, R27 ;  /* 0x0000001b16167221 */ /* 0x000fe20000000000 */
[----:B---3--:R0:W-:Y:S01]  /*45100*/  @!P6 STS [R29+0x40000], R28 ;  /* 0x0400001c1d00e388 */ /* 0x0081e20000000800 */
[----:B--2---:R-:W-:-:S03]  /*45110*/  FADD R18, R18, R24 ;  /* 0x0000001812127221 */ /* 0x004fc60000000000 */
[----:B------:R-:W2:Y:S04]  /*45120*/  LDL.LU R24, [R1+0x1b8] ;  /* 0x0001b80001187983 */ /* 0x000ea80000300800 */
[----:B------:R-:W3:Y:S04]  /*45130*/  LDL.LU R25, [R1+0x44] ;  /* 0x0000440001197983 */ /* 0x000ee80000300800 */
[----:B------:R-:W2:Y:S04]  /*45140*/  LDL.LU R26, [R1+0x4c] ;  /* 0x00004c00011a7983 */ /* 0x000ea80000300800 */
[----:B------:R-:W2:Y:S04]  /*45150*/  LDL.LU R27, [R1+0x50] ;  /* 0x00005000011b7983 */ /* 0x000ea80000300800 */
[----:B0-----:R-:W2:Y:S04]  /*45160*/  LDL.LU R29, [R1+0x1fc8] ;  /* 0x001fc800011d7983 */ /* 0x001ea80000300800 */
[----:B------:R-:W3:Y:S04]  /*45170*/  LDL.LU R28, [R1+0x54] ;  /* 0x00005400011c7983 */ /* 0x000ee80000300800 */
[----:B--2---:R0:W-:Y:S04]  /*45180*/  @!P6 STS [R4+0x40000], R29 ;  /* 0x0400001d0400e388 */ /* 0x0041e80000000800 */
[----:B0-----:R-:W2:Y:S04]  /*45190*/  LDL.LU R4, [R1+0x1fc4] ;  /* 0x001fc40001047983 */ /* 0x001ea80000300800 */
[----:B------:R-:W3:Y:S04]  /*451a0*/  LDL.LU R29, [R1+0x164] ;  /* 0x00016400011d7983 */ /* 0x000ee80000300800 */
[----:B--2---:R0:W-:Y:S04]  /*451b0*/  @!P6 STS [R4+0x40000], R20 ;  /* 0x040000140400e388 */ /* 0x0041e80000000800 */
[----:B----4-:R1:W-:Y:S04]  /*451c0*/  @!P6 STS [R6+0x40000], R21 ;  /* 0x040000150600e388 */ /* 0x0103e80000000800 */
[----:B0-----:R-:W2:Y:S04]  /*451d0*/  LDL.LU R4, [R1+0x1fc0] ;  /* 0x001fc00001047983 */ /* 0x001ea80000300800 */
[----:B------:R-:W4:Y:S04]  /*451e0*/  LDL.LU R20, [R1+0x16c] ;  /* 0x00016c0001147983 */ /* 0x000f280000300800 */
[----:B-1----:R-:W2:Y:S04]  /*451f0*/  LDL.LU R6, [R1+0x1fbc] ;  /* 0x001fbc0001067983 */ /* 0x002ea80000300800 */
[----:B------:R-:W2:Y:S04]  /*45200*/  LDL.LU R21, [R1+0x184] ;  /* 0x0001840001157983 */ /* 0x000ea80000300800 */
[----:B-----5:R0:W-:Y:S04]  /*45210*/  @!P6 STS [R2+0x40000], R17 ;  /* 0x040000110200e388 */ /* 0x0201e80000000800 */
[----:B------:R1:W-:Y:S04]  /*45220*/  @!P6 STS [R7+0x40000], R16 ;  /* 0x040000100700e388 */ /* 0x0003e80000000800 */
[----:B0-----:R-:W5:Y:S04]  /*45230*/  LDL.LU R2, [R1+0x1fb8] ;  /* 0x001fb80001027983 */ /* 0x001f680000300800 */
[----:B------:R-:W2:Y:S04]  /*45240*/  LDL.LU R17, [R1+0x188] ;  /* 0x0001880001117983 */ /* 0x000ea80000300800 */
[----:B-1----:R-:W5:Y:S04]  /*45250*/  LDL.LU R7, [R1+0x1fb4] ;  /* 0x001fb40001077983 */ /* 0x002f680000300800 */
[----:B------:R-:W2:Y:S04]  /*45260*/  LDL.LU R16, [R1+0x18c] ;  /* 0x00018c0001107983 */ /* 0x000ea80000300800 */
[----:B------:R0:W-:Y:S04]  /*45270*/  @!P6 STS [R5+0x40000], R15 ;  /* 0x0400000f0500e388 */ /* 0x0001e80000000800 */
[----:B------:R1:W-:Y:S04]  /*45280*/  @!P6 STS [R3+0x40000], R14 ;  /* 0x0400000e0300e388 */ /* 0x0003e80000000800 */
[----:B0-----:R-:W2:Y:S04]  /*45290*/  LDL.LU R5, [R1+0x1fb0] ;  /* 0x001fb00001057983 */ /* 0x001ea80000300800 */
[----:B------:R-:W2:Y:S04]  /*452a0*/  LDL.LU R15, [R1+0x180] ;  /* 0x00018000010f7983 */ /* 0x000ea80000300800 */
[----:B-1----:R-:W2:Y:S04]  /*452b0*/  LDL.LU R3, [R1+0x1fac] ;  /* 0x001fac0001037983 */ /* 0x002ea80000300800 */
[----:B------:R-:W2:Y:S04]  /*452c0*/  LDL.LU R14, [R1+0x190] ;  /* 0x00019000010e7983 */ /* 0x000ea80000300800 */
[----:B--2---:R-:W-:Y:S04]  /*452d0*/  @!P6 STS [R14+0x40000], R13 ;  /* 0x0400000d0e00e388 */ /* 0x004fe80000000800 */
[----:B------:R-:W-:Y:S04]  /*452e0*/  @!P6 STS [R15+0x40000], R12 ;  /* 0x0400000c0f00e388 */ /* 0x000fe80000000800 */
[----:B------:R-:W-:Y:S04]  /*452f0*/  @!P6 STS [R16+0x40000], R11 ;  /* 0x0400000b1000e388 */ /* 0x000fe80000000800 */
[----:B------:R-:W-:Y:S04]  /*45300*/  @!P6 STS [R17+0x40000], R10 ;  /* 0x0400000a1100e388 */ /* 0x000fe80000000800 */
[----:B------:R-:W-:Y:S04]  /*45310*/  @!P6 STS [R21+0x40000], R9 ;  /* 0x040000091500e388 */ /* 0x000fe80000000800 */
[----:B----4-:R-:W-:Y:S04]  /*45320*/  @!P6 STS [R20+0x40000], R8 ;  /* 0x040000081400e388 */ /* 0x010fe80000000800 */
[----:B---3--:R-:W-:Y:S04]  /*45330*/  @!P6 STS [R29+0x40000], R0 ;  /* 0x040000001d00e388 */ /* 0x008fe80000000800 */
[----:B------:R-:W-:Y:S04]  /*45340*/  @!P6 STS [R28+0x40000], R18 ;  /* 0x040000121c00e388 */ /* 0x000fe80000000800 */
[----:B------:R-:W-:Y:S04]  /*45350*/  @!P6 STS [R27+0x40000], R19 ;  /* 0x040000131b00e388 */ /* 0x000fe80000000800 */
[----:B------:R-:W-:Y:S04]  /*45360*/  @!P6 STS [R26+0x40000], R23 ;  /* 0x040000171a00e388 */ /* 0x000fe80000000800 */
[----:B------:R-:W-:Y:S01]  /*45370*/  @!P6 STS [R25+0x40000], R22 ;  /* 0x040000161900e388 */ /* 0x000fe20000000800 */
[----:B------:R-:W-:Y:S06]  /*45380*/  BAR.SYNC.DEFER_BLOCKING 0x0 ;  /* 0x0000000000007b1d */ /* 0x000fec0000010000 */
[----:B------:R-:W0:Y:S04]  /*45390*/  LDS R0, [R24+0x40000] ;  /* 0x0400000018007984 */ /* 0x000e280000000800 */
[----:B0-----:R-:W0:Y:S02]  /*453a0*/  SHFL.BFLY PT, R8, R0, 0x8, 0x1f ;  /* 0x0d001f0000087f89 */ /* 0x001e2400000e0000 */
[----:B0-----:R-:W-:-:S05]  /*453b0*/  FADD R0, R0, R8 ;  /* 0x0000000800007221 */ /* 0x001fca0000000000 */
[----:B------:R-:W0:Y:S02]  /*453c0*/  SHFL.BFLY PT, R8, R0, 0x4, 0x1f ;  /* 0x0c801f0000087f89 */ /* 0x000e2400000e0000 */
[----:B0-----:R-:W-:-:S05]  /*453d0*/  FADD R0, R0, R8 ;  /* 0x0000000800007221 */ /* 0x001fca0000000000 */
[----:B------:R-:W0:Y:S02]  /*453e0*/  SHFL.BFLY PT, R8, R0, 0x2, 0x1f ;  /* 0x0c401f0000087f89 */ /* 0x000e2400000e0000 */
[----:B0-----:R-:W-:-:S05]  /*453f0*/  FADD R0, R0, R8 ;  /* 0x0000000800007221 */ /* 0x001fca0000000000 */
[----:B------:R-:W0:Y:S02]  /*45400*/  SHFL.BFLY PT, R8, R0, 0x1, 0x1f ;  /* 0x0c201f0000087f89 */ /* 0x000e2400000e0000 */
[----:B0-----:R-:W-:-:S05]  /*45410*/  FADD R0, R0, R8 ;  /* 0x0000000800007221 */ /* 0x001fca0000000000 */
[----:B------:R-:W-:Y:S04]  /*45420*/  @!P5 STS [R24+0x40000], R0 ;  /* 0x040000001800d388 */ /* 0x000fe80000000800 */
[----:B------:R-:W0:Y:S04]  /*45430*/  LDS R17, [R3+0x41000] ;  /* 0x0410000003117984 */ /* 0x000e280000000800 */
[----:B------:R-:W1:Y:S04]  /*45440*/  LDS R15, [R3+0x40000] ;  /* 0x04000000030f7984 */ /* 0x000e680000000800 */
[----:B------:R-:W2:Y:S04]  /*45450*/  LDS R16, [R3+0x40800] ;  /* 0x0408000003107984 */ /* 0x000ea80000000800 */
[----:B------:R-:W3:Y:S04]  /*45460*/  LDS R0, [R3+0x43000] ;  /* 0x0430000003007984 */ /* 0x000ee80000000800 */
[----:B------:R-:W-:Y:S01]  /*45470*/  LDS R13, [R3+0x41800] ;  /* 0x04180000030d7984 */ /* 0x000fe20000000800 */
[----:B------:R-:W4:Y:S03]  /*45480*/  S2R R29, SR_TID.X ;  /* 0x00000000001d7919 */ /* 0x000f260000002100 */
[----:B------:R-:W-:Y:S04]  /*45490*/  LDS R10, [R3+0x42000] ;  /* 0x04200000030a7984 */ /* 0x000fe80000000800 */
[----:B------:R-:W-:Y:S04]  /*454a0*/  LDS R11, [R3+0x42800] ;  /* 0x04280000030b7984 */ /* 0x000fe80000000800 */
[----:B0-----:R-:W0:Y:S04]  /*454b0*/  SHFL.BFLY PT, R18, R17, 0x8, 0x1f ;  /* 0x0d001f0011127f89 */ /* 0x001e2800000e0000 */
[----:B-1----:R-:W1:Y:S04]  /*454c0*/  SHFL.BFLY PT, R20, R15, 0x8, 0x1f ;  /* 0x0d001f000f147f89 */ /* 0x002e6800000e0000 */
[----:B--2---:R-:W2:Y:S04]  /*454d0*/  SHFL.BFLY PT, R19, R16, 0x8, 0x1f ;  /* 0x0d001f0010137f89 */ /* 0x004ea800000e0000 */
[----:B---3--:R-:W3:Y:S01]  /*454e0*/  SHFL.BFLY PT, R8, R0, 0x8, 0x1f ;  /* 0x0d001f0000087f89 */ /* 0x008ee200000e0000 */
[----:B0-----:R-:W-:Y:S01]  /*454f0*/  FADD R17, R17, R18 ;  /* 0x0000001211117221 */ /* 0x001fe20000000000 */
[----:B-1----:R-:W-:-:S04]  /*45500*/  FADD R15, R15, R20 ;  /* 0x000000140f0f7221 */ /* 0x002fc80000000000 */
[----:B------:R-:W0:Y:S01]  /*45510*/  SHFL.BFLY PT, R18, R17, 0x4, 0x1f ;  /* 0x0c801f0011127f89 */ /* 0x000e2200000e0000 */
[----:B--2---:R-:W-:Y:S01]  /*45520*/  FADD R16, R16, R19 ;  /* 0x0000001310107221 */ /* 0x004fe20000000000 */
[----:B---3--:R-:W-:Y:S02]  /*45530*/  FADD R0, R0, R8 ;  /* 0x0000000800007221 */ /* 0x008fe40000000000 */
[----:B------:R-:W1:Y:S04]  /*45540*/  SHFL.BFLY PT, R20, R15, 0x4, 0x1f ;  /* 0x0c801f000f147f89 */ /* 0x000e6800000e0000 */
[----:B------:R-:W2:Y:S04]  /*45550*/  SHFL.BFLY PT, R19, R16, 0x4, 0x1f ;  /* 0x0c801f0010137f89 */ /* 0x000ea800000e0000 */
[----:B------:R-:W3:Y:S04]  /*45560*/  SHFL.BFLY PT, R8, R0, 0x4, 0x1f ;  /* 0x0c801f0000087f89 */ /* 0x000ee800000e0000 */
[----:B------:R-:W4:Y:S01]  /*45570*/  SHFL.BFLY PT, R14, R13, 0x8, 0x1f ;  /* 0x0d001f000d0e7f89 */ /* 0x000f2200000e0000 */
[----:B0-----:R-:W-:Y:S01]  /*45580*/  FADD R17, R17, R18 ;  /* 0x0000001211117221 */ /* 0x001fe20000000000 */
[----:B-1----:R-:W-:Y:S01]  /*45590*/  FADD R15, R15, R20 ;  /* 0x000000140f0f7221 */ /* 0x002fe20000000000 */
[----:B--2---:R-:W-:-:S03]  /*455a0*/  FADD R16, R16, R19 ;  /* 0x0000001310107221 */ /* 0x004fc60000000000 */
[----:B------:R-:W0:Y:S01]  /*455b0*/  SHFL.BFLY PT, R19, R17, 0x2, 0x1f ;  /* 0x0c401f0011137f89 */ /* 0x000e2200000e0000 */
[----:B---3--:R-:W-:-:S03]  /*455c0*/  FADD R0, R0, R8 ;  /* 0x0000000800007221 */ /* 0x008fc60000000000 */
[----:B------:R-:W1:Y:S01]  /*455d0*/  SHFL.BFLY PT, R21, R15, 0x2, 0x1f ;  /* 0x0c401f000f157f89 */ /* 0x000e6200000e0000 */
[----:B----4-:R-:W-:-:S03]  /*455e0*/  FADD R13, R13, R14 ;  /* 0x0000000e0d0d7221 */ /* 0x010fc60000000000 */
[----:B------:R-:W2:Y:S04]  /*455f0*/  SHFL.BFLY PT, R8, R0, 0x2, 0x1f ;  /* 0x0c401f0000087f89 */ /* 0x000ea800000e0000 */
[----:B------:R-:W3:Y:S01]  /*45600*/  SHFL.BFLY PT, R14, R13, 0x4, 0x1f ;  /* 0x0c801f000d0e7f89 */ /* 0x000ee200000e0000 */
[C---:B------:R-:W-:Y:S02]  /*45610*/  LOP3.LUT R24, R29.reuse, 0x180, RZ, 0xc0, !PT ;  /* 0x000001801d187812 */ /* 0x040fe400078ec0ff */
[----:B------:R-:W-:Y:S01]  /*45620*/  LOP3.LUT R23, R29, 0x7, RZ, 0xc0, !PT ;  /* 0x000000071d177812 */ /* 0x000fe200078ec0ff */
[----:B0-----:R-:W-:Y:S01]  /*45630*/  FADD R17, R17, R19 ;  /* 0x0000001311117221 */ /* 0x001fe20000000000 */
[----:B-1----:R-:W-:-:S04]  /*45640*/  FADD R15, R15, R21 ;  /* 0x000000150f0f7221 */ /* 0x002fc80000000000 */
[----:B------:R-:W0:Y:S01]  /*45650*/  SHFL.BFLY PT, R21, R17, 0x1, 0x1f ;  /* 0x0c201f0011157f89 */ /* 0x000e2200000e0000 */
[----:B--2---:R-:W-:Y:S01]  /*45660*/  FADD R8, R0, R8 ;  /* 0x0000000800087221 */ /* 0x004fe20000000000 */
[----:B------:R-:W-:Y:S02]  /*45670*/  LOP3.LUT R0, R29, 0x1e0, RZ, 0xc0, !PT ;  /* 0x000001e01d007812 */ /* 0x000fe400078ec0ff */
[----:B------:R-:W-:Y:S01]  /*45680*/  SHF.R.U32.HI R24, RZ, 0x3, R24 ;  /* 0x00000003ff187819 */ /* 0x000fe20000011618 */
[----:B---3--:R-:W-:Y:S01]  /*45690*/  FADD R13, R13, R14 ;  /* 0x0000000e0d0d7221 */ /* 0x008fe20000000000 */
[----:B------:R-:W-:Y:S01]  /*456a0*/  IMAD.SHL.U32 R14, R29, 0x100, RZ ;  /* 0x000001001d0e7824 */ /* 0x000fe200078e00ff */
[--C-:B------:R-:W-:Y:S01]  /*456b0*/  SHF.R.U32.HI R27, RZ, 0x1, R0.reuse ;  /* 0x00000001ff1b7819 */ /* 0x100fe20000011600 */
[C---:B------:R-:W-:Y:S02]  /*456c0*/  IMAD.SHL.U32 R28, R23.reuse, 0x10, RZ ;  /* 0x00000010171c7824 */ /* 0x040fe400078e00ff */
[----:B------:R-:W-:Y:S01]  /*456d0*/  IMAD R23, R23, 0x4, R0 ;  /* 0x0000000417177824 */ /* 0x000fe200078e0200 */
[----:B------:R-:W-:-:S02]  /*456e0*/  LOP3.LUT R0, R24, 0x1ff, R29, 0x78, !PT ;  /* 0x000001ff18007812 */ /* 0x000fc400078e781d */
[C---:B------:R-:W-:Y:S02]  /*456f0*/  LOP3.LUT R22, R29.reuse, 0x3, RZ, 0xc0, !PT ;  /* 0x000000031d167812 */ /* 0x040fe400078ec0ff */
[----:B------:R-:W-:Y:S02]  /*45700*/  LOP3.LUT R14, R14, 0x1f00, RZ, 0xc0, !PT ;  /* 0x00001f000e0e7812 */ /* 0x000fe400078ec0ff */
[C---:B------:R-:W-:Y:S01]  /*45710*/  SHF.L.U32 R25, R29.reuse, 0x3, RZ ;  /* 0x000000031d197819 */ /* 0x040fe200000006ff */
[----:B------:R1:W-:Y:S01]  /*45720*/  STL [R1+0x1f34], R0 ;  /* 0x001f340001007387 */ /* 0x0003e20000100800 */
[----:B------:R-:W-:Y:S02]  /*45730*/  IMAD.SHL.U32 R26, R29, 0x2, RZ ;  /* 0x000000021d1a7824 */ /* 0x000fe400078e00ff */
[----:B------:R-:W-:Y:S01]  /*45740*/  LOP3.LUT R25, R25, 0x78, RZ, 0xc0, !PT ;  /* 0x0000007819197812 */ /* 0x000fe200078ec0ff */
[----:B------:R-:W-:Y:S01]  /*45750*/  IMAD R14, R22, 0x20, R14 ;  /* 0x00000020160e7824 */ /* 0x000fe200078e020e */
[----:B-1----:R-:W-:-:S02]  /*45760*/  LOP3.LUT R0, R29, 0x1c, RZ, 0xc0, !PT ;  /* 0x0000001c1d007812 */ /* 0x002fc400078ec0ff */
[----:B------:R-:W-:-:S03]  /*45770*/  LOP3.LUT R26, R26, 0x30, RZ, 0xc0, !PT ;  /* 0x000000301a1a7812 */ /* 0x000fc600078ec0ff */
[----:B------:R-:W-:Y:S01]  /*45780*/  IMAD R25, R0, 0x40, R25 ;  /* 0x0000004000197824 */ /* 0x000fe200078e0219 */
[----:B------:R1:W-:Y:S01]  /*45790*/  STL [R1+0x1f3c], R0 ;  /* 0x001f3c0001007387 */ /* 0x0003e20000100800 */
[----:B------:R-:W-:Y:S01]  /*457a0*/  LOP3.LUT R24, R28, R26, RZ, 0x3c, !PT ;  /* 0x0000001a1c187212 */ /* 0x000fe200078e3cff */
[----:B0-----:R-:W-:Y:S02]  /*457b0*/  FADD R17, R17, R21 ;  /* 0x0000001511117221 */ /* 0x001fe40000000000 */
[----:B------:R-:W2:Y:S01]  /*457c0*/  LDL R28, [R1+0x12d0] ;  /* 0x0012d000011c7983 */ /* 0x000ea20000100800 */
[----:B-1----:R-:W-:-:S03]  /*457d0*/  LOP3.LUT R0, R14, R27, RZ, 0x3c, !PT ;  /* 0x0000001b0e007212 */ /* 0x002fc600078e3cff */
[----:B------:R-:W3:Y:S04]  /*457e0*/  LDL R27, [R1+0x12d4] ;  /* 0x0012d400011b7983 */ /* 0x000ee80000100800 */
[----:B------:R0:W-:Y:S04]  /*457f0*/  STL [R1+0x3ec], R0 ;  /* 0x0003ec0001007387 */ /* 0x0001e80000100800 */
[----:B------:R-:W4:Y:S04]  /*45800*/  LDL R21, [R1+0x12e0] ;  /* 0x0012e00001157983 */ /* 0x000f280000100800 */
[----:B------:R-:W2:Y:S04]  /*45810*/  LDL R26, [R1+0x12d8] ;  /* 0x0012d800011a7983 */ /* 0x000ea80000100800 */
[----:B0-----:R-:W3:Y:S04]  /*45820*/  LDL R0, [R1+0x12c8] ;  /* 0x0012c80001007983 */ /* 0x001ee80000100800 */
[----:B------:R-:W0:Y:S04]  /*45830*/  SHFL.BFLY PT, R12, R10, 0x8, 0x1f ;  /* 0x0d001f000a0c7f89 */ /* 0x000e2800000e0000 */
[----:B------:R-:W1:Y:S04]  /*45840*/  SHFL.BFLY PT, R9, R11, 0x8, 0x1f ;  /* 0x0d001f000b097f89 */ /* 0x000e6800000e0000 */
[----:B------:R-:W-:Y:S04]  /*45850*/  SHFL.BFLY PT, R20, R16, 0x2, 0x1f ;  /* 0x0c401f0010147f89 */ /* 0x000fe800000e0000 */
[----:B------:R-:W-:Y:S04]  /*45860*/  SHFL.BFLY PT, R18, R13, 0x2, 0x1f ;  /* 0x0c401f000d127f89 */ /* 0x000fe800000e0000 */
[----:B------:R-:W-:Y:S04]  /*45870*/  SHFL.BFLY PT, R19, R15, 0x1, 0x1f ;  /* 0x0c201f000f137f89 */ /* 0x000fe800000e0000 */
[----:B------:R-:W5:Y:S01]  /*45880*/  LDL R25, [R1+0x12cc] ;  /* 0x0012cc0001197983 */ /* 0x000f620000100800 */
[----:B0-----:R-:W-:Y:S01]  /*45890*/  FADD R10, R10, R12 ;  /* 0x0000000c0a0a7221 */ /* 0x001fe20000000000 */
[----:B-1----:R-:W-:-:S04]  /*458a0*/  FADD R11, R11, R9 ;  /* 0x000000090b0b7221 */ /* 0x002fc80000000000 */
[----:B------:R-:W0:Y:S04]  /*458b0*/  SHFL.BFLY PT, R12, R10, 0x4, 0x1f ;  /* 0x0c801f000a0c7f89 */ /* 0x000e2800000e0000 */
[----:B------:R-:W1:Y:S01]  /*458c0*/  SHFL.BFLY PT, R9, R11, 0x4, 0x1f ;  /* 0x0c801f000b097f89 */ /* 0x000e6200000e0000 */
[----:B0-----:R-:W-:Y:S01]  /*458d0*/  FADD R10, R10, R12 ;  /* 0x0000000c0a0a7221 */ /* 0x001fe20000000000 */
[----:B-1----:R-:W-:-:S04]  /*458e0*/  FADD R11, R11, R9 ;  /* 0x000000090b0b7221 */ /* 0x002fc80000000000 */
[----:B------:R-:W0:Y:S04]  /*458f0*/  SHFL.BFLY PT, R12, R10, 0x2, 0x1f ;  /* 0x0c401f000a0c7f89 */ /* 0x000e2800000e0000 */
[----:B------:R-:W1:Y:S01]  /*45900*/  SHFL.BFLY PT, R9, R11, 0x2, 0x1f ;  /* 0x0c401f000b097f89 */ /* 0x000e6200000e0000 */
[----:B------:R-:W-:Y:S01]  /*45910*/  FADD R16, R16, R20 ;  /* 0x0000001410107221 */ /* 0x000fe20000000000 */
[----:B------:R-:W-:-:S04]  /*45920*/  FADD R18, R13, R18 ;  /* 0x000000120d127221 */ /* 0x000fc80000000000 */
[----:B------:R-:W1:Y:S04]  /*45930*/  SHFL.BFLY PT, R20, R16, 0x1, 0x1f ;  /* 0x0c201f0010147f89 */ /* 0x000e6800000e0000 */
[----:B------:R-:W1:Y:S01]  /*45940*/  SHFL.BFLY PT, R22, R18, 0x1, 0x1f ;  /* 0x0c201f0012167f89 */ /* 0x000e6200000e0000 */
[----:B0-----:R-:W-:Y:S01]  /*45950*/  FADD R12, R10, R12 ;  /* 0x0000000c0a0c7221 */ /* 0x001fe20000000000 */
[----:B-1----:R-:W-:-:S04]  /*45960*/  FADD R11, R11, R9 ;  /* 0x000000090b0b7221 */ /* 0x002fc80000000000 */
[----:B------:R-:W0:Y:S04]  /*45970*/  SHFL.BFLY PT, R13, R12, 0x1, 0x1f ;  /* 0x0c201f000c0d7f89 */ /* 0x000e2800000e0000 */
[----:B------:R-:W1:Y:S04]  /*45980*/  SHFL.BFLY PT, R10, R11, 0x1, 0x1f ;  /* 0x0c201f000b0a7f89 */ /* 0x000e6800000e0000 */
[----:B------:R-:W1:Y:S01]  /*45990*/  SHFL.BFLY PT, R9, R8, 0x1, 0x1f ;  /* 0x0c201f0008097f89 */ /* 0x000e6200000e0000 */
[----:B------:R-:W-:Y:S01]  /*459a0*/  FADD R14, R16, R20 ;  /* 0x00000014100e7221 */ /* 0x000fe20000000000 */
[----:B------:R-:W-:Y:S01]  /*459b0*/  LEA R16, R23, R24, 0x5 ;  /* 0x0000001817107211 */ /* 0x000fe200078e28ff */
[----:B------:R-:W-:-:S02]  /*459c0*/  FADD R15, R15, R19 ;  /* 0x000000130f0f7221 */ /* 0x000fc40000000000 */
[----:B------:R-:W5:Y:S01]  /*459d0*/  LDL R19, [R1+0x12dc] ;  /* 0x0012dc0001137983 */ /* 0x000f620000100800 */
[----:B------:R-:W-:Y:S01]  /*459e0*/  FADD R18, R18, R22 ;  /* 0x0000001612127221 */ /* 0x000fe20000000000 */
[----:B------:R-:W-:Y:S02]  /*459f0*/  USHF.R.S32.HI UR9, URZ, 0x1f, UR5 ;  /* 0x0000001fff097899 */ /* 0x000fe40008011405 */
[----:B------:R1:W-:Y:S04]  /*45a00*/  STL [R1+0x8c], R16 ;  /* 0x00008c1001007387 */ /* 0x0003e80000100800 */
[----:B------:R-:W5:Y:S01]  /*45a10*/  LDL R20, [R1+0x12bc] ;  /* 0x0012bc0001147983 */ /* 0x000f620000100800 */
[----:B0-----:R-:W-:-:S03]  /*45a20*/  FADD R13, R12, R13 ;  /* 0x0000000d0c0d7221 */ /* 0x001fc60000000000 */
[----:B-1----:R-:W5:Y:S01]  /*45a30*/  LDL R16, [R1+0x12b8] ;  /* 0x0012b80001107983 */ /* 0x002f620000100800 */
[----:B------:R-:W-:-:S03]  /*45a40*/  FADD R12, R11, R10 ;  /* 0x0000000a0b0c7221 */ /* 0x000fc60000000000 */
[----:B------:R0:W-:Y:S01]  /*45a50*/  @!P5 STS [R3+0x40000], R15 ;  /* 0x0400000f0300d388 */ /* 0x0001e20000000800 */
[----:B------:R-:W-:-:S03]  /*45a60*/  FADD R9, R8, R9 ;  /* 0x0000000908097221 */ /* 0x000fc60000000000 */
[----:B------:R1:W-:Y:S04]  /*45a70*/  @!P5 STS [R3+0x41800], R18 ;  /* 0x041800120300d388 */ /* 0x0003e80000000800 */
[----:B------:R-:W-:Y:S04]  /*45a80*/  @!P5 STS [R3+0x42800], R12 ;  /* 0x0428000c0300d388 */ /* 0x000fe80000000800 */
[----:B0-----:R-:W5:Y:S04]  /*45a90*/  LDL R15, [R1+0x12b4] ;  /* 0x0012b400010f7983 */ /* 0x001f680000100800 */
[----:B-1----:R-:W5:Y:S04]  /*45aa0*/  LDL R18, [R1+0x12c0] ;  /* 0x0012c00001127983 */ /* 0x002f680000100800 */
[----:B------:R0:W-:Y:S04]  /*45ab0*/  @!P5 STS [R3+0x40800], R14 ;  /* 0x0408000e0300d388 */ /* 0x0001e80000000800 */
[----:B------:R1:W-:Y:S04]  /*45ac0*/  @!P5 STS [R3+0x41000], R17 ;  /* 0x041000110300d388 */ /* 0x0003e80000000800 */
[----:B------:R-:W-:Y:S04]  /*45ad0*/  @!P5 STS [R3+0x42000], R13 ;  /* 0x0420000d0300d388 */ /* 0x000fe80000000800 */
[----:B0-----:R-:W5:Y:S04]  /*45ae0*/  LDL R14, [R1+0x12c4] ;  /* 0x0012c400010e7983 */ /* 0x001f680000100800 */
[----:B------:R0:W-:Y:S04]  /*45af0*/  @!P5 STS [R3+0x43000], R9 ;  /* 0x043000090300d388 */ /* 0x0001e80000000800 */
[----:B-1----:R-:W5:Y:S04]  /*45b00*/  LDL R17, [R1+0x12a8] ;  /* 0x0012a80001117983 */ /* 0x002f680000100800 */
[----:B0-----:R-:W5:Y:S01]  /*45b10*/  LDL R3, [R1+0x12b0] ;  /* 0x0012b00001037983 */ /* 0x001f620000100800 */
[----:B------:R-:W-:Y:S01]  /*45b20*/  BAR.SYNC.DEFER_BLOCKING 0x0 ;  /* 0x0000000000007b1d */ /* 0x000fe20000010000 */
[----:B----4-:R-:W-:-:S04]  /*45b30*/  IADD3 R10, P0, PT, R21, UR5, RZ ;  /* 0x00000005150a7c10 */ /* 0x010fc8000ff1e0ff */
[----:B--2---:R-:W-:Y:S02]  /*45b40*/  IADD3.X R11, PT, PT, R28, UR9, RZ, P0, !PT ;  /* 0x000000091c0b7c10 */ /* 0x004fe400087fe4ff */
[----:B------:R-:W-:Y:S02]  /*45b50*/  IADD3 R12, P0, PT, R26, UR5, RZ ;  /* 0x000000051a0c7c10 */ /* 0x000fe4000ff1e0ff */
[----:B---3--:R-:W-:Y:S01]  /*45b60*/  IADD3 R8, P1, PT, R27, UR5, RZ ;  /* 0x000000051b087c10 */ /* 0x008fe2000ff3e0ff */
[----:B------:R0:W2:Y:S01]  /*45b70*/  LDG.E.U8 R21, desc[UR12][R10.64] ;  /* 0x0000000c0a157981 */ /* 0x0000a2000c1e1100 */
[----:B------:R-:W-:-:S03]  /*45b80*/  IADD3.X R13, PT, PT, R0, UR9, RZ, P0, !PT ;  /* 0x00000009000d7c10 */ /* 0x000fc600087fe4ff */
[----:B------:R-:W3:Y:S04]  /*45b90*/  LDL R0, [R1+0x12a0] ;  /* 0x0012a00001007983 */ /* 0x000ee80000100800 */
[----:B------:R-:W4:Y:S01]  /*45ba0*/  LDG.E.U8 R26, desc[UR12][R12.64] ;  /* 0x0000000c0c1a7981 */ /* 0x000f22000c1e1100 */
[----:B-----5:R-:W-:-:S05]  /*45bb0*/  IADD3.X R9, PT, PT, R25, UR9, RZ, P1, !PT ;  /* 0x0000000919097c10 */ /* 0x020fca0008ffe4ff */
[----:B------:R1:W5:Y:S01]  /*45bc0*/  LDG.E.U8 R27, desc[UR12][R8.64] ;  /* 0x0000000c081b7981 */ /* 0x000362000c1e1100 */
[----:B0-----:R-:W-:-:S03]  /*45bd0*/  IADD3 R10, P1, PT, R19, UR5, RZ ;  /* 0x00000005130a7c10 */ /* 0x001fc6000ff3e0ff */
[----:B------:R-:W4:Y:S01]  /*45be0*/  LDL R19, [R1+0x12a4] ;  /* 0x0012a40001137983 */ /* 0x000f220000100800 */
[----:B-1----:R-:W-:Y:S02]  /*45bf0*/  IADD3 R8, P0, PT, R20, UR5, RZ ;  /* 0x0000000514087c10 */ /* 0x002fe4000ff1e0ff */
[----:B------:R-:W-:Y:S02]  /*45c00*/  IADD3.X R11, PT, PT, R16, UR9, RZ, P1, !PT ;  /* 0x00000009100b7c10 */ /* 0x000fe40008ffe4ff */
[----:B------:R-:W5:Y:S04]  /*45c10*/  LDL R16, [R1+0x129c] ;  /* 0x00129c0001107983 */ /* 0x000f680000100800 */
[----:B------:R0:W5:Y:S01]  /*45c20*/  LDG.E.U8 R25, desc[UR12][R10.64] ;  /* 0x0000000c0a197981 */ /* 0x000162000c1e1100 */
[----:B------:R-:W-:-:S03]  /*45c30*/  IADD3.X R9, PT, PT, R15, UR9, RZ, P0, !PT ;  /* 0x000000090f097c10 */ /* 0x000fc600087fe4ff */
[----:B------:R-:W5:Y:S01]  /*45c40*/  LDL R15, [R1+0x1298] ;  /* 0x00129800010f7983 */ /* 0x000f620000100800 */
[----:B------:R-:W-:-:S03]  /*45c50*/  IADD3 R12, P1, PT, R18, UR5, RZ ;  /* 0x00000005120c7c10 */ /* 0x000fc6000ff3e0ff */
[----:B------:R-:W5:Y:S04]  /*45c60*/  LDL R18, [R1+0x12ac] ;  /* 0x0012ac0001127983 */ /* 0x000f680000100800 */
[----:B------:R-:W5:Y:S01]  /*45c70*/  LDG.E.U8 R24, desc[UR12][R8.64] ;  /* 0x0000000c08187981 */ /* 0x000f62000c1e1100 */
[----:B0-----:R-:W-:-:S03]  /*45c80*/  IADD3 R10, P0, PT, R14, UR5, RZ ;  /* 0x000000050e0a7c10 */ /* 0x001fc6000ff1e0ff */
[----:B------:R-:W5:Y:S01]  /*45c90*/  LDL R14, [R1+0x128c] ;  /* 0x00128c00010e7983 */ /* 0x000f620000100800 */
[----:B------:R-:W-:-:S03]  /*45ca0*/  IADD3.X R13, PT, PT, R3, UR9, RZ, P1, !PT ;  /* 0x00000009030d7c10 */ /* 0x000fc60008ffe4ff */
[----:B------:R-:W5:Y:S04]  /*45cb0*/  LDL R3, [R1+0x1288] ;  /* 0x0012880001037983 */ /* 0x000f680000100800 */
[----:B------:R0:W5:Y:S01]  /*45cc0*/  LDG.E.U8 R23, desc[UR12][R12.64] ;  /* 0x0000000c0c177981 */ /* 0x000162000c1e1100 */
[----:B---3--:R-:W-:-:S03]  /*45cd0*/  IADD3.X R11, PT, PT, R0, UR9, RZ, P0, !PT ;  /* 0x00000009000b7c10 */ /* 0x008fc600087fe4ff */
[----:B------:R-:W3:Y:S01]  /*45ce0*/  LDL R0, [R1+0x1290] ;  /* 0x0012900001007983 */ /* 0x000ee20000100800 */
[----:B0-----:R-:W-:-:S03]  /*45cf0*/  IADD3 R12, P0, PT, R17, UR5, RZ ;  /* 0x00000005110c7c10 */ /* 0x001fc6000ff1e0ff */
[----:B------:R-:W3:Y:S04]  /*45d00*/  LDL R17, [R1+0x1284] ;  /* 0x0012840001117983 */ /* 0x000ee80000100800 */
[----:B--2---:R0:W-:Y:S04]  /*45d10*/  STL [R1+0x3d4], R21 ;  /* 0x0003d41501007387 */ /* 0x0041e80000100800 */
[----:B------:R-:W2:Y:S04]  /*45d20*/  LDL R20, [R1+0x1280] ;  /* 0x0012800001147983 */ /* 0x000ea80000100800 */
[----:B------:R1:W2:Y:S01]  /*45d30*/  LDG.E.U8 R22, desc[UR12][R10.64] ;  /* 0x0000000c0a167981 */ /* 0x0002a2000c1e1100 */
[----:B----4-:R-:W-:-:S04]  /*45d40*/  IADD3 R8, P1, PT, R19, UR5, RZ ;  /* 0x0000000513087c10 */ /* 0x010fc8000ff3e0ff */
[----:B-----5:R-:W-:Y:S02]  /*45d50*/  IADD3.X R9, PT, PT, R16, UR9, RZ, P1, !PT ;  /* 0x0000000910097c10 */ /* 0x020fe40008ffe4ff */
[----:B------:R-:W4:Y:S04]  /*45d60*/  LDL R16, [R1+0x1294] ;  /* 0x0012940001107983 */ /* 0x000f280000100800 */
[----:B------:R-:W-:Y:S04]  /*45d70*/  STL [R1+0x3d0], R27 ;  /* 0x0003d01b01007387 */ /* 0x000fe80000100800 */
[----:B------:R-:W5:Y:S04]  /*45d80*/  LDL R19, [R1+0x1274] ;  /* 0x0012740001137983 */ /* 0x000f680000100800 */
[----:B0-----:R0:W5:Y:S01]  /*45d90*/  LDG.E.U8 R21, desc[UR12][R8.64] ;  /* 0x0000000c08157981 */ /* 0x001162000c1e1100 */
[----:B------:R-:W-:-:S03]  /*45da0*/  IADD3.X R13, PT, PT, R15, UR9, RZ, P0, !PT ;  /* 0x000000090f0d7c10 */ /* 0x000fc600087fe4ff */
[----:B------:R-:W5:Y:S01]  /*45db0*/  LDL R15, [R1+0x1270] ;  /* 0x00127000010f7983 */ /* 0x000f620000100800 */
[----:B-1----:R-:W-:-:S03]  /*45dc0*/  IADD3 R10, P1, PT, R18, UR5, RZ ;  /* 0x00000005120a7c10 */ /* 0x002fc6000ff3e0ff */
[----:B------:R-:W5:Y:S04]  /*45dd0*/  LDL R18, [R1+0x1278] ;  /* 0x0012780001127983 */ /* 0x000f680000100800 */
[----:B------:R3:W5:Y:S01]  /*45de0*/  LDG.E.U8 R28, desc[UR12][R12.64] ;  /* 0x0000000c0c1c7981 */ /* 0x000762000c1e1100 */
[----:B0-----:R-:W-:-:S03]  /*45df0*/  IADD3 R8, P0, PT, R14, UR5, RZ ;  /* 0x000000050e087c10 */ /* 0x001fc6000ff1e0ff */
[----:B------:R-:W5:Y:S04]  /*45e00*/  LDL R14, [R1+0x126c] ;  /* 0x00126c00010e7983 */ /* 0x000f680000100800 */
[----:B------:R0:W-:Y:S01]  /*45e10*/  STL [R1+0x3c4], R26 ;  /* 0x0003c41a01007387 */ /* 0x0001e20000100800 */
[----:B------:R-:W-:-:S03]  /*45e20*/  IADD3.X R11, PT, PT, R3, UR9, RZ, P1, !PT ;  /* 0x00000009030b7c10 */ /* 0x000fc60008ffe4ff */
[----:B------:R-:W5:Y:S04]  /*45e30*/  LDL R3, [R1+0x127c] ;  /* 0x00127c0001037983 */ /* 0x000f680000100800 */
[----:B0-----:R4:W5:Y:S01]  /*45e40*/  LDG.E.U8 R26, desc[UR12][R10.64] ;  /* 0x0000000c0a1a7981 */ /* 0x001962000c1e1100 */
[----:B---3--:R-:W-:-:S03]  /*45e50*/  IADD3 R12, P1, PT, R0, UR5, RZ ;  /* 0x00000005000c7c10 */ /* 0x008fc6000ff3e0ff */
[----:B------:R-:W3:Y:S01]  /*45e60*/  LDL R0, [R1+0x1268] ;  /* 0x0012680001007983 */ /* 0x000ee20000100800 */
[----:B------:R-:W-:-:S03]  /*45e70*/  IADD3.X R9, PT, PT, R17, UR9, RZ, P0, !PT ;  /* 0x0000000911097c10 */ /* 0x000fc600087fe4ff */
[----:B------:R0:W-:Y:S04]  /*45e80*/  STL [R1+0x3c0], R25 ;  /* 0x0003c01901007387 */ /* 0x0001e80000100800 */
[----:B------:R-:W3:Y:S01]  /*45e90*/  LDL R17, [R1+0x125c] ;  /* 0x00125c0001117983 */ /* 0x000ee20000100800 */
[----:B--2---:R-:W-:-:S03]  /*45ea0*/  IADD3.X R13, PT, PT, R20, UR9, RZ, P1, !PT ;  /* 0x00000009140d7c10 */ /* 0x004fc60008ffe4ff */
[----:B0-----:R5:W2:Y:S01]  /*45eb0*/  LDG.E.U8 R25, desc[UR12][R8.64] ;  /* 0x0000000c08197981 */ /* 0x001aa2000c1e1100 */
[----:B----4-:R-:W-:-:S03]  /*45ec0*/  IADD3 R10, P0, PT, R16, UR5, RZ ;  /* 0x00000005100a7c10 */ /* 0x010fc6000ff1e0ff */
[----:B------:R-:W4:Y:S04]  /*45ed0*/  LDL R16, [R1+0x1258] ;  /* 0x0012580001107983 */ /* 0x000f280000100800 */
[----:B------:R0:W-:Y:S01]  /*45ee0*/  STL [R1+0x3bc], R24 ;  /* 0x0003bc1801007387 */ /* 0x0001e20000100800 */
[----:B-----5:R-:W-:-:S03]  /*45ef0*/  IADD3 R8, P1, PT, R19, UR5, RZ ;  /* 0x0000000513087c10 */ /* 0x020fc6000ff3e0ff */
[----:B------:R1:W-:Y:S01]  /*45f00*/  STL [R1+0x3b8], R23 ;  /* 0x0003b81701007387 */ /* 0x0003e20000100800 */
[----:B------:R-:W-:-:S03]  /*45f10*/  IADD3.X R11, PT, PT, R15, UR9, RZ, P0, !PT ;  /* 0x000000090f0b7c10 */ /* 0x000fc600087fe4ff */
[----:B0-----:R0:W5:Y:S04]  /*45f20*/  LDG.E.U8 R24, desc[UR12][R12.64] ;  /* 0x0000000c0c187981 */ /* 0x001168000c1e1100 */
[----:B------:R-:W2:Y:S04]  /*45f30*/  LDL R15, [R1+0x1260] ;  /* 0x00126000010f7983 */ /* 0x000ea80000100800 */
[----:B-1----:R1:W5:Y:S01]  /*45f40*/  LDG.E.U8 R23, desc[UR12][R10.64] ;  /* 0x0000000c0a177981 */ /* 0x002362000c1e1100 */
[----:B0-----:R-:W-:Y:S02]  /*45f50*/  IADD3 R12, P0, PT, R18, UR5, RZ ;  /* 0x00000005120c7c10 */ /* 0x001fe4000ff1e0ff */
[----:B------:R-:W-:-:S02]  /*45f60*/  IADD3.X R9, PT, PT, R14, UR9, RZ, P1, !PT ;  /* 0x000000090e097c10 */ /* 0x000fc40008ffe4ff */
[----:B------:R-:W5:Y:S04]  /*45f70*/  LDL R14, [R1+0x1254] ;  /* 0x00125400010e7983 */ /* 0x000f680000100800 */
[----:B------:R0:W-:Y:S01]  /*45f80*/  STL [R1+0x3a0], R22 ;  /* 0x0003a01601007387 */ /* 0x0001e20000100800 */
[----:B-1----:R-:W-:-:S03]  /*45f90*/  IADD3 R10, P1, PT, R3, UR5, RZ ;  /* 0x00000005030a7c10 */ /* 0x002fc6000ff3e0ff */
[----:B------:R-:W5:Y:S04]  /*45fa0*/  LDL R3, [R1+0x1264] ;  /* 0x0012640001037983 */ /* 0x000f680000100800 */
[----:B0-----:R0:W5:Y:S01]  /*45fb0*/  LDG.E.U8 R22, desc[UR12][R8.64] ;  /* 0x0000000c08167981 */ /* 0x001162000c1e1100 */
[----:B---3--:R-:W-:-:S03]  /*45fc0*/  IADD3.X R13, PT, PT, R0, UR9, RZ, P0, !PT ;  /* 0x00000009000d7c10 */ /* 0x008fc600087fe4ff */
[----:B------:R-:W3:Y:S04]  /*45fd0*/  LDL R0, [R1+0x1250] ;  /* 0x0012500001007983 */ /* 0x000ee80000100800 */
[----:B------:R1:W-:Y:S01]  /*45fe0*/  STL [R1+0x39c], R21 ;  /* 0x00039c1501007387 */ /* 0x0003e20000100800 */
[----:B0-----:R-:W-:-:S03]  /*45ff0*/  IADD3 R8, P0, PT, R17, UR5, RZ ;  /* 0x0000000511087c10 */ /* 0x001fc6000ff1e0ff */
[----:B------:R-:W3:Y:S04]  /*46000*/  LDL R20, [R1+0x1240] ;  /* 0x0012400001147983 */ /* 0x000ee80000100800 */
[----:B------:R-:W3:Y:S04]  /*46010*/  LDL R18, [R1+0x123c] ;  /* 0x00123c0001127983 */ /* 0x000ee80000100800 */
[----:B-1----:R-:W3:Y:S04]  /*46020*/  LDL R21, [R1+0x1244] ;  /* 0x0012440001157983 */ /* 0x002ee80000100800 */
[----:B------:R-:W3:Y:S04]  /*46030*/  LDL R19, [R1+0x1248] ;  /* 0x0012480001137983 */ /* 0x000ee80000100800 */
[----:B------:R2:W3:Y:S04]  /*46040*/  LDG.E.U8 R27, desc[UR12][R12.64] ;  /* 0x0000000c0c1b7981 */ /* 0x0004e8000c1e1100 */
[----:B------:R0:W-:Y:S04]  /*46050*/  STL [R1+0x398], R28 ;  /* 0x0003981c01007387 */ /* 0x0001e80000100800 */
[----:B------:R-:W3:Y:S01]  /*46060*/  LDL R17, [R1+0x124c] ;  /* 0x00124c0001117983 */ /* 0x000ee20000100800 */
[----:B----4-:R-:W-:-:S03]  /*46070*/  IADD3.X R11, PT, PT, R16, UR9, RZ, P1, !PT ;  /* 0x00000009100b7c10 */ /* 0x010fc60008ffe4ff */
[----:B------:R-:W4:Y:S04]  /*46080*/  LDL R16, [R1+0x1238] ;  /* 0x0012380001107983 */ /* 0x000f280000100800 */
[----:B0-----:R0:W4:Y:S01]  /*46090*/  LDG.E.U8 R28, desc[UR12][R10.64] ;  /* 0x0000000c0a1c7981 */ /* 0x001122000c1e1100 */
[----:B--2---:R-:W-:-:S03]  /*460a0*/  IADD3 R12, P1, PT, R15, UR5, RZ ;  /* 0x000000050f0c7c10 */ /* 0x004fc6000ff3e0ff */
[----:B------:R-:W2:Y:S04]  /*460b0*/  LDL R15, [R1+0x122c] ;  /* 0x00122c00010f7983 */ /* 0x000ea80000100800 */
[----:B------:R1:W-:Y:S01]  /*460c0*/  STL [R1+0x394], R26 ;  /* 0x0003941a01007387 */ /* 0x0003e20000100800 */
[----:B-----5:R-:W-:-:S03]  /*460d0*/  IADD3.X R9, PT, PT, R14, UR9, RZ, P0, !PT ;  /* 0x000000090e097c10 */ /* 0x020fc600087fe4ff */
[----:B------:R-:W5:Y:S04]  /*460e0*/  LDL R14, [R1+0x1228] ;  /* 0x00122800010e7983 */ /* 0x000f680000100800 */
[----:B-1----:R1:W5:Y:S01]  /*460f0*/  LDG.E.U8 R26, desc[UR12][R8.64] ;  /* 0x0000000c081a7981 */ /* 0x002362000c1e1100 */
[----:B0-----:R-:W-:-:S03]  /*46100*/  IADD3 R10, P0, PT, R3, UR5, RZ ;  /* 0x00000005030a7c10 */ /* 0x001fc6000ff1e0ff */
[----:B------:R-:W5:Y:S04]  /*46110*/  LDL R3, [R1+0x1230] ;  /* 0x0012300001037983 */ /* 0x000f680000100800 */
[----:B------:R0:W-:Y:S01]  /*46120*/  STL [R1+0x38c], R25 ;  /* 0x00038c1901007387 */ /* 0x0001e20000100800 */
[----:B---3--:R-:W-:-:S03]  /*46130*/  IADD3.X R13, PT, PT, R0, UR9, RZ, P1, !PT ;  /* 0x00000009000d7c10 */ /* 0x008fc60008ffe4ff */
[----:B------:R-:W3:Y:S04]  /*46140*/  LDL R0, [R1+0x1224] ;  /* 0x0012240001007983 */ /* 0x000ee80000100800 */
[----:B0-----:R0:W5:Y:S01]  /*46150*/  LDG.E.U8 R25, desc[UR12][R12.64] ;  /* 0x0000000c0c197981 */ /* 0x001162000c1e1100 */
[----:B------:R-:W-:Y:S02]  /*46160*/  IADD3.X R11, PT, PT, R20, UR9, RZ, P0, !PT ;  /* 0x00000009140b7c10 */ /* 0x000fe400087fe4ff */
[----:B-1----:R-:W-:Y:S01]  /*46170*/  IADD3 R8, P1, PT, R21, UR5, RZ ;  /* 0x0000000515087c10 */ /* 0x002fe2000ff3e0ff */
[----:B------:R1:W-:Y:S03]  /*46180*/  STL [R1+0x388], R24 ;  /* 0x0003881801007387 */ /* 0x0003e60000100800 */
[----:B------:R-:W-:-:S02]  /*46190*/  IADD3.X R9, PT, PT, R18, UR9, RZ, P1, !PT ;  /* 0x0000000912097c10 */ /* 0x000fc40008ffe4ff */
[----:B0-----:R-:W-:Y:S01]  /*461a0*/  IADD3 R12, P0, PT, R19, UR5, RZ ;  /* 0x00000005130c7c10 */ /* 0x001fe2000ff1e0ff */
[----:B------:R0:W-:Y:S04]  /*461b0*/  STL [R1+0x380], R23 ;  /* 0x0003801701007387 */ /* 0x0001e80000100800 */
[----:B-1----:R1:W5:Y:S04]  /*461c0*/  LDG.E.U8 R24, desc[UR12][R10.64] ;  /* 0x0000000c0a187981 */ /* 0x002368000c1e1100 */
[----:B0-----:R2:W5:Y:S01]  /*461d0*/  LDG.E.U8 R23, desc[UR12][R8.64] ;  /* 0x0000000c08177981 */ /* 0x001562000c1e1100 */
[----:B-1----:R-:W-:-:S03]  /*461e0*/  IADD3 R10, P1, PT, R17, UR5, RZ ;  /* 0x00000005110a7c10 */ /* 0x002fc6000ff3e0ff */
[----:B------:R-:W5:Y:S04]  /*461f0*/  LDL R17, [R1+0x1234] ;  /* 0x0012340001117983 */ /* 0x000f680000100800 */
[----:B------:R0:W-:Y:S01]  /*46200*/  STL [R1+0x37c], R22 ;  /* 0x00037c1601007387 */ /* 0x0001e20000100800 */
[----:B----4-:R-:W-:-:S03]  /*46210*/  IADD3.X R13, PT, PT, R16, UR9, RZ, P0, !PT ;  /* 0x00000009100d7c10 */ /* 0x010fc600087fe4ff */
[----:B------:R-:W4:Y:S04]  /*46220*/  LDL R16, [R1+0x1220] ;  /* 0x0012200001107983 */ /* 0x000f280000100800 */
[----:B------:R1:W-:Y:S04]  /*46230*/  STL [R1+0x374], R27 ;  /* 0x0003741b01007387 */ /* 0x0003e80000100800 */
[----:B0-----:R0:W4:Y:S04]  /*46240*/  LDG.E.U8 R22, desc[UR12][R12.64] ;  /* 0x0000000c0c167981 */ /* 0x001128000c1e1100 */
[----:B------:R-:W4:Y:S04]  /*46250*/  LDL R21, [R1+0x1214] ;  /* 0x0012140001157983 */ /* 0x000f280000100800 */
[----:B------:R-:W4:Y:S01]  /*46260*/  LDL R20, [R1+0x1218] ;  /* 0x0012180001147983 */ /* 0x000f220000100800 */
[----:B--2---:R-:W-:-:S03]  /*46270*/  IADD3 R8, P0, PT, R15, UR5, RZ ;  /* 0x000000050f087c10 */ /* 0x004fc6000ff1e0ff */
[----:B------:R-:W2:Y:S04]  /*46280*/  LDL R15, [R1+0x120c] ;  /* 0x00120c00010f7983 */ /* 0x000ea80000100800 */
[----:B------:R-:W2:Y:S01]  /*46290*/  LDL R19, [R1+0x1208] ;  /* 0x0012080001137983 */ /* 0x000ea20000100800 */
[----:B---3--:R-:W-:-:S03]  /*462a0*/  IADD3.X R9, PT, PT, R0, UR9, RZ, P0, !PT ;  /* 0x0000000900097c10 */ /* 0x008fc600087fe4ff */
[----:B------:R-:W3:Y:S01]  /*462b0*/  LDL R0, [R1+0x1210] ;  /* 0x0012100001007983 */ /* 0x000ee20000100800 */
[----:B-----5:R-:W-:Y:S02]  /*462c0*/  IADD3.X R11, PT, PT, R14, UR9, RZ, P1, !PT ;  /* 0x000000090e0b7c10 */ /* 0x020fe40008ffe4ff */
[----:B0-----:R-:W-:Y:S01]  /*462d0*/  IADD3 R12, P1, PT, R3, UR5, RZ ;  /* 0x00000005030c7c10 */ /* 0x001fe2000ff3e0ff */
[----:B------:R-:W5:Y:S04]  /*462e0*/  LDL R14, [R1+0x121c] ;  /* 0x00121c00010e7983 */ /* 0x000f680000100800 */
[----:B------:R-:W2:Y:S04]  /*462f0*/  LDL R3, [R1+0x11fc] ;  /* 0x0011fc0001037983 */ /* 0x000ea80000100800 */
[----:B------:R0:W-:Y:S04]  /*46300*/  STL [R1+0x370], R28 ;  /* 0x0003701c01007387 */ /* 0x0001e80000100800 */
[----:B-1----:R1:W2:Y:S04]  /*46310*/  LDG.E.U8 R27, desc[UR12][R10.64] ;  /* 0x0000000c0a1b7981 */ /* 0x0022a8000c1e1100 */
[----:B0-----:R-:W2:Y:S04]  /*46320*/  LDL.LU R28, [R1+0x484] ;  /* 0x00048400011c7983 */ /* 0x001ea80000300800 */
[----:B------:R0:W-:Y:S01]  /*46330*/  STL [R1+0x368], R26 ;  /* 0x0003681a01007387 */ /* 0x0001e20000100800 */
[----:B-1----:R-:W-:-:S03]  /*46340*/  IADD3 R10, P0, PT, R17, UR5, RZ ;  /* 0x00000005110a7c10 */ /* 0x002fc6000ff1e0ff */
[----:B0-----:R-:W5:Y:S04]  /*46350*/  LDL R26, [R1+0xa3c] ;  /* 0x000a3c00011a7983 */ /* 0x001f680000100800 */
[----:B------:R0:W-:Y:S04]  /*46360*/  STL [R1+0x364], R25 ;  /* 0x0003641901007387 */ /* 0x0001e80000100800 */
[----:B0-----:R-:W5:Y:S04]  /*46370*/  LDL.LU R25, [R1+0x1b4] ;  /* 0x0001b40001197983 */ /* 0x001f680000300800 */
[----:B------:R-:W5:Y:S04]  /*46380*/  LDL R17, [R1+0x11f8] ;  /* 0x0011f80001117983 */ /* 0x000f680000100800 */
[----:B------:R-:W5:Y:S01]  /*46390*/  LDL R18, [R1+0x1200] ;  /* 0x0012000001127983 */ /* 0x000f620000100800 */
[----:B----4-:R-:W-:-:S03]  /*463a0*/  IADD3.X R13, PT, PT, R16, UR9, RZ, P1, !PT ;  /* 0x00000009100d7c10 */ /* 0x010fc60008ffe4ff */
[----:B------:R-:W4:Y:S04]  /*463b0*/  LDL R16, [R1+0x11f4] ;  /* 0x0011f40001107983 */ /* 0x000f280000100800 */
[----:B------:R0:W-:Y:S04]  /*463c0*/  STL [R1+0x360], R24 ;  /* 0x0003601801007387 */ /* 0x0001e80000100800 */
[----:B0-----:R0:W4:Y:S01]  /*463d0*/  LDG.E.U8 R24, desc[UR12][R8.64] ;  /* 0x0000000c08187981 */ /* 0x001122000c1e1100 */
[----:B---3--:R-:W-:-:S03]  /*463e0*/  IADD3.X R11, PT, PT, R0, UR9, RZ, P0, !PT ;  /* 0x00000009000b7c10 */ /* 0x008fc600087fe4ff */
[----:B------:R-:W3:Y:S04]  /*463f0*/  LDL R0, [R1+0x11f0] ;  /* 0x0011f00001007983 */ /* 0x000ee80000100800 */
[----:B------:R1:W-:Y:S04]  /*46400*/  STL [R1+0x35c], R23 ;  /* 0x00035c1701007387 */ /* 0x0003e80000100800 */
[----:B------:R0:W-:Y:S04]  /*46410*/  STL [R1+0x358], R22 ;  /* 0x0003581601007387 */ /* 0x0001e80000100800 */
[----:B-1----:R1:W3:Y:S04]  /*46420*/  LDG.E.U8 R23, desc[UR12][R12.64] ;  /* 0x0000000c0c177981 */ /* 0x0022e8000c1e1100 */
[----:B0-----:R0:W3:Y:S01]  /*46430*/  LDG.E.U8 R22, desc[UR12][R10.64] ;  /* 0x0000000c0a167981 */ /* 0x0010e2000c1e1100 */
[----:B------:R-:W-:-:S04]  /*46440*/  IADD3 R8, P1, PT, R21, UR5, RZ ;  /* 0x0000000515087c10 */ /* 0x000fc8000ff3e0ff */
[----:B--2---:R-:W-:Y:S02]  /*46450*/  IADD3.X R9, PT, PT, R15, UR9, RZ, P1, !PT ;  /* 0x000000090f097c10 */ /* 0x004fe40008ffe4ff */
[----:B-----5:R-:W-:Y:S02]  /*46460*/  IADD3 R14, P1, PT, R14, UR5, RZ ;  /* 0x000000050e0e7c10 */ /* 0x020fe4000ff3e0ff */
[----:B-1----:R-:W-:Y:S02]  /*46470*/  IADD3 R12, P0, PT, R20, UR5, RZ ;  /* 0x00000005140c7c10 */ /* 0x002fe4000ff1e0ff */
[----:B0-----:R-:W-:Y:S01]  /*46480*/  IADD3 R10, P2, PT, R3, UR5, RZ ;  /* 0x00000005030a7c10 */ /* 0x001fe2000ff5e0ff */
[----:B------:R0:W2:Y:S01]  /*46490*/  LDG.E.U8 R20, desc[UR12][R8.64] ;  /* 0x0000000c08147981 */ /* 0x0000a2000c1e1100 */
[----:B------:R-:W-:-:S03]  /*464a0*/  IADD3.X R13, PT, PT, R19, UR9, RZ, P0, !PT ;  /* 0x00000009130d7c10 */ /* 0x000fc600087fe4ff */
[----:B------:R-:W5:Y:S01]  /*464b0*/  LDL R3, [R1+0x1204] ;  /* 0x0012040001037983 */ /* 0x000f620000100800 */
[----:B------:R-:W-:-:S03]  /*464c0*/  IADD3.X R15, PT, PT, R17, UR9, RZ, P1, !PT ;  /* 0x00000009110f7c10 */ /* 0x000fc60008ffe4ff */
[----:B------:R-:W2:Y:S01]  /*464d0*/  LDL R17, [R1+0x11e4] ;  /* 0x0011e40001117983 */ /* 0x000ea20000100800 */
[----:B0-----:R-:W-:-:S03]  /*464e0*/  IADD3 R8, P0, PT, R18, UR5, RZ ;  /* 0x0000000512087c10 */ /* 0x001fc6000ff1e0ff */
[----:B------:R0:W-:Y:S04]  /*464f0*/  STL [R1+0x354], R27 ;  /* 0x0003541b01007387 */ /* 0x0001e80000100800 */
[----:B------:R-:W2:Y:S04]  /*46500*/  LDL R19, [R1+0x11e0] ;  /* 0x0011e00001137983 */ /* 0x000ea80000100800 */
[----:B0-----:R-:W2:Y:S01]  /*46510*/  LDG.E.U8 R27, desc[UR12][R12.64] ;  /* 0x0000000c0c1b7981 */ /* 0x001ea2000c1e1100 */
[----:B----4-:R-:W-:-:S03]  /*46520*/  IADD3.X R11, PT, PT, R16, UR9, RZ, P2, !PT ;  /* 0x00000009100b7c10 */ /* 0x010fc600097fe4ff */
[----:B------:R-:W4:Y:S04]  /*46530*/  LDL R16, [R1+0x11e8] ;  /* 0x0011e80001107983 */ /* 0x000f280000100800 */
[----:B------:R0:W-:Y:S04]  /*46540*/  STL [R1+0x338], R24 ;  /* 0x0003381801007387 */ /* 0x0001e80000100800 */
[----:B------:R-:W4:Y:S04]  /*46550*/  LDL R18, [R1+0x11ec] ;  /* 0x0011ec0001127983 */ /* 0x000f280000100800 */
[----:B------:R-:W4:Y:S04]  /*46560*/  LDL R21, [R1+0x11dc] ;  /* 0x0011dc0001157983 */ /* 0x000f280000100800 */
[----:B0-----:R-:W4:Y:S01]  /*46570*/  LDG.E.U8 R24, desc[UR12][R14.64] ;  /* 0x0000000c0e187981 */ /* 0x001f22000c1e1100 */
[----:B---3--:R-:W-:-:S03]  /*46580*/  IADD3.X R9, PT, PT, R0, UR9, RZ, P0, !PT ;  /* 0x0000000900097c10 */ /* 0x008fc600087fe4ff */
[----:B------:R0:W-:Y:S04]  /*46590*/  STL [R1+0x334], R23 ;  /* 0x0003341701007387 */ /* 0x0001e80000100800 */
[----:B------:R1:W-:Y:S04]  /*465a0*/  STL [R1+0x310], R22 ;  /* 0x0003101601007387 */ /* 0x0003e80000100800 */
[----:B------:R-:W3:Y:S04]  /*465b0*/  LDL R0, [R1+0x11d8] ;  /* 0x0011d80001007983 */ /* 0x000ee80000100800 */
[----:B------:R-:W3:Y:S04]  /*465c0*/  LDL R13, [R1+0x11c8] ;  /* 0x0011c800010d7983 */ /* 0x000ee80000100800 */
[----:B0-----:R0:W3:Y:S04]  /*465d0*/  LDG.E.U8 R23, desc[UR12][R10.64] ;  /* 0x0000000c0a177981 */ /* 0x0010e8000c1e1100 */
[----:B-1----:R5:W3:Y:S04]  /*465e0*/  LDG.E.U8 R22, desc[UR12][R8.64] ;  /* 0x0000000c08167981 */ /* 0x002ae8000c1e1100 */
[----:B0-----:R0:W-:Y:S01]  /*465f0*/  LDS R11, [R5+0x40000] ;  /* 0x04000000050b7984 */ /* 0x0011e20000000800 */
[----:B-----5:R-:W-:Y:S01]  /*46600*/  IADD3 R8, P0, PT, R3, UR5, RZ ;  /* 0x0000000503087c10 */ /* 0x020fe2000ff1e0ff */
[----:B------:R-:W-:Y:S01]  /*46610*/  FADD R3, -R26, R28 ;  /* 0x0000001c1a037221 */ /* 0x000fe20000000100 */
[----:B--2---:R-:W-:-:S03]  /*46620*/  IADD3 R14, P1, PT, R17, UR5, RZ ;  /* 0x00000005110e7c10 */ /* 0x004fc6000ff3e0ff */
[----:B0-----:R-:W-:Y:S01]  /*46630*/  FMUL R5, R3, 1.4426950216293334961 ;  /* 0x3fb8aa3b03057820 */ /* 0x001fe20000400000 */
[----:B------:R-:W-:Y:S01]  /*46640*/  FADD R3, -R2, R7 ;  /* 0x0000000702037221 */ /* 0x000fe20000000100 */
[----:B------:R0:W-:Y:S04]  /*46650*/  STL [R1+0x308], R20 ;  /* 0x0003081401007387 */ /* 0x0001e80000100800 */
[----:B------:R-:W1:Y:S01]  /*46660*/  LDS R10, [R25+0x40000] ;  /* 0x04000000190a7984 */ /* 0x000e620000000800 */
[----:B------:R-:W-:Y:S01]  /*46670*/  IADD3.X R9, PT, PT, R19, UR9, RZ, P0, !PT ;  /* 0x0000000913097c10 */ /* 0x000fe200087fe4ff */
[----:B------:R-:W-:Y:S02]  /*46680*/  FMUL R3, R3, 1.4426950216293334961 ;  /* 0x3fb8aa3b03037820 */ /* 0x000fe40000400000 */
[----:B0-----:R-:W2:Y:S04]  /*46690*/  LDL R20, [R1+0x11cc] ;  /* 0x0011cc0001147983 */ /* 0x001ea80000100800 */
[----:B------:R-:W5:Y:S04]  /*466a0*/  LDG.E.U8 R9, desc[UR12][R8.64] ;  /* 0x0000000c08097981 */ /* 0x000f68000c1e1100 */
[----:B------:R-:W2:Y:S04]  /*466b0*/  LDL.LU R7, [R1+0x1fa8] ;  /* 0x001fa80001077983 */ /* 0x000ea80000300800 */
[----:B------:R-:W2:Y:S01]  /*466c0*/  LDL.LU R2, [R1+0x1fa4] ;  /* 0x001fa40001027983 */ /* 0x000ea20000300800 */
[----:B----4-:R-:W-:-:S02]  /*466d0*/  IADD3 R16, P2, PT, R16, UR5, RZ ;  /* 0x0000000510107c10 */ /* 0x010fc4000ff5e0ff */
[----:B------:R-:W-:Y:S02]  /*466e0*/  IADD3 R18, P0, PT, R18, UR5, RZ ;  /* 0x0000000512127c10 */ /* 0x000fe4000ff1e0ff */
[----:B------:R-:W-:-:S05]  /*466f0*/  IADD3.X R15, PT, PT, R21, UR9, RZ, P1, !PT ;  /* 0x00000009150f7c10 */ /* 0x000fca0008ffe4ff */
[----:B------:R2:W4:Y:S01]  /*46700*/  LDG.E.U8 R21, desc[UR12][R14.64] ;  /* 0x0000000c0e157981 */ /* 0x000522000c1e1100 */
[----:B------:R-:W0:Y:S01]  /*46710*/  MUFU.EX2 R12, R5 ;  /* 0x00000005000c7308 */ /* 0x000e220000000800 */
[----:B---3--:R-:W-:Y:S02]  /*46720*/  IADD3.X R17, PT, PT, R0, UR9, RZ, P2, !PT ;  /* 0x0000000900117c10 */ /* 0x008fe400097fe4ff */
[----:B------:R-:W3:Y:S01]  /*46730*/  LDL R0, [R1+0x11d0] ;  /* 0x0011d00001007983 */ /* 0x000ee20000100800 */
[----:B------:R-:W-:-:S03]  /*46740*/  IADD3.X R19, PT, PT, R13, UR9, RZ, P0, !PT ;  /* 0x000000090d137c10 */ /* 0x000fc600087fe4ff */
[----:B------:R-:W3:Y:S01]  /*46750*/  LDG.E.U8 R16, desc[UR12][R16.64] ;  /* 0x0000000c10107981 */ /* 0x000ee2000c1e1100 */
[----:B------:R0:W1:Y:S03]  /*46760*/  MUFU.EX2 R13, R3 ;  /* 0x00000003000d7308 */ /* 0x0000660000000800 */
[----:B0-----:R-:W3:Y:S04]  /*46770*/  LDG.E.U8 R3, desc[UR12][R18.64] ;  /* 0x0000000c12037981 */ /* 0x001ee8000c1e1100 */
[----:B------:R0:W-:Y:S04]  /*46780*/  STL [R1+0x304], R27 ;  /* 0x0003041b01007387 */ /* 0x0001e80000100800 */
[----:B------:R1:W-:Y:S04]  /*46790*/  STL [R1+0x300], R24 ;  /* 0x0003001801007387 */ /* 0x0003e80000100800 */
[----:B------:R-:W3:Y:S04]  /*467a0*/  LDL.LU R28, [R1+0x500] ;  /* 0x00050000011c7983 */ /* 0x000ee80000300800 */
[----:B0-----:R-:W3:Y:S04]  /*467b0*/  LDL.LU R27, [R1+0x504] ;  /* 0x00050400011b7983 */ /* 0x001ee80000300800 */
[----:B------:R0:W-:Y:S04]  /*467c0*/  STL [R1+0x2fc], R23 ;  /* 0x0002fc1701007387 */ /* 0x0001e80000100800 */
[----:B------:R-:W3:Y:S04]  /*467d0*/  LDL.LU R26, [R1+0x4f0] ;  /* 0x0004f000011a7983 */ /* 0x000ee80000300800 */
[----:B------:R0:W-:Y:S04]  /*467e0*/  STL [R1+0x2f8], R22 ;  /* 0x0002f81601007387 */ /* 0x0001e80000100800 */
[----:B------:R-:W3:Y:S04]  /*467f0*/  LDL.LU R25, [R1+0x4f4] ;  /* 0x0004f40001197983 */ /* 0x000ee80000300800 */
[----:B-1----:R-:W3:Y:S04]  /*46800*/  LDL.LU R24, [R1+0x4e0] ;  /* 0x0004e00001187983 */ /* 0x002ee80000300800 */
[----:B0-----:R-:W3:Y:S04]  /*46810*/  LDL.LU R23, [R1+0x4e4] ;  /* 0x0004e40001177983 */ /* 0x001ee80000300800 */
[----:B------:R-:W3:Y:S04]  /*46820*/  LDL.LU R22, [R1+0x4d0] ;  /* 0x0004d00001167983 */ /* 0x000ee80000300800 */
[----:B------:R-:W3:Y:S04]  /*46830*/  LDL.LU R18, [R1+0x4d4] ;  /* 0x0004d40001127983 */ /* 0x000ee80000300800 */
[----:B------:R-:W3:Y:S04]  /*46840*/  LDL.LU R17, [R1+0x508] ;  /* 0x0005080001117983 */ /* 0x000ee80000300800 */
[----:B------:R-:W3:Y:S04]  /*46850*/  LDL.LU R5, [R1+0x50c] ;  /* 0x00050c0001057983 */ /* 0x000ee80000300800 */
[----:B-----5:R-:W-:Y:S01]  /*46860*/  STL [R1+0x2f0], R9 ;  /* 0x0002f00901007387 */ /* 0x020fe20000100800 */
[----:B--2---:R-:W-:-:S03]  /*46870*/  IADD3 R14, P0, PT, R20, UR5, RZ ;  /* 0x00000005140e7c10 */ /* 0x004fc6000ff1e0ff */
[----:B----4-:R0:W-:Y:S04]  /*46880*/  STL [R1+0x2ec], R21 ;  /* 0x0002ec1501007387 */ /* 0x0101e80000100800 */
[----:B0-----:R-:W2:Y:S04]  /*46890*/  LDL.LU R21, [R1+0x4f8] ;  /* 0x0004f80001157983 */ /* 0x001ea80000300800 */
[----:B------:R-:W4:Y:S04]  /*468a0*/  LDL.LU R19, [R1+0x4fc] ;  /* 0x0004fc0001137983 */ /* 0x000f280000300800 */
[----:B---3--:R0:W-:Y:S04]  /*468b0*/  STL [R1+0x2e8], R16 ;  /* 0x0002e81001007387 */ /* 0x0081e80000100800 */
[----:B0-----:R-:W3:Y:S04]  /*468c0*/  LDL.LU R16, [R1+0x4e8] ;  /* 0x0004e80001107983 */ /* 0x001ee80000300800 */
[----:B------:R0:W-:Y:S04]  /*468d0*/  STL [R1+0x2e4], R3 ;  /* 0x0002e40301007387 */ /* 0x0001e80000100800 */
[----:B0-----:R-:W5:Y:S01]  /*468e0*/  LDL.LU R3, [R1+0x4ec] ;  /* 0x0004ec0001037983 */ /* 0x001f620000300800 */
[C---:B------:R-:W-:Y:S01]  /*468f0*/  FMUL R28, R12.reuse, R28 ;  /* 0x0000001c0c1c7220 */ /* 0x040fe20000400000 */
[----:B------:R-:W-:Y:S01]  /*46900*/  FMUL R15, R12, R27 ;  /* 0x0000001b0c0f7220 */ /* 0x000fe20000400000 */
[----:B------:R-:W-:Y:S01]  /*46910*/  IADD3 R8, P1, PT, R0, UR5, RZ ;  /* 0x0000000500087c10 */ /* 0x000fe2000ff3e0ff */
[----:B------:R-:W5:Y:S04]  /*46920*/  LDL.LU R20, [R1+0x48c] ;  /* 0x00048c0001147983 */ /* 0x000f680000300800 */
[----:B------:R-:W5:Y:S01]  /*46930*/  LDL R0, [R1+0xa34] ;  /* 0x000a340001007983 */ /* 0x000f620000100800 */
[----:B------:R-:W-:-:S03]  /*46940*/  FMUL R9, R12, R26 ;  /* 0x0000001a0c097220 */ /* 0x000fc60000400000 */
[----:B------:R-:W-:Y:S04]  /*46950*/  STL [R1+0x170], R28 ;  /* 0x0001701c01007387 */ /* 0x000fe80000100800 */
[----:B------:R0:W-:Y:S01]  /*46960*/  STL [R1+0x174], R15 ;  /* 0x0001740f01007387 */ /* 0x0001e20000100800 */
[----:B------:R-:W-:-:S03]  /*46970*/  FMUL R25, R12, R25 ;  /* 0x000000190c197220 */ /* 0x000fc60000400000 */
[----:B------:R1:W-:Y:S01]  /*46980*/  STL [R1+0x180], R9 ;  /* 0x0001800901007387 */ /* 0x0003e20000100800 */
[----:B0-----:R-:W-:-:S03]  /*46990*/  FMUL R15, R12, R24 ;  /* 0x000000180c0f7220 */ /* 0x001fc60000400000 */
[----:B------:R-:W-:Y:S01]  /*469a0*/  STL [R1+0x184], R25 ;  /* 0x0001841901007387 */ /* 0x000fe20000100800 */
[C---:B-1----:R-:W-:Y:S01]  /*469b0*/  FMUL R9, R12.reuse, R23 ;  /* 0x000000170c097220 */ /* 0x042fe20000400000 */
[C---:B------:R-:W-:Y:S02]  /*469c0*/  FMUL R22, R12.reuse, R22 ;  /* 0x000000160c167220 */ /* 0x040fe40000400000 */
[----:B------:R0:W-:Y:S04]  /*469d0*/  STL [R1+0x190], R15 ;  /* 0x0001900f01007387 */ /* 0x0001e80000100800 */
[----:B------:R1:W-:Y:S01]  /*469e0*/  STL [R1+0x194], R9 ;  /* 0x0001940901007387 */ /* 0x0003e20000100800 */
[----:B0-----:R-:W-:-:S03]  /*469f0*/  FMUL R15, R12, R18 ;  /* 0x000000120c0f7220 */ /* 0x001fc60000400000 */
[----:B------:R-:W-:Y:S01]  /*46a00*/  STL [R1+0x1e0], R22 ;  /* 0x0001e01601007387 */ /* 0x000fe20000100800 */
[C---:B------:R-:W-:Y:S01]  /*46a10*/  FMUL R5, R13.reuse, R5 ;  /* 0x000000050d057220 */ /* 0x040fe20000400000 */
[C---:B-1----:R-:W-:Y:S02]  /*46a20*/  FMUL R9, R13.reuse, R17 ;  /* 0x000000110d097220 */ /* 0x042fe40000400000 */
[----:B------:R0:W-:Y:S04]  /*46a30*/  STL [R1+0x1e4], R15 ;  /* 0x0001e40f01007387 */ /* 0x0001e80000100800 */
[----:B------:R-:W5:Y:S04]  /*46a40*/  LDL.LU R24, [R1+0x4d8] ;  /* 0x0004d80001187983 */ /* 0x000f680000300800 */
[----:B------:R-:W-:Y:S04]  /*46a50*/  STL [R1+0x178], R9 ;  /* 0x0001780901007387 */ /* 0x000fe80000100800 */
[----:B------:R-:W5:Y:S04]  /*46a60*/  LDL.LU R18, [R1+0x4dc] ;  /* 0x0004dc0001127983 */ /* 0x000f680000300800 */
[----:B------:R1:W-:Y:S04]  /*46a70*/  STL [R1+0x17c], R5 ;  /* 0x00017c0501007387 */ /* 0x0003e80000100800 */
[----:B0-----:R-:W5:Y:S04]  /*46a80*/  LDL R15, [R1+0x11c4] ;  /* 0x0011c400010f7983 */ /* 0x001f680000100800 */
[----:B------:R-:W5:Y:S04]  /*46a90*/  LDL.LU.64 R22, [R1+0x910] ;  /* 0x0009100001167983 */ /* 0x000f680000300a00 */
[----:B-1----:R-:W5:Y:S04]  /*46aa0*/  LDL R5, [R1+0x11d4] ;  /* 0x0011d40001057983 */ /* 0x002f680000100800 */
[----:B------:R-:W5:Y:S04]  /*46ab0*/  LDL R17, [R1+0x11b4] ;  /* 0x0011b40001117983 */ /* 0x000f680000100800 */
[----:B------:R-:W5:Y:S04]  /*46ac0*/  LDL R9, [R1+0x11c0] ;  /* 0x0011c00001097983 */ /* 0x000f680000100800 */
[----:B------:R-:W5:Y:S04]  /*46ad0*/  LDL.LU R27, [R1+0x720] ;  /* 0x00072000011b7983 */ /* 0x000f680000300800 */
[----:B------:R-:W5:Y:S01]  /*46ae0*/  LDL R28, [R1+0xa30] ;  /* 0x000a3000011c7983 */ /* 0x000f620000100800 */
[C---:B--2---:R-:W-:Y:S01]  /*46af0*/  FMUL R21, R13.reuse, R21 ;  /* 0x000000150d157220 */ /* 0x044fe20000400000 */
[----:B----4-:R-:W-:-:S04]  /*46b00*/  FMUL R19, R13, R19 ;  /* 0x000000130d137220 */ /* 0x010fc80000400000 */
[----:B------:R0:W-:Y:S04]  /*46b10*/  STL [R1+0x188], R21 ;  /* 0x0001881501007387 */ /* 0x0001e80000100800 */
[----:B------:R1:W-:Y:S04]  /*46b20*/  STL [R1+0x18c], R19 ;  /* 0x00018c1301007387 */ /* 0x0003e80000100800 */
[----:B0-----:R-:W2:Y:S01]  /*46b30*/  LDL R21, [R1+0x11b0] ;  /* 0x0011b00001157983 */ /* 0x001ea20000100800 */
[----:B---3--:R-:W-:-:S05]  /*46b40*/  FMUL R16, R13, R16 ;  /* 0x000000100d107220 */ /* 0x008fca0000400000 */
[----:B------:R0:W-:Y:S04]  /*46b50*/  STL [R1+0x198], R16 ;  /* 0x0001981001007387 */ /* 0x0001e80000100800 */
[----:B-1----:R-:W3:Y:S01]  /*46b60*/  LDL R19, [R1+0x11b8] ;  /* 0x0011b80001137983 */ /* 0x002ee20000100800 */
[----:B-----5:R-:W-:-:S05]  /*46b70*/  FMUL R3, R13, R3 ;  /* 0x000000030d037220 */ /* 0x020fca0000400000 */
[----:B------:R1:W-:Y:S04]  /*46b80*/  STL [R1+0x19c], R3 ;  /* 0x00019c0301007387 */ /* 0x0003e80000100800 */
[----:B0-----:R-:W4:Y:S04]  /*46b90*/  LDL R16, [R1+0x11ac] ;  /* 0x0011ac0001107983 */ /* 0x001f280000100800 */
[----:B-1----:R-:W5:Y:S04]  /*46ba0*/  LDL R3, [R1+0x11a8] ;  /* 0x0011a80001037983 */ /* 0x002f680000100800 */
[----:B------:R-:W5:Y:S04]  /*46bb0*/  LDL.LU R26, [R1+0x724] ;  /* 0x00072400011a7983 */ /* 0x000f680000300800 */
[----:B------:R-:W5:Y:S01]  /*46bc0*/  LDL R25, [R1+0xa1c] ;  /* 0x000a1c0001197983 */ /* 0x000f620000100800 */
[C---:B------:R-:W-:Y:S01]  /*46bd0*/  FMUL R24, R13.reuse, R24 ;  /* 0x000000180d187220 */ /* 0x040fe20000400000 */
[----:B------:R-:W-:-:S04]  /*46be0*/  FMUL R18, R13, R18 ;  /* 0x000000120d127220 */ /* 0x000fc80000400000 */
[----:B------:R0:W-:Y:S04]  /*46bf0*/  STL [R1+0x1e8], R24 ;  /* 0x0001e81801007387 */ /* 0x0001e80000100800 */
[----:B------:R1:W-:Y:S01]  /*46c00*/  STL [R1+0x1ec], R18 ;  /* 0x0001ec1201007387 */ /* 0x0003e20000100800 */
[----:B------:R-:W-:Y:S01]  /*46c10*/  IADD3.X R15, PT, PT, R15, UR9, RZ, P0, !PT ;  /* 0x000000090f0f7c10 */ /* 0x000fe200087fe4ff */
[----:B------:R-:W-:-:S04]  /*46c20*/  FFMA2 R12, R22.F32x2.HI_LO, R12.F32x2.HI_LO, R10.F32x2.HI_LO ;  /* 0x0000000c160c7249 */ /* 0x000fc8000000000a */
[----:B0-----:R3:W5:Y:S01]  /*46c30*/  LDG.E.U8 R24, desc[UR12][R14.64] ;  /* 0x0000000c0e187981 */ /* 0x001762000c1e1100 */
[----:B------:R-:W-:-:S03]  /*46c40*/  IADD3 R10, P0, PT, R5, UR5, RZ ;  /* 0x00000005050a7c10 */ /* 0x000fc6000ff1e0ff */
[----:B------:R-:W5:Y:S04]  /*46c50*/  LDL R5, [R1+0x11bc] ;  /* 0x0011bc0001057983 */ /* 0x000f680000100800 */
[----:B------:R0:W-:Y:S01]  /*46c60*/  STL.64 [R1+0x980], R12 ;  /* 0x0009800c01007387 */ /* 0x0001e20000100a00 */
[----:B------:R-:W-:-:S03]  /*46c70*/  IADD3.X R9, PT, PT, R9, UR9, RZ, P1, !PT ;  /* 0x0000000909097c10 */ /* 0x000fc60008ffe4ff */
[----:B-1----:R-:W5:Y:S04]  /*46c80*/  LDL R18, [R1+0x119c] ;  /* 0x00119c0001127983 */ /* 0x002f680000100800 */
[----:B------:R-:W5:Y:S01]  /*46c90*/  LDG.E.U8 R23, desc[UR12][R8.64] ;  /* 0x0000000c08177981 */ /* 0x000f62000c1e1100 */
[----:B0-----:R-:W-:-:S03]  /*46ca0*/  IADD3 R12, P2, PT, R17, UR5, RZ ;  /* 0x00000005110c7c10 */ /* 0x001fc6000ff5e0ff */
[----:B------:R-:W5:Y:S04]  /*46cb0*/  LDL R17, [R1+0x1198] ;  /* 0x0011980001117983 */ /* 0x000f680000100800 */
[----:B------:R-:W5:Y:S01]  /*46cc0*/  LDL R9, [R1+0x1194] ;  /* 0x0011940001097983 */ /* 0x000f620000100800 */
[----:B--2---:R-:W-:-:S05]  /*46cd0*/  IADD3.X R11, PT, PT, R21, UR9, RZ, P0, !PT ;  /* 0x00000009150b7c10 */ /* 0x004fca00087fe4ff */
[----:B------:R-:W2:Y:S01]  /*46ce0*/  LDG.E.U8 R22, desc[UR12][R10.64] ;  /* 0x0000000c0a167981 */ /* 0x000ea2000c1e1100 */
[----:B---3--:R-:W-:Y:S02]  /*46cf0*/  IADD3 R14, P0, PT, R19, UR5, RZ ;  /* 0x00000005130e7c10 */ /* 0x008fe4000ff1e0ff */
[----:B----4-:R-:W-:Y:S02]  /*46d00*/  IADD3.X R13, PT, PT, R16, UR9, RZ, P2, !PT ;  /* 0x00000009100d7c10 */ /* 0x010fe400097fe4ff */
[----:B------:R-:W3:Y:S01]  /*46d10*/  LDL R16, [R1+0x11a0] ;  /* 0x0011a00001107983 */ /* 0x000ee20000100800 */
[----:B-----5:R-:W-:-:S03]  /*46d20*/  IADD3.X R15, PT, PT, R3, UR9, RZ, P0, !PT ;  /* 0x00000009030f7c10 */ /* 0x020fc600087fe4ff */
[----:B------:R0:W4:Y:S01]  /*46d30*/  LDG.E.U8 R21, desc[UR12][R12.64] ;  /* 0x0000000c0c157981 */ /* 0x000122000c1e1100 */
[----:B------:R-:W-:-:S03]  /*46d40*/  FADD R3, -R0, R20 ;  /* 0x0000001400037221 */ /* 0x000fc60000000100 */
[----:B------:R-:W5:Y:S04]  /*46d50*/  LDL R0, [R1+0x1190] ;  /* 0x0011900001007983 */ /* 0x000f680000100800 */
[----:B------:R1:W5:Y:S04]  /*46d60*/  LDG.E.U8 R19, desc[UR12][R14.64] ;  /* 0x0000000c0e137981 */ /* 0x000368000c1e1100 */
[----:B0-----:R0:W-:Y:S04]  /*46d70*/  LDS R12, [R2+0x40000] ;  /* 0x04000000020c7984 */ /* 0x0011e80000000800 */
[----:B------:R-:W0:Y:S01]  /*46d80*/  LDS R13, [R7+0x40000] ;  /* 0x04000000070d7984 */ /* 0x000e220000000800 */
[----:B------:R-:W-:-:S04]  /*46d90*/  IADD3 R10, P0, PT, R5, UR5, RZ ;  /* 0x00000005050a7c10 */ /* 0x000fc8000ff1e0ff */
[----:B------:R-:W-:-:S05]  /*46da0*/  IADD3.X R11, PT, PT, R17, UR9, RZ, P0, !PT ;  /* 0x00000009110b7c10 */ /* 0x000fca00087fe4ff */
[----:B------:R3:W5:Y:S01]  /*46db0*/  LDG.E.U8 R20, desc[UR12][R10.64] ;  /* 0x0000000c0a147981 */ /* 0x000762000c1e1100 */
[----:B------:R-:W-:Y:S01]  /*46dc0*/  FMUL R5, R3, 1.4426950216293334961 ;  /* 0x3fb8aa3b03057820 */ /* 0x000fe20000400000 */
[----:B------:R-:W-:Y:S01]  /*46dd0*/  FADD R3, -R28, R27 ;  /* 0x0000001b1c037221 */ /* 0x000fe20000000100 */
[----:B-1----:R-:W-:-:S03]  /*46de0*/  IADD3 R14, P1, PT, R18, UR5, RZ ;  /* 0x00000005120e7c10 */ /* 0x002fc6000ff3e0ff */
[----:B------:R-:W-:Y:S01]  /*46df0*/  FMUL R3, R3, 1.4426950216293334961 ;  /* 0x3fb8aa3b03037820 */ /* 0x000fe20000400000 */
[----:B------:R-:W-:Y:S01]  /*46e00*/  IADD3.X R15, PT, PT, R9, UR9, RZ, P1, !PT ;  /* 0x00000009090f7c10 */ /* 0x000fe20008ffe4ff */
[----:B------:R1:W-:Y:S02]  /*46e10*/  STL [R1+0x2e0], R24 ;  /* 0x0002e01801007387 */ /* 0x0003e40000100800 */
[----:B------:R1:W-:Y:S01]  /*46e20*/  MUFU.EX2 R9, R3 ;  /* 0x0000000300097308 */ /* 0x0003e20000000800 */
[----:B0-----:R-:W-:Y:S01]  /*46e30*/  FADD R2, -R25, R26 ;  /* 0x0000001a19027221 */ /* 0x001fe20000000100 */
[----:B-1----:R-:W-:Y:S02]  /*46e40*/  FADD R3, -R4, R6 ;  /* 0x0000000604037221 */ /* 0x002fe40000000100 */
[----:B------:R-:W5:Y:S04]  /*46e50*/  LDL.LU R6, [R1+0x1fa0] ;  /* 0x001fa00001067983 */ /* 0x000f680000300800 */
[----:B------:R-:W5:Y:S04]  /*46e60*/  LDL.LU R4, [R1+0x1f9c] ;  /* 0x001f9c0001047983 */ /* 0x000f680000300800 */
[----:B------:R-:W5:Y:S04]  /*46e70*/  LDL.LU R28, [R1+0x584] ;  /* 0x00058400011c7983 */ /* 0x000f680000300800 */
[----:B------:R-:W5:Y:S04]  /*46e80*/  LDL.LU R27, [R1+0x570] ;  /* 0x00057000011b7983 */ /* 0x000f680000300800 */
[----:B------:R0:W-:Y:S04]  /*46e90*/  STL [R1+0x2dc], R23 ;  /* 0x0002dc1701007387 */ /* 0x0001e80000100800 */
[----:B------:R-:W5:Y:S04]  /*46ea0*/  LDL.LU R26, [R1+0x574] ;  /* 0x00057400011a7983 */ /* 0x000f680000300800 */
[----:B--2---:R1:W-:Y:S04]  /*46eb0*/  STL [R1+0x2d8], R22 ;  /* 0x0002d81601007387 */ /* 0x0043e80000100800 */
[----:B------:R-:W2:Y:S04]  /*46ec0*/  LDL.LU R25, [R1+0x560] ;  /* 0x0005600001197983 */ /* 0x000ea80000300800 */
[----:B------:R-:W2:Y:S04]  /*46ed0*/  LDL.LU R24, [R1+0x564] ;  /* 0x0005640001187983 */ /* 0x000ea80000300800 */
[----:B0-----:R-:W2:Y:S01]  /*46ee0*/  LDL.LU R23, [R1+0x550] ;  /* 0x0005500001177983 */ /* 0x001ea20000300800 */
[----:B------:R0:W1:Y:S03]  /*46ef0*/  MUFU.EX2 R8, R5 ;  /* 0x0000000500087308 */ /* 0x0000660000000800 */
[----:B0-----:R-:W2:Y:S01]  /*46f00*/  LDG.E.U8 R5, desc[UR12][R14.64] ;  /* 0x0000000c0e057981 */ /* 0x001ea2000c1e1100 */
[----:B---3--:R-:W-:-:S03]  /*46f10*/  IADD3 R10, P0, PT, R16, UR5, RZ ;  /* 0x00000005100a7c10 */ /* 0x008fc6000ff1e0ff */
[----:B----4-:R0:W-:Y:S04]  /*46f20*/  STL [R1+0x2d4], R21 ;  /* 0x0002d41501007387 */ /* 0x0101e80000100800 */
[----:B-1----:R-:W3:Y:S01]  /*46f30*/  LDL.LU R22, [R1+0x554] ;  /* 0x0005540001167983 */ /* 0x002ee20000300800 */
[----:B-----5:R-:W-:-:S03]  /*46f40*/  IADD3.X R11, PT, PT, R0, UR9, RZ, P0, !PT ;  /* 0x00000009000b7c10 */ /* 0x020fc600087fe4ff */
[----:B0-----:R-:W4:Y:S04]  /*46f50*/  LDL.LU R21, [R1+0x588] ;  /* 0x0005880001157983 */ /* 0x001f280000300800 */
[----:B------:R-:W5:Y:S04]  /*46f60*/  LDL.LU R7, [R1+0x58c] ;  /* 0x00058c0001077983 */ /* 0x000f680000300800 */
[----:B------:R-:W3:Y:S04]  /*46f70*/  LDL.LU R0, [R1+0x57c] ;  /* 0x00057c0001007983 */ /* 0x000ee80000300800 */
[----:B------:R0:W-:Y:S04]  /*46f80*/  STL [R1+0x2d0], R19 ;  /* 0x0002d01301007387 */ /* 0x0001e80000100800 */
[----:B------:R-:W3:Y:S04]  /*46f90*/  LDG.E.U8 R10, desc[UR12][R10.64] ;  /* 0x0000000c0a0a7981 */ /* 0x000ee8000c1e1100 */
[----:B0-----:R-:W4:Y:S04]  /*46fa0*/  LDL.LU R19, [R1+0x568] ;  /* 0x0005680001137983 */ /* 0x001f280000300800 */
[----:B------:R-:W4:Y:S04]  /*46fb0*/  LDL.LU R18, [R1+0x56c] ;  /* 0x00056c0001127983 */ /* 0x000f280000300800 */
[----:B------:R-:W4:Y:S04]  /*46fc0*/  LDL.LU R17, [R1+0x558] ;  /* 0x0005580001117983 */ /* 0x000f280000300800 */
[----:B------:R-:W4:Y:S04]  /*46fd0*/  LDL.LU R16, [R1+0x55c] ;  /* 0x00055c0001107983 */ /* 0x000f280000300800 */
[----:B------:R-:W4:Y:S04]  /*46fe0*/  LDL.LU.64 R14, [R1+0x918] ;  /* 0x00091800010e7983 */ /* 0x000f280000300a00 */
[----:B------:R-:W4:Y:S04]  /*46ff0*/  LDL.LU R11, [R1+0x580] ;  /* 0x00058000010b7983 */ /* 0x000f280000300800 */
[----:B------:R0:W-:Y:S04]  /*47000*/  STL [R1+0x2cc], R20 ;  /* 0x0002cc1401007387 */ /* 0x0001e80000100800 */
[----:B0-----:R-:W5:Y:S01]  /*47010*/  LDL.LU R20, [R1+0x578] ;  /* 0x0005780001147983 */ /* 0x001f620000300800 */
[----:B------:R-:W-:Y:S01]  /*47020*/  FMUL R2, R2, 1.4426950216293334961 ;  /* 0x3fb8aa3b02027820 */ /* 0x000fe20000400000 */
[----:B------:R-:W-:-:S02]  /*47030*/  FMUL R3, R3, 1.4426950216293334961 ;  /* 0x3fb8aa3b03037820 */ /* 0x000fc40000400000 */
[----:B------:R-:W-:Y:S04]  /*47040*/  LDS R4, [R4+0x40000] ;  /* 0x0400000004047984 */ /* 0x000fe80000000800 */
[----:B--2---:R-:W-:Y:S04]  /*47050*/  STL [R1+0x2c8], R5 ;  /* 0x0002c80501007387 */ /* 0x004fe80000100800 */
[----:B------:R0:W1:Y:S02]  /*47060*/  LDS R5, [R6+0x40000] ;  /* 0x0400000006057984 */ /* 0x0000640000000800 */
[----:B0-----:R-:W-:-:S02]  /*47070*/  FMUL R6, R8, R27 ;  /* 0x0000001b08067220 */ /* 0x001fc40000400000 */
[----:B---3--:R4:W-:Y:S02]  /*47080*/  STL [R1+0x2c4], R10 ;  /* 0x0002c40a01007387 */ /* 0x0089e40000100800 */
[C---:B----4-:R-:W-:Y:S01]  /*47090*/  FMUL R10, R8.reuse, R11 ;  /* 0x0000000b080a7220 */ /* 0x050fe20000400000 */
[----:B------:R-:W-:-:S04]  /*470a0*/  FMUL R11, R8, R28 ;  /* 0x0000001c080b7220 */ /* 0x000fc80000400000 */
[----:B------:R0:W-:Y:S04]  /*470b0*/  STL [R1+0x1a0], R10 ;  /* 0x0001a00a01007387 */ /* 0x0001e80000100800 */
[----:B------:R2:W-:Y:S01]  /*470c0*/  STL [R1+0x1a4], R11 ;  /* 0x0001a40b01007387 */ /* 0x0005e20000100800 */
[----:B0-----:R-:W-:-:S03]  /*470d0*/  FMUL R10, R8, R26 ;  /* 0x0000001a080a7220 */ /* 0x001fc60000400000 */
[----:B------:R0:W-:Y:S01]  /*470e0*/  STL [R1+0x1b0], R6 ;  /* 0x0001b00601007387 */ /* 0x0001e20000100800 */
[----:B--2---:R-:W-:-:S03]  /*470f0*/  FMUL R11, R8, R25 ;  /* 0x00000019080b7220 */ /* 0x004fc60000400000 */
        /* <DEDUP_REMOVED lines=9> */
[----:B-----5:R-:W-:-:S03]  /*47190*/  FMUL R10, R9, R7 ;  /* 0x00000007090a7220 */ /* 0x020fc60000400000 */
[----:B------:R-:W2:Y:S04]  /*471a0*/  LDL R7, [R1+0x11a4] ;  /* 0x0011a40001077983 */ /* 0x000ea80000100800 */
[----:B------:R3:W-:Y:S01]  /*471b0*/  STL [R1+0x1a8], R6 ;  /* 0x0001a80601007387 */ /* 0x0007e20000100800 */
[----:B0-----:R-:W-:-:S03]  /*471c0*/  FMUL R11, R9, R0 ;  /* 0x00000000090b7220 */ /* 0x001fc60000400000 */
[----:B---3--:R-:W3:Y:S04]  /*471d0*/  LDL R6, [R1+0x1184] ;  /* 0x0011840001067983 */ /* 0x008ee80000100800 */
[----:B------:R0:W-:Y:S04]  /*471e0*/  STL [R1+0x1ac], R10 ;  /* 0x0001ac0a01007387 */ /* 0x0001e80000100800 */
[----:B------:R-:W4:Y:S01]  /*471f0*/  LDL R0, [R1+0x1188] ;  /* 0x0011880001007983 */ /* 0x000f220000100800 */
[C---:B0-----:R-:W-:Y:S01]  /*47200*/  FMUL R10, R9.reuse, R20 ;  /* 0x00000014090a7220 */ /* 0x041fe20000400000 */
[----:B------:R-:W-:-:S04]  /*47210*/  FMUL R18, R9, R18 ;  /* 0x0000001209127220 */ /* 0x000fc80000400000 */
[----:B------:R0:W-:Y:S04]  /*47220*/  STL [R1+0x1b8], R10 ;  /* 0x0001b80a01007387 */ /* 0x0001e80000100800 */
[----:B------:R5:W-:Y:S01]  /*47230*/  STL [R1+0x1bc], R11 ;  /* 0x0001bc0b01007387 */ /* 0x000be20000100800 */
[C---:B0-----:R-:W-:Y:S01]  /*47240*/  FMUL R10, R9.reuse, R19 ;  /* 0x00000013090a7220 */ /* 0x041fe20000400000 */
[----:B-----5:R-:W-:-:S04]  /*47250*/  FMUL R11, R9, R17 ;  /* 0x00000011090b7220 */ /* 0x020fc80000400000 */
[----:B------:R0:W-:Y:S04]  /*47260*/  STL [R1+0x1c8], R10 ;  /* 0x0001c80a01007387 */ /* 0x0001e80000100800 */
[----:B------:R-:W-:Y:S04]  /*47270*/  STL [R1+0x1cc], R18 ;  /* 0x0001cc1201007387 */ /* 0x000fe80000100800 */
[----:B------:R-:W5:Y:S01]  /*47280*/  LDL.LU R25, [R1+0x4c0] ;  /* 0x0004c00001197983 */ /* 0x000f620000300800 */
[----:B0-----:R-:W-:Y:S01]  /*47290*/  FMUL R10, R9, R16 ;  /* 0x00000010090a7220 */ /* 0x001fe20000400000 */
[----:B------:R-:W-:-:S02]  /*472a0*/  FFMA2 R8, R14.F32x2.HI_LO, R8.F32x2.HI_LO, R12.F32x2.HI_LO ;  /* 0x000000080e087249 */ /* 0x000fc4000000000c */
[----:B------:R0:W-:Y:S04]  /*472b0*/  STL [R1+0x1d8], R11 ;  /* 0x0001d80b01007387 */ /* 0x0001e80000100800 */
[----:B------:R2:W-:Y:S04]  /*472c0*/  STL [R1+0x1dc], R10 ;  /* 0x0001dc0a01007387 */ /* 0x0005e80000100800 */
[----:B------:R-:W5:Y:S04]  /*472d0*/  LDL.LU R24, [R1+0x4c4] ;  /* 0x0004c40001187983 */ /* 0x000f680000300800 */
[----:B------:R-:W5:Y:S04]  /*472e0*/  LDL.LU R23, [R1+0x4b0] ;  /* 0x0004b00001177983 */ /* 0x000f680000300800 */
[----:B------:R3:W-:Y:S04]  /*472f0*/  STL.64 [R1+0x978], R8 ;  /* 0x0009780801007387 */ /* 0x0007e80000100a00 */
[----:B------:R-:W5:Y:S04]  /*47300*/  LDL.LU R22, [R1+0x4b4] ;  /* 0x0004b40001167983 */ /* 0x000f680000300800 */
[----:B------:R-:W5:Y:S04]  /*47310*/  LDL.LU R21, [R1+0x4a0] ;  /* 0x0004a00001157983 */ /* 0x000f680000300800 */
[----:B------:R-:W5:Y:S04]  /*47320*/  LDL.LU R20, [R1+0x4a4] ;  /* 0x0004a40001147983 */ /* 0x000f680000300800 */
[----:B------:R-:W5:Y:S04]  /*47330*/  LDL.LU R17, [R1+0x490] ;  /* 0x0004900001117983 */ /* 0x000f680000300800 */
[----:B------:R-:W5:Y:S01]  /*47340*/  LDL.LU R16, [R1+0x494] ;  /* 0x0004940001107983 */ /* 0x000f620000300800 */
[----:B------:R-:W5:Y:S03]  /*47350*/  MUFU.EX2 R2, R2 ;  /* 0x0000000200027308 */ /* 0x000f660000000800 */
[----:B------:R-:W5:Y:S04]  /*47360*/  LDL.LU R14, [R1+0x4c8] ;  /* 0x0004c800010e7983 */ /* 0x000f680000300800 */
[----:B------:R-:W5:Y:S04]  /*47370*/  LDL.LU R15, [R1+0x4cc] ;  /* 0x0004cc00010f7983 */ /* 0x000f680000300800 */
[----:B0-----:R-:W5:Y:S01]  /*47380*/  LDL.LU R11, [R1+0x49c] ;  /* 0x00049c00010b7983 */ /* 0x001f620000300800 */
[----:B--2---:R-:W-:-:S02]  /*47390*/  IADD3 R10, P0, PT, R7, UR5, RZ ;  /* 0x00000005070a7c10 */ /* 0x004fc4000ff1e0ff */
[----:B---3--:R-:W-:Y:S02]  /*473a0*/  IADD3 R8, P1, PT, R6, UR5, RZ ;  /* 0x0000000506087c10 */ /* 0x008fe4000ff3e0ff */
[----:B----4-:R-:W-:Y:S02]  /*473b0*/  IADD3 R6, P2, PT, R0, UR5, RZ ;  /* 0x0000000500067c10 */ /* 0x010fe4000ff5e0ff */
[----:B------:R-:W2:Y:S04]  /*473c0*/  LDL R0, [R1+0x1180] ;  /* 0x0011800001007983 */ /* 0x000ea80000100800 */
[----:B------:R-:W1:Y:S01]  /*473d0*/  LDL.LU.64 R18, [R1+0x920] ;  /* 0x0009200001127983 */ /* 0x000e620000300a00 */
[----:B-----5:R-:W-:-:S05]  /*473e0*/  FMUL R12, R2, R25 ;  /* 0x00000019020c7220 */ /* 0x020fca0000400000 */
[----:B------:R-:W-:Y:S01]  /*473f0*/  STL [R1+0x1e90], R12 ;  /* 0x001e900c01007387 */ /* 0x000fe20000100800 */
[C---:B------:R-:W-:Y:S01]  /*47400*/  FMUL R13, R2.reuse, R24 ;  /* 0x00000018020d7220 */ /* 0x040fe20000400000 */
[----:B------:R-:W-:-:S04]  /*47410*/  FMUL R9, R2, R23 ;  /* 0x0000001702097220 */ /* 0x000fc80000400000 */
[----:B------:R0:W-:Y:S01]  /*47420*/  STL [R1+0x1e94], R13 ;  /* 0x001e940d01007387 */ /* 0x0001e20000100800 */
[----:B------:R-:W-:-:S03]  /*47430*/  FMUL R7, R2, R22 ;  /* 0x0000001602077220 */ /* 0x000fc60000400000 */
[----:B0-----:R-:W3:Y:S04]  /*47440*/  LDL.LU R13, [R1+0x4b8] ;  /* 0x0004b800010d7983 */ /* 0x001ee80000300800 */
[----:B------:R0:W-:Y:S04]  /*47450*/  STL [R1], R9 ;  /* 0x0000000901007387 */ /* 0x0001e80000100800 */
[----:B------:R4:W-:Y:S04]  /*47460*/  STL [R1+0x4], R7 ;  /* 0x0000040701007387 */ /* 0x0009e80000100800 */
[----:B------:R-:W5:Y:S01]  /*47470*/  LDL.LU R12, [R1+0x4bc] ;  /* 0x0004bc00010c7983 */ /* 0x000f620000300800 */
[C---:B0-----:R-:W-:Y:S01]  /*47480*/  FMUL R9, R2.reuse, R21 ;  /* 0x0000001502097220 */ /* 0x041fe20000400000 */
[----:B----4-:R-:W-:-:S04]  /*47490*/  FMUL R7, R2, R20 ;  /* 0x0000001402077220 */ /* 0x010fc80000400000 */
[----:B------:R0:W-:Y:S04]  /*474a0*/  STL [R1+0x10], R9 ;  /* 0x0000100901007387 */ /* 0x0001e80000100800 */
[----:B------:R4:W-:Y:S04]  /*474b0*/  STL [R1+0x14], R7 ;  /* 0x0000140701007387 */ /* 0x0009e80000100800 */
[----:B------:R-:W2:Y:S01]  /*474c0*/  LDL.LU R23, [R1+0x4a8] ;  /* 0x0004a80001177983 */ /* 0x000ea20000300800 */
[C---:B0-----:R-:W-:Y:S01]  /*474d0*/  FMUL R9, R2.reuse, R17 ;  /* 0x0000001102097220 */ /* 0x041fe20000400000 */
[----:B----4-:R-:W-:-:S04]  /*474e0*/  FMUL R7, R2, R16 ;  /* 0x0000001002077220 */ /* 0x010fc80000400000 */
[----:B------:R0:W-:Y:S04]  /*474f0*/  STL [R1+0x20], R9 ;  /* 0x0000200901007387 */ /* 0x0001e80000100800 */
[----:B------:R-:W4:Y:S04]  /*47500*/  LDL.LU R20, [R1+0x4ac] ;  /* 0x0004ac0001147983 */ /* 0x000f280000300800 */
[----:B------:R0:W-:Y:S04]  /*47510*/  STL [R1+0x24], R7 ;  /* 0x0000240701007387 */ /* 0x0001e80000100800 */
[----:B------:R-:W4:Y:S01]  /*47520*/  LDL.LU R16, [R1+0x498] ;  /* 0x0004980001107983 */ /* 0x000f220000300800 */
[----:B------:R-:W0:Y:S02]  /*47530*/  MUFU.EX2 R3, R3 ;  /* 0x0000000300037308 */ /* 0x000e240000000800 */
[C---:B0-----:R-:W-:Y:S01]  /*47540*/  FMUL R14, R3.reuse, R14 ;  /* 0x0000000e030e7220 */ /* 0x041fe20000400000 */
[----:B------:R-:W-:-:S04]  /*47550*/  FMUL R15, R3, R15 ;  /* 0x0000000f030f7220 */ /* 0x000fc80000400000 */
[----:B------:R0:W-:Y:S04]  /*47560*/  STL [R1+0x1e98], R14 ;  /* 0x001e980e01007387 */ /* 0x0001e80000100800 */
[----:B------:R-:W4:Y:S04]  /*47570*/  LDL R9, [R1+0x117c] ;  /* 0x00117c0001097983 */ /* 0x000f280000100800 */
[----:B------:R-:W4:Y:S04]  /*47580*/  LDL R7, [R1+0x1178] ;  /* 0x0011780001077983 */ /* 0x000f280000100800 */
[----:B0-----:R-:W4:Y:S04]  /*47590*/  LDL R14, [R1+0x118c] ;  /* 0x00118c00010e7983 */ /* 0x001f280000100800 */
[----:B------:R-:W4:Y:S04]  /*475a0*/  LDL.LU R17, [R1+0x72c] ;  /* 0x00072c0001117983 */ /* 0x000f280000300800 */
[----:B------:R-:W4:Y:S04]  /*475b0*/  LDL R24, [R1+0xa14] ;  /* 0x000a140001187983 */ /* 0x000f280000100800 */
[----:B------:R-:W-:Y:S01]  /*475c0*/  STL [R1+0x1e9c], R15 ;  /* 0x001e9c0f01007387 */ /* 0x000fe20000100800 */
[----:B---3--:R-:W-:-:S05]  /*475d0*/  FMUL R13, R3, R13 ;  /* 0x0000000d030d7220 */ /* 0x008fca0000400000 */
[----:B------:R2:W-:Y:S04]  /*475e0*/  STL [R1+0x1ea0], R13 ;  /* 0x001ea00d01007387 */ /* 0x0005e80000100800 */
[----:B------:R-:W3:Y:S01]  /*475f0*/  LDL.LU R22, [R1+0x730] ;  /* 0x0007300001167983 */ /* 0x000ee20000300800 */
[----:B-----5:R-:W-:-:S03]  /*47600*/  FMUL R12, R3, R12 ;  /* 0x0000000c030c7220 */ /* 0x020fc60000400000 */
[----:B------:R-:W3:Y:S04]  /*47610*/  LDL R21, [R1+0xa0c] ;  /* 0x000a0c0001157983 */ /* 0x000ee80000100800 */
[----:B------:R0:W-:Y:S01]  /*47620*/  STL [R1+0x1ea4], R12 ;  /* 0x001ea40c01007387 */ /* 0x0001e20000100800 */
[----:B--2---:R-:W-:-:S05]  /*47630*/  FMUL R13, R3, R23 ;  /* 0x00000017030d7220 */ /* 0x004fca0000400000 */
[----:B------:R2:W-:Y:S01]  /*47640*/  STL [R1+0x18], R13 ;  /* 0x0000180d01007387 */ /* 0x0005e20000100800 */
[C---:B----4-:R-:W-:Y:S01]  /*47650*/  FMUL R15, R3.reuse, R20 ;  /* 0x00000014030f7220 */ /* 0x050fe20000400000 */
[----:B0-----:R-:W-:-:S04]  /*47660*/  FMUL R12, R3, R16 ;  /* 0x00000010030c7220 */ /* 0x001fc80000400000 */
[----:B------:R-:W-:Y:S04]  /*47670*/  STL [R1+0x1c], R15 ;  /* 0x00001c0f01007387 */ /* 0x000fe80000100800 */
[----:B------:R0:W-:Y:S01]  /*47680*/  STL [R1+0x28], R12 ;  /* 0x0000280c01007387 */ /* 0x0001e20000100800 */
[----:B--2---:R-:W-:-:S03]  /*47690*/  FMUL R13, R3, R11 ;  /* 0x0000000b030d7220 */ /* 0x004fc60000400000 */
[----:B0-----:R-:W2:Y:S01]  /*476a0*/  LDL R12, [R1+0x1168] ;  /* 0x00116800010c7983 */ /* 0x001ea20000100800 */
[----:B-1----:R-:W-:Y:S01]  /*476b0*/  FFMA2 R2, R18.F32x2.HI_LO, R2.F32x2.HI_LO, R4.F32x2.HI_LO ;  /* 0x0000000212027249 */ /* 0x002fe20000000004 */
[----:B------:R-:W-:Y:S02]  /*476c0*/  IADD3.X R11, PT, PT, R0, UR9, RZ, P0, !PT ;  /* 0x00000009000b7c10 */ /* 0x000fe400087fe4ff */
[----:B------:R-:W-:Y:S04]  /*476d0*/  STL [R1+0x2c], R13 ;  /* 0x00002c0d01007387 */ /* 0x000fe80000100800 */
[----:B------:R-:W4:Y:S04]  /*476e0*/  LDL.LU R20, [R1+0x734] ;  /* 0x0007340001147983 */ /* 0x000f280000300800 */
[----:B------:R-:W4:Y:S04]  /*476f0*/  LDL R0, [R1+0xa2c] ;  /* 0x000a2c0001007983 */ /* 0x000f280000100800 */
[----:B------:R0:W-:Y:S04]  /*47700*/  STL.64 [R1+0x970], R2 ;  /* 0x0009700201007387 */ /* 0x0001e80000100a00 */
[----:B------:R-:W5:Y:S01]  /*47710*/  LDL R4, [R1+0x116c] ;  /* 0x00116c0001047983 */ /* 0x000f620000100800 */
[----:B------:R-:W-:-:S02]  /*47720*/  IADD3.X R9, PT, PT, R9, UR9, RZ, P1, !PT ;  /* 0x0000000909097c10 */ /* 0x000fc40008ffe4ff */
[----:B------:R-:W-:Y:S01]  /*47730*/  IADD3.X R7, PT, PT, R7, UR9, RZ, P2, !PT ;  /* 0x0000000907077c10 */ /* 0x000fe200097fe4ff */
[----:B------:R-:W3:Y:S01]  /*47740*/  LDG.E.U8 R19, desc[UR12][R10.64] ;  /* 0x0000000c0a137981 */ /* 0x000ee2000c1e1100 */
[----:B0-----:R-:W-:-:S03]  /*47750*/  IADD3 R2, P0, PT, R14, UR5, RZ ;  /* 0x000000050e027c10 */ /* 0x001fc6000ff1e0ff */
[----:B------:R5:W3:Y:S04]  /*47760*/  LDG.E.U8 R18, desc[UR12][R8.64] ;  /* 0x0000000c08127981 */ /* 0x000ae8000c1e1100 */
[----:B------:R-:W3:Y:S04]  /*47770*/  LDL R14, [R1+0x1164] ;  /* 0x00116400010e7983 */ /* 0x000ee80000100800 */
[----:B------:R-:W4:Y:S04]  /*47780*/  LDL R15, [R1+0x1170] ;  /* 0x00117000010f7983 */ /* 0x000f280000100800 */
[----:B------:R-:W4:Y:S04]  /*47790*/  LDG.E.U8 R16, desc[UR12][R6.64] ;  /* 0x0000000c06107981 */ /* 0x000f28000c1e1100 */
[----:B------:R-:W4:Y:S04]  /*477a0*/  LDL R5, [R1+0x1174] ;  /* 0x0011740001057983 */ /* 0x000f280000100800 */
[----:B------:R-:W4:Y:S04]  /*477b0*/  LDL R13, [R1+0x1160] ;  /* 0x00116000010d7983 */ /* 0x000f280000100800 */
[----:B------:R-:W4:Y:S04]  /*477c0*/  LDL.LU R27, [R1+0x738] ;  /* 0x00073800011b7983 */ /* 0x000f280000300800 */
[----:B------:R-:W4:Y:S04]  /*477d0*/  LDL R28, [R1+0xa28] ;  /* 0x000a2800011c7983 */ /* 0x000f280000100800 */
[----:B------:R-:W4:Y:S04]  /*477e0*/  LDL.LU R26, [R1+0x73c] ;  /* 0x00073c00011a7983 */ /* 0x000f280000300800 */
[----:B------:R-:W4:Y:S01]  /*477f0*/  LDL R25, [R1+0xa24] ;  /* 0x000a240001197983 */ /* 0x000f220000100800 */
[----:B--2---:R-:W-:-:S03]  /*47800*/  IADD3.X R3, PT, PT, R12, UR9, RZ, P0, !PT ;  /* 0x000000090c037c10 */ /* 0x004fc600087fe4ff */
[----:B------:R-:W2:Y:S01]  /*47810*/  LDL R12, [R1+0x1150] ;  /* 0x00115000010c7983 */ /* 0x000ea20000100800 */
[----:B-----5:R-:W-:Y:S01]  /*47820*/  IADD3 R8, P0, PT, R4, UR5, RZ ;  /* 0x0000000504087c10 */ /* 0x020fe2000ff1e0ff */
[----:B------:R-:W-:Y:S02]  /*47830*/  FADD R4, -R24, R17 ;  /* 0x0000001118047221 */ /* 0x000fe40000000100 */
[----:B------:R0:W5:Y:S01]  /*47840*/  LDG.E.U8 R17, desc[UR12][R2.64] ;  /* 0x0000000c02117981 */ /* 0x000162000c1e1100 */
[----:B---3--:R-:W-:-:S03]  /*47850*/  IADD3.X R9, PT, PT, R14, UR9, RZ, P0, !PT ;  /* 0x000000090e097c10 */ /* 0x008fc600087fe4ff */
[----:B------:R-:W3:Y:S01]  /*47860*/  LDL R14, [R1+0x1154] ;  /* 0x00115400010e7983 */ /* 0x000ee20000100800 */
[----:B0-----:R-:W-:Y:S01]  /*47870*/  FMUL R3, R4, 1.4426950216293334961 ;  /* 0x3fb8aa3b04037820 */ /* 0x001fe20000400000 */
[----:B----4-:R-:W-:Y:S02]  /*47880*/  IADD3 R2, P1, PT, R15, UR5, RZ ;  /* 0x000000050f027c10 */ /* 0x010fe4000ff3e0ff */
[----:B------:R0:W-:Y:S04]  /*47890*/  STL [R1+0x2c0], R19 ;  /* 0x0002c01301007387 */ /* 0x0001e80000100800 */
[----:B------:R-:W-:Y:S01]  /*478a0*/  STL [R1+0x2bc], R18 ;  /* 0x0002bc1201007387 */ /* 0x000fe20000100800 */
[----:B------:R1:W4:Y:S03]  /*478b0*/  MUFU.EX2 R4, R3 ;  /* 0x0000000300047308 */ /* 0x0003260000000800 */
[----:B------:R1:W-:Y:S01]  /*478c0*/  STL [R1+0x2b8], R16 ;  /* 0x0002b81001007387 */ /* 0x0003e20000100800 */
[----:B------:R-:W-:-:S03]  /*478d0*/  IADD3 R10, P0, PT, R5, UR5, RZ ;  /* 0x00000005050a7c10 */ /* 0x000fc6000ff1e0ff */
[----:B0-----:R-:W4:Y:S01]  /*478e0*/  LDG.E.U8 R19, desc[UR12][R8.64] ;  /* 0x0000000c08137981 */ /* 0x001f22000c1e1100 */
[----:B-1----:R-:W-:-:S03]  /*478f0*/  IADD3.X R3, PT, PT, R13, UR9, RZ, P1, !PT ;  /* 0x000000090d037c10 */ /* 0x002fc60008ffe4ff */
[----:B------:R-:W4:Y:S04]  /*47900*/  LDL.LU R16, [R1+0x540] ;  /* 0x0005400001107983 */ /* 0x000f280000300800 */
[----:B------:R-:W4:Y:S04]  /*47910*/  LDL.LU R15, [R1+0x544] ;  /* 0x00054400010f7983 */ /* 0x000f280000300800 */
[----:B------:R-:W4:Y:S04]  /*47920*/  LDL.LU R13, [R1+0x530] ;  /* 0x00053000010d7983 */ /* 0x000f280000300800 */
[----:B------:R0:W4:Y:S02]  /*47930*/  LDG.E.U8 R18, desc[UR12][R2.64] ;  /* 0x0000000c02127981 */ /* 0x000124000c1e1100 */
[----:B0-----:R-:W-:Y:S01]  /*47940*/  FADD R2, -R0, R20 ;  /* 0x0000001400027221 */ /* 0x001fe20000000100 */
[----:B--2---:R-:W-:-:S02]  /*47950*/  IADD3.X R11, PT, PT, R12, UR9, RZ, P0, !PT ;  /* 0x000000090c0b7c10 */ /* 0x004fc400087fe4ff */
[----:B------:R-:W2:Y:S04]  /*47960*/  LDL.LU R12, [R1+0x534] ;  /* 0x00053400010c7983 */ /* 0x000ea80000300800 */
[----:B------:R-:W2:Y:S04]  /*47970*/  LDL.LU R0, [R1+0x520] ;  /* 0x0005200001007983 */ /* 0x000ea80000300800 */
[----:B-----5:R0:W-:Y:S04]  /*47980*/  STL [R1+0x2b4], R17 ;  /* 0x0002b41101007387 */ /* 0x0201e80000100800 */
[----:B0-----:R3:W5:Y:S01]  /*47990*/  LDG.E.U8 R17, desc[UR12][R10.64] ;  /* 0x0000000c0a117981 */ /* 0x001762000c1e1100 */
[----:B------:R-:W-:-:S02]  /*479a0*/  FADD R8, -R25, R26 ;  /* 0x0000001a19087221 */ /* 0x000fc40000000100 */
[----:B------:R-:W0:Y:S01]  /*479b0*/  S2R R25, SR_TID.X ;  /* 0x0000000000197919 */ /* 0x000e220000002100 */
[----:B------:R-:W1:Y:S01]  /*479c0*/  S2R R23, SR_TID.X ;  /* 0x0000000000177919 */ /* 0x000e620000002100 */
[----:B------:R-:W-:Y:S01]  /*479d0*/  FADD R3, -R28, R27 ;  /* 0x0000001b1c037221 */ /* 0x000fe20000000100 */
[----:B------:R-:W-:Y:S01]  /*479e0*/  FMUL R2, R2, 1.4426950216293334961 ;  /* 0x3fb8aa3b02027820 */ /* 0x000fe20000400000 */
[----:B---3--:R-:W-:Y:S02]  /*479f0*/  IADD3 R10, P0, PT, R14, UR5, RZ ;  /* 0x000000050e0a7c10 */ /* 0x008fe4000ff1e0ff */
[----:B------:R-:W-:Y:S01]  /*47a00*/  FMUL R9, R3, 1.4426950216293334961 ;  /* 0x3fb8aa3b03097820 */ /* 0x000fe20000400000 */
[----:B------:R3:W-:Y:S01]  /*47a10*/  MUFU.EX2 R14, R2 ;  /* 0x00000002000e7308 */ /* 0x0007e20000000800 */
[----:B------:R-:W-:Y:S02]  /*47a20*/  FADD R5, -R21, R22 ;  /* 0x0000001615057221 */ /* 0x000fe40000000100 */
[----:B------:R-:W5:Y:S04]  /*47a30*/  LDL.LU R22, [R1+0x740] ;  /* 0x0007400001167983 */ /* 0x000f680000300800 */
[----:B------:R-:W5:Y:S01]  /*47a40*/  LDL R21, [R1+0xa20] ;  /* 0x000a200001157983 */ /* 0x000f620000100800 */
[C---:B----4-:R-:W-:Y:S01]  /*47a50*/  FMUL R3, R4.reuse, R16 ;  /* 0x0000001004037220 */ /* 0x050fe20000400000 */
[----:B---3--:R-:W-:-:S04]  /*47a60*/  FMUL R2, R4, R15 ;  /* 0x0000000f04027220 */ /* 0x008fc80000400000 */
[----:B------:R-:W-:Y:S01]  /*47a70*/  STL [R1+0x30], R3 ;  /* 0x0000300301007387 */ /* 0x000fe20000100800 */
[----:B0-----:R-:W-:-:S03]  /*47a80*/  LOP3.LUT R25, R25, 0x1c, RZ, 0xc0, !PT ;  /* 0x0000001c19197812 */ /* 0x001fc600078ec0ff */
[----:B------:R0:W-:Y:S01]  /*47a90*/  STL [R1+0x34], R2 ;  /* 0x0000340201007387 */ /* 0x0001e20000100800 */
[----:B------:R-:W-:Y:S02]  /*47aa0*/  LEA.HI R25, R25, 0x20, RZ, 0x1e ;  /* 0x0000002019197811 */ /* 0x000fe400078ff0ff */
[----:B-1----:R-:W-:Y:S02]  /*47ab0*/  LOP3.LUT R23, R23, 0x1c, RZ, 0xc0, !PT ;  /* 0x0000001c17177812 */ /* 0x002fe400078ec0ff */
[----:B------:R-:W-:Y:S01]  /*47ac0*/  LEA R25, R25, UR10, 0x6 ;  /* 0x0000000a19197c11 */ /* 0x000fe2000f8e30ff */
[----:B0-----:R-:W-:Y:S01]  /*47ad0*/  FMUL R2, R4, R13 ;  /* 0x0000000d04027220 */ /* 0x001fe20000400000 */
[----:B------:R-:W-:Y:S01]  /*47ae0*/  STL [R1+0x2b0], R19 ;  /* 0x0002b01301007387 */ /* 0x000fe20000100800 */
[----:B------:R-:W-:-:S03]  /*47af0*/  LEA.HI R24, R23, 0x58, RZ, 0x1e ;  /* 0x0000005817187811 */ /* 0x000fc600078ff0ff */
[----:B------:R-:W-:Y:S01]  /*47b00*/  STL [R1+0x110], R2 ;  /* 0x0001100201007387 */ /* 0x000fe20000100800 */
[----:B------:R-:W-:-:S03]  /*47b10*/  LEA.HI R23, R23, 0x50, RZ, 0x1e ;  /* 0x0000005017177811 */ /* 0x000fc600078ff0ff */
[----:B------:R0:W-:Y:S01]  /*47b20*/  LDS R2, [R25+0x40000] ;  /* 0x0400000019027984 */ /* 0x0001e20000000800 */
[----:B------:R-:W-:Y:S02]  /*47b30*/  LEA R24, R24, UR10, 0x6 ;  /* 0x0000000a18187c11 */ /* 0x000fe4000f8e30ff */
[----:B------:R-:W-:-:S03]  /*47b40*/  LEA R23, R23, UR10, 0x6 ;  /* 0x0000000a17177c11 */ /* 0x000fc6000f8e30ff */
[----:B------:R1:W-:Y:S01]  /*47b50*/  LDS R7, [R24+0x40000] ;  /* 0x0400000018077984 */ /* 0x0003e20000000800 */
[----:B0-----:R-:W-:-:S03]  /*47b60*/  LOP3.LUT R25, R29, 0x1c, RZ, 0xc0, !PT ;  /* 0x0000001c1d197812 */ /* 0x001fc600078ec0ff */
[----:B------:R0:W3:Y:S01]  /*47b70*/  LDS R6, [R23+0x40000] ;  /* 0x0400000017067984 */ /* 0x0000e20000000800 */
[C---:B--2---:R-:W-:Y:S01]  /*47b80*/  FMUL R3, R4.reuse, R12 ;  /* 0x0000000c04037220 */ /* 0x044fe20000400000 */
[----:B------:R-:W-:-:S04]  /*47b90*/  FMUL R0, R4, R0 ;  /* 0x0000000004007220 */ /* 0x000fc80000400000 */
[----:B------:R-:W-:Y:S04]  /*47ba0*/  STL [R1+0x114], R3 ;  /* 0x0001140301007387 */ /* 0x000fe80000100800 */
[----:B------:R2:W-:Y:S04]  /*47bb0*/  STL [R1+0x2ac], R18 ;  /* 0x0002ac1201007387 */ /* 0x0005e80000100800 */
[----:B------:R4:W-:Y:S04]  /*47bc0*/  STL [R1+0x120], R0 ;  /* 0x0001200001007387 */ /* 0x0009e80000100800 */
[----:B------:R-:W3:Y:S04]  /*47bd0*/  LDL.LU R29, [R1+0x524] ;  /* 0x00052400011d7983 */ /* 0x000ee80000300800 */
[----:B------:R-:W3:Y:S04]  /*47be0*/  LDL.LU R28, [R1+0x510] ;  /* 0x00051000011c7983 */ /* 0x000ee80000300800 */
[----:B------:R-:W3:Y:S04]  /*47bf0*/  LDL.LU R27, [R1+0x514] ;  /* 0x00051400011b7983 */ /* 0x000ee80000300800 */
[----:B-1----:R-:W3:Y:S04]  /*47c00*/  LDL.LU R24, [R1+0x548] ;  /* 0x0005480001187983 */ /* 0x002ee80000300800 */
[----:B0-----:R-:W3:Y:S04]  /*47c10*/  LDL.LU R23, [R1+0x54c] ;  /* 0x00054c0001177983 */ /* 0x001ee80000300800 */
[----:B-----5:R0:W-:Y:S04]  /*47c20*/  STL [R1+0x2a8], R17 ;  /* 0x0002a81101007387 */ /* 0x0201e80000100800 */
[----:B------:R-:W5:Y:S04]  /*47c30*/  LDL.LU R20, [R1+0x538] ;  /* 0x0005380001147983 */ /* 0x000f680000300800 */
[----:B------:R-:W5:Y:S04]  /*47c40*/  LDL.LU R19, [R1+0x53c] ;  /* 0x00053c0001137983 */ /* 0x000f680000300800 */
[----:B--2---:R-:W2:Y:S04]  /*47c50*/  LDL.LU R18, [R1+0x528] ;  /* 0x0005280001127983 */ /* 0x004ea80000300800 */
[----:B------:R-:W2:Y:S04]  /*47c60*/  LDL.LU R15, [R1+0x52c] ;  /* 0x00052c00010f7983 */ /* 0x000ea80000300800 */
[----:B------:R-:W2:Y:S04]  /*47c70*/  LDL.LU R13, [R1+0x518] ;  /* 0x00051800010d7983 */ /* 0x000ea80000300800 */
[----:B----4-:R-:W4:Y:S01]  /*47c80*/  LDL.LU R0, [R1+0x51c] ;  /* 0x00051c0001007983 */ /* 0x010f220000300800 */
[----:B------:R-:W-:Y:S01]  /*47c90*/  FMUL R5, R5, 1.4426950216293334961 ;  /* 0x3fb8aa3b05057820 */ /* 0x000fe20000400000 */
[----:B------:R-:W-:-:S02]  /*47ca0*/  LEA.HI R25, R25, 0x28, RZ, 0x1e ;  /* 0x0000002819197811 */ /* 0x000fc400078ff0ff */
[----:B0-----:R-:W4:Y:S03]  /*47cb0*/  LDL.LU.64 R16, [R1+0x928] ;  /* 0x0009280001107983 */ /* 0x001f260000300a00 */
[----:B------:R-:W0:Y:S01]  /*47cc0*/  MUFU.EX2 R5, R5 ;  /* 0x0000000500057308 */ /* 0x000e220000000800 */
[----:B------:R-:W-:Y:S01]  /*47cd0*/  LEA R25, R25, UR10, 0x6 ;  /* 0x0000000a19197c11 */ /* 0x000fe2000f8e30ff */
[----:B------:R-:W4:Y:S04]  /*47ce0*/  LDL R12, [R1+0x1158] ;  /* 0x00115800010c7983 */ /* 0x000f280000100800 */
[----:B------:R-:W4:Y:S04]  /*47cf0*/  LDL R11, [R1+0x114c] ;  /* 0x00114c00010b7983 */ /* 0x000f280000100800 */
[----:B------:R1:W0:Y:S04]  /*47d00*/  LDS R3, [R25+0x40000] ;  /* 0x0400000019037984 */ /* 0x0002280000000800 */
[----:B------:R-:W4:Y:S04]  /*47d10*/  LDL.LU R26, [R1+0x744] ;  /* 0x00074400011a7983 */ /* 0x000f280000300800 */
[----:B-1----:R-:W4:Y:S01]  /*47d20*/  LDL R25, [R1+0xa10] ;  /* 0x000a100001197983 */ /* 0x002f220000100800 */
[----:B---3--:R-:W-:-:S05]  /*47d30*/  FMUL R29, R4, R29 ;  /* 0x0000001d041d7220 */ /* 0x008fca0000400000 */
[----:B------:R1:W-:Y:S02]  /*47d40*/  STL [R1+0x124], R29 ;  /* 0x0001241d01007387 */ /* 0x0003e40000100800 */
[C---:B-1----:R-:W-:Y:S01]  /*47d50*/  FMUL R29, R4.reuse, R28 ;  /* 0x0000001c041d7220 */ /* 0x042fe20000400000 */
[----:B------:R-:W-:Y:S01]  /*47d60*/  FMUL R28, R4, R27 ;  /* 0x0000001b041c7220 */ /* 0x000fe20000400000 */
[C---:B0-----:R-:W-:Y:S01]  /*47d70*/  FMUL R27, R5.reuse, R24 ;  /* 0x00000018051b7220 */ /* 0x041fe20000400000 */
[C---:B------:R-:W-:Y:S02]  /*47d80*/  FMUL R24, R5.reuse, R23 ;  /* 0x0000001705187220 */ /* 0x040fe40000400000 */
[----:B------:R-:W-:Y:S01]  /*47d90*/  STL [R1+0x130], R29 ;  /* 0x0001301d01007387 */ /* 0x000fe20000100800 */
[----:B-----5:R-:W-:-:S03]  /*47da0*/  FMUL R23, R5, R20 ;  /* 0x0000001405177220 */ /* 0x020fc60000400000 */
[----:B------:R0:W-:Y:S01]  /*47db0*/  STL [R1+0x134], R28 ;  /* 0x0001341c01007387 */ /* 0x0001e20000100800 */
[----:B------:R-:W-:-:S03]  /*47dc0*/  FMUL R20, R5, R19 ;  /* 0x0000001305147220 */ /* 0x000fc60000400000 */
[----:B------:R1:W-:Y:S01]  /*47dd0*/  STL [R1+0x38], R27 ;  /* 0x0000381b01007387 */ /* 0x0003e20000100800 */
[----:B--2---:R-:W-:-:S03]  /*47de0*/  FMUL R19, R5, R18 ;  /* 0x0000001205137220 */ /* 0x004fc60000400000 */
[----:B------:R-:W-:Y:S01]  /*47df0*/  STL [R1+0x3c], R24 ;  /* 0x00003c1801007387 */ /* 0x000fe20000100800 */
[----:B------:R-:W-:-:S03]  /*47e00*/  FMUL R15, R5, R15 ;  /* 0x0000000f050f7220 */ /* 0x000fc60000400000 */
[----:B------:R-:W-:Y:S04]  /*47e10*/  STL [R1+0x118], R23 ;  /* 0x0001181701007387 */ /* 0x000fe80000100800 */
[----:B------:R-:W-:Y:S04]  /*47e20*/  STL [R1+0x11c], R20 ;  /* 0x00011c1401007387 */ /* 0x000fe80000100800 */
[----:B------:R-:W2:Y:S04]  /*47e30*/  LDL R18, [R1+0x115c] ;  /* 0x00115c0001127983 */ /* 0x000ea80000100800 */
[----:B------:R-:W-:Y:S04]  /*47e40*/  STL [R1+0x128], R19 ;  /* 0x0001281301007387 */ /* 0x000fe80000100800 */
[----:B0-----:R-:W3:Y:S04]  /*47e50*/  LDL.LU R28, [R1+0x748] ;  /* 0x00074800011c7983 */ /* 0x001ee80000300800 */
[----:B------:R0:W-:Y:S01]  /*47e60*/  STL [R1+0x12c], R15 ;  /* 0x00012c0f01007387 */ /* 0x0001e20000100800 */
[----:B-1----:R-:W1:Y:S03]  /*47e70*/  S2R R27, SR_TID.X ;  /* 0x00000000001b7919 */ /* 0x002e660000002100 */
[----:B------:R-:W3:Y:S01]  /*47e80*/  LDL R29, [R1+0xa08] ;  /* 0x000a0800011d7983 */ /* 0x000ee20000100800 */
[C---:B0-----:R-:W-:Y:S01]  /*47e90*/  FMUL R15, R5.reuse, R13 ;  /* 0x0000000d050f7220 */ /* 0x041fe20000400000 */
[----:B----4-:R-:W-:-:S02]  /*47ea0*/  FMUL R13, R5, R0 ;  /* 0x00000000050d7220 */ /* 0x010fc40000400000 */
[----:B------:R-:W4:Y:S04]  /*47eb0*/  LDL R0, [R1+0x1148] ;  /* 0x0011480001007983 */ /* 0x000f280000100800 */
[----:B------:R0:W-:Y:S02]  /*47ec0*/  STL [R1+0x138], R15 ;  /* 0x0001380f01007387 */ /* 0x0001e40000100800 */
[----:B0-----:R-:W0:Y:S01]  /*47ed0*/  MUFU.EX2 R15, R9 ;  /* 0x00000009000f7308 */ /* 0x001e220000000800 */
[----:B------:R-:W-:Y:S01]  /*47ee0*/  FFMA2 R4, R16.F32x2.HI_LO, R4.F32x2.HI_LO, R6.F32x2.HI_LO ;  /* 0x0000000410047249 */ /* 0x000fe20000000006 */
[----:B------:R-:W5:Y:S01]  /*47ef0*/  S2R R20, SR_TID.X ;  /* 0x0000000000147919 */ /* 0x000f620000002100 */
[----:B-1----:R-:W-:-:S04]  /*47f00*/  LOP3.LUT R24, R27, 0x1c, RZ, 0xc0, !PT ;  /* 0x0000001c1b187812 */ /* 0x002fc800078ec0ff */
[C---:B------:R-:W-:Y:S02]  /*47f10*/  LEA.HI R27, R24.reuse, 0x38, RZ, 0x1e ;  /* 0x00000038181b7811 */ /* 0x040fe400078ff0ff */
[----:B------:R-:W-:Y:S01]  /*47f20*/  LEA.HI R24, R24, 0x30, RZ, 0x1e ;  /* 0x0000003018187811 */ /* 0x000fe200078ff0ff */
[----:B------:R1:W-:Y:S01]  /*47f30*/  STL [R1+0x13c], R13 ;  /* 0x00013c0d01007387 */ /* 0x0003e20000100800 */
[----:B------:R-:W-:Y:S02]  /*47f40*/  IADD3 R16, P1, PT, R12, UR5, RZ ;  /* 0x000000050c107c10 */ /* 0x000fe4000ff3e0ff */
[----:B------:R-:W-:Y:S01]  /*47f50*/  LEA R24, R24, UR10, 0x6 ;  /* 0x0000000a18187c11 */ /* 0x000fe2000f8e30ff */
[----:B------:R-:W-:Y:S01]  /*47f60*/  STL.64 [R1+0x968], R4 ;  /* 0x0009680401007387 */ /* 0x000fe20000100a00 */
[----:B------:R-:W-:-:S03]  /*47f70*/  FMUL R6, R8, 1.4426950216293334961 ;  /* 0x3fb8aa3b08067820 */ /* 0x000fc60000400000 */
[----:B------:R0:W-:Y:S04]  /*47f80*/  LDS R4, [R24+0x40000] ;  /* 0x0400000018047984 */ /* 0x0001e80000000800 */
[----:B-1----:R-:W3:Y:S04]  /*47f90*/  LDL R13, [R1+0x1138] ;  /* 0x00113800010d7983 */ /* 0x002ee80000100800 */
[----:B0-----:R-:W-:Y:S01]  /*47fa0*/  STL [R1+0x1fc], R15 ;  /* 0x0001fc0f01007387 */ /* 0x001fe20000100800 */
[----:B------:R-:W0:Y:S03]  /*47fb0*/  MUFU.EX2 R24, R6 ;  /* 0x0000000600187308 */ /* 0x000e260000000800 */
[----:B------:R-:W3:Y:S01]  /*47fc0*/  LDL R12, [R1+0x113c] ;  /* 0x00113c00010c7983 */ /* 0x000ee20000100800 */
[----:B------:R-:W-:-:S02]  /*47fd0*/  IADD3.X R11, PT, PT, R11, UR9, RZ, P0, !PT ;  /* 0x000000090b0b7c10 */ /* 0x000fc400087fe4ff */
[----:B------:R-:W-:Y:S02]  /*47fe0*/  LEA R27, R27, UR10, 0x6 ;  /* 0x0000000a1b1b7c11 */ /* 0x000fe4000f8e30ff */
[----:B-----5:R-:W-:Y:S01]  /*47ff0*/  LOP3.LUT R20, R20, 0x1c, RZ, 0xc0, !PT ;  /* 0x0000001c14147812 */ /* 0x020fe200078ec0ff */
[----:B------:R1:W5:Y:S04]  /*48000*/  LDG.E.U8 R23, desc[UR12][R10.64] ;  /* 0x0000000c0a177981 */ /* 0x000368000c1e1100 */
[----:B------:R1:W2:Y:S04]  /*48010*/  LDS R5, [R27+0x40000] ;  /* 0x040000001b057984 */ /* 0x0002a80000000800 */
[----:B0-----:R-:W-:Y:S01]  /*48020*/  STL [R1+0x220], R24 ;  /* 0x0002201801007387 */ /* 0x001fe20000100800 */
[----:B-1----:R-:W-:-:S02]  /*48030*/  LEA.HI R27, R20, 0x68, RZ, 0x1e ;  /* 0x00000068141b7811 */ /* 0x002fc400078ff0ff */
[----:B------:R-:W-:-:S04]  /*48040*/  LEA.HI R20, R20, 0x60, RZ, 0x1e ;  /* 0x0000006014147811 */ /* 0x000fc800078ff0ff */
[----:B------:R-:W-:-:S05]  /*48050*/  LEA R20, R20, UR10, 0x6 ;  /* 0x0000000a14147c11 */ /* 0x000fca000f8e30ff */
[----:B------:R0:W-:Y:S01]  /*48060*/  LDS R6, [R20+0x40000] ;  /* 0x0400000014067984 */ /* 0x0001e20000000800 */
[----:B--2---:R-:W-:Y:S02]  /*48070*/  IADD3 R8, P0, PT, R18, UR5, RZ ;  /* 0x0000000512087c10 */ /* 0x004fe4000ff1e0ff */
[----:B----4-:R-:W-:Y:S02]  /*48080*/  IADD3.X R17, PT, PT, R0, UR9, RZ, P1, !PT ;  /* 0x0000000900117c10 */ /* 0x010fe40008ffe4ff */
[----:B------:R-:W2:Y:S04]  /*48090*/  LDL R0, [R1+0x1134] ;  /* 0x0011340001007983 */ /* 0x000ea80000100800 */
[----:B------:R-:W4:Y:S04]  /*480a0*/  LDL.LU.64 R18, [R1+0x930] ;  /* 0x0009300001127983 */ /* 0x000f280000300a00 */
[----:B0-----:R0:W5:Y:S01]  /*480b0*/  LDG.E.U8 R20, desc[UR12][R16.64] ;  /* 0x0000000c10147981 */ /* 0x001162000c1e1100 */
[----:B------:R-:W-:Y:S01]  /*480c0*/  FADD R9, -R21, R22 ;  /* 0x0000001615097221 */ /* 0x000fe20000000100 */
[----:B------:R-:W-:-:S03]  /*480d0*/  FADD R10, -R25, R26 ;  /* 0x0000001a190a7221 */ /* 0x000fc60000000100 */
[----:B------:R-:W-:-:S04]  /*480e0*/  FMUL R9, R9, 1.4426950216293334961 ;  /* 0x3fb8aa3b09097820 */ /* 0x000fc80000400000 */
[----:B------:R-:W1:Y:S01]  /*480f0*/  MUFU.EX2 R25, R9 ;  /* 0x0000000900197308 */ /* 0x000e620000000800 */
[----:B------:R-:W-:Y:S01]  /*48100*/  FMUL R11, R10, 1.4426950216293334961 ;  /* 0x3fb8aa3b0a0b7820 */ /* 0x000fe20000400000 */
[----:B-1----:R-:W-:Y:S04]  /*48110*/  STL [R1+0x224], R25 ;  /* 0x0002241901007387 */ /* 0x002fe80000100800 */
[----:B------:R-:W5:Y:S01]  /*48120*/  LDL R21, [R1+0x1144] ;  /* 0x0011440001157983 */ /* 0x000f620000100800 */
[----:B---3--:R-:W-:-:S03]  /*48130*/  IADD3.X R9, PT, PT, R13, UR9, RZ, P0, !PT ;  /* 0x000000090d097c10 */ /* 0x008fc600087fe4ff */
[----:B------:R-:W3:Y:S04]  /*48140*/  LDL R26, [R1+0x1140] ;  /* 0x00114000011a7983 */ /* 0x000ee80000100800 */
[----:B------:R-:W3:Y:S01]  /*48150*/  LDL R13, [R1+0x1130] ;  /* 0x00113000010d7983 */ /* 0x000ee20000100800 */
[----:B------:R-:W-:-:S03]  /*48160*/  IADD3 R10, P0, PT, R12, UR5, RZ ;  /* 0x000000050c0a7c10 */ /* 0x000fc6000ff1e0ff */
[----:B------:R-:W3:Y:S01]  /*48170*/  LDL R12, [R1+0x1120] ;  /* 0x00112000010c7983 */ /* 0x000ee20000100800 */
[----:B0-----:R2:W-:Y:S01]  /*48180*/  MUFU.EX2 R16, R11 ;  /* 0x0000000b00107308 */ /* 0x0015e20000000800 */
[----:B------:R-:W-:-:S05]  /*48190*/  LEA R27, R27, UR10, 0x6 ;  /* 0x0000000a1b1b7c11 */ /* 0x000fca000f8e30ff */
[----:B------:R0:W1:Y:S04]  /*481a0*/  LDS R7, [R27+0x40000] ;  /* 0x040000001b077984 */ /* 0x0000680000000800 */
[----:B0-----:R0:W3:Y:S01]  /*481b0*/  LDG.E.U8 R27, desc[UR12][R8.64] ;  /* 0x0000000c081b7981 */ /* 0x0010e2000c1e1100 */
[----:B--2---:R-:W-:-:S03]  /*481c0*/  IADD3.X R11, PT, PT, R0, UR9, RZ, P0, !PT ;  /* 0x00000009000b7c10 */ /* 0x004fc600087fe4ff */
[----:B------:R-:W2:Y:S01]  /*481d0*/  LDL R0, [R1+0x1124] ;  /* 0x0011240001007983 */ /* 0x000ea20000100800 */
[----:B----4-:R-:W-:-:S05]  /*481e0*/  FFMA2 R2, R18.F32x2.HI_LO, R14.F32x2.HI_LO, R2.F32x2.HI_LO ;  /* 0x0000000e12027249 */ /* 0x010fca0000000002 */
[----:B------:R-:W-:Y:S04]  /*481f0*/  STL.64 [R1+0x960], R2 ;  /* 0x0009600201007387 */ /* 0x000fe80000100a00 */
[----:B-----5:R4:W-:Y:S04]  /*48200*/  STL [R1+0x2a4], R23 ;  /* 0x0002a41701007387 */ /* 0x0209e80000100800 */
[----:B----4-:R-:W4:Y:S04]  /*48210*/  LDL.LU.64 R22, [R1+0x938] ;  /* 0x0009380001167983 */ /* 0x010f280000300a00 */
[----:B------:R5:W-:Y:S04]  /*48220*/  STL [R1+0x2a0], R20 ;  /* 0x0002a01401007387 */ /* 0x000be80000100800 */
[----:B------:R-:W4:Y:S04]  /*48230*/  LDL R15, [R1+0x111c] ;  /* 0x00111c00010f7983 */ /* 0x000f280000100800 */
[----:B-----5:R-:W5:Y:S04]  /*48240*/  LDL R20, [R1+0x1128] ;  /* 0x0011280001147983 */ /* 0x020f680000100800 */
[----:B------:R-:W1:Y:S01]  /*48250*/  LDL.LU.64 R18, [R1+0x940] ;  /* 0x0009400001127983 */ /* 0x000e620000300a00 */
[----:B------:R-:W-:Y:S01]  /*48260*/  FADD R17, -R29, R28 ;  /* 0x0000001c1d117221 */ /* 0x000fe20000000100 */
[----:B0-----:R-:W-:-:S02]  /*48270*/  IADD3 R8, P1, PT, R21, UR5, RZ ;  /* 0x0000000515087c10 */ /* 0x001fc4000ff3e0ff */
[----:B---3--:R-:W-:Y:S01]  /*48280*/  IADD3 R2, P0, PT, R26, UR5, RZ ;  /* 0x000000051a027c10 */ /* 0x008fe2000ff1e0ff */
[----:B------:R-:W-:Y:S01]  /*48290*/  FMUL R3, R17, 1.4426950216293334961 ;  /* 0x3fb8aa3b11037820 */ /* 0x000fe20000400000 */
[----:B------:R0:W-:Y:S01]  /*482a0*/  STL [R1+0x1ea8], R14 ;  /* 0x001ea80e01007387 */ /* 0x0001e20000100800 */
[----:B------:R-:W-:Y:S02]  /*482b0*/  IADD3.X R9, PT, PT, R12, UR9, RZ, P1, !PT ;  /* 0x000000090c097c10 */ /* 0x000fe40008ffe4ff */
[----:B------:R3:W1:Y:S01]  /*482c0*/  MUFU.EX2 R17, R3 ;  /* 0x0000000300117308 */ /* 0x0006620000000800 */
[----:B------:R-:W5:Y:S04]  /*482d0*/  LDL R12, [R1+0x1118] ;  /* 0x00111800010c7983 */ /* 0x000f680000100800 */
[----:B------:R-:W5:Y:S01]  /*482e0*/  LDG.E.U8 R21, desc[UR12][R8.64] ;  /* 0x0000000c08157981 */ /* 0x000f62000c1e1100 */
[----:B---3--:R-:W-:-:S03]  /*482f0*/  IADD3.X R3, PT, PT, R13, UR9, RZ, P0, !PT ;  /* 0x000000090d037c10 */ /* 0x008fc600087fe4ff */
[----:B0-----:R-:W3:Y:S04]  /*48300*/  LDG.E.U8 R14, desc[UR12][R10.64] ;  /* 0x0000000c0a0e7981 */ /* 0x001ee8000c1e1100 */
[----:B------:R-:W3:Y:S04]  /*48310*/  LDL R13, [R1+0x112c] ;  /* 0x00112c00010d7983 */ /* 0x000ee80000100800 */
[----:B------:R2:W3:Y:S04]  /*48320*/  LDG.E.U8 R26, desc[UR12][R2.64] ;  /* 0x0000000c021a7981 */ /* 0x0004e8000c1e1100 */
[----:B------:R-:W3:Y:S01]  /*48330*/  LDL R11, [R1+0x1108] ;  /* 0x00110800010b7983 */ /* 0x000ee20000100800 */
[----:B--2---:R-:W-:-:S03]  /*48340*/  IADD3 R2, P0, PT, R0, UR5, RZ ;  /* 0x0000000500027c10 */ /* 0x004fc6000ff1e0ff */
[----:B------:R-:W2:Y:S01]  /*48350*/  LDL R0, [R1+0x110c] ;  /* 0x00110c0001007983 */ /* 0x000ea20000100800 */
[----:B----4-:R-:W-:-:S05]  /*48360*/  FFMA2 R8, R22.F32x2.HI_LO, R24.F32x2.HI_LO, R4.F32x2.HI_LO ;  /* 0x0000001816087249 */ /* 0x010fca0000000004 */
[----:B------:R0:W-:Y:S04]  /*48370*/  STL.64 [R1+0x958], R8 ;  /* 0x0009580801007387 */ /* 0x0001e80000100a00 */
[----:B------:R-:W-:Y:S04]  /*48380*/  STL [R1+0x29c], R27 ;  /* 0x00029c1b01007387 */ /* 0x000fe80000100800 */
[----:B------:R-:W4:Y:S01]  /*48390*/  LDL R10, [R1+0x1104] ;  /* 0x00110400010a7983 */ /* 0x000f220000100800 */
[----:B-1----:R-:W-:-:S03]  /*483a0*/  FFMA2 R6, R18.F32x2.HI_LO, R16.F32x2.HI_LO, R6.F32x2.HI_LO ;  /* 0x0000001012067249 */ /* 0x002fc60000000006 */
[----:B------:R-:W4:Y:S04]  /*483b0*/  LDL R18, [R1+0x1110] ;  /* 0x0011100001127983 */ /* 0x000f280000100800 */
[----:B------:R-:W-:Y:S04]  /*483c0*/  STL.64 [R1+0x950], R6 ;  /* 0x0009500601007387 */ /* 0x000fe80000100a00 */
[----:B0-----:R-:W4:Y:S04]  /*483d0*/  LDL R9, [R1+0x1100] ;  /* 0x0011000001097983 */ /* 0x001f280000100800 */
[----:B------:R-:W4:Y:S04]  /*483e0*/  LDL R8, [R1+0x1114] ;  /* 0x0011140001087983 */ /* 0x000f280000100800 */
[----:B------:R0:W-:Y:S04]  /*483f0*/  STL [R1+0x1f7c], R17 ;  /* 0x001f7c1101007387 */ /* 0x0001e80000100800 */
[----:B0-----:R-:W4:Y:S01]  /*48400*/  LDL R17, [R1+0x10f0] ;  /* 0x0010f00001117983 */ /* 0x001f220000100800 */
[----:B-----5:R-:W-:-:S02]  /*48410*/  IADD3 R4, P1, PT, R20, UR5, RZ ;  /* 0x0000000514047c10 */ /* 0x020fc4000ff3e0ff */
[----:B------:R-:W-:Y:S02]  /*48420*/  IADD3.X R3, PT, PT, R15, UR9, RZ, P0, !PT ;  /* 0x000000090f037c10 */ /* 0x000fe400087fe4ff */
[----:B------:R-:W5:Y:S01]  /*48430*/  LDL R15, [R1+0x10f4] ;  /* 0x0010f400010f7983 */ /* 0x000f620000100800 */
[----:B------:R-:W-:Y:S02]  /*48440*/  IADD3.X R5, PT, PT, R12, UR9, RZ, P1, !PT ;  /* 0x000000090c057c10 */ /* 0x000fe40008ffe4ff */
[----:B---3--:R-:W-:Y:S01]  /*48450*/  IADD3 R6, P0, PT, R13, UR5, RZ ;  /* 0x000000050d067c10 */ /* 0x008fe2000ff1e0ff */
[----:B------:R-:W3:Y:S03]  /*48460*/  LDL R12, [R1+0x10ec] ;  /* 0x0010ec00010c7983 */ /* 0x000ee60000100800 */
[----:B------:R-:W-:Y:S01]  /*48470*/  IADD3.X R7, PT, PT, R11, UR9, RZ, P0, !PT ;  /* 0x000000090b077c10 */ /* 0x000fe200087fe4ff */
[----:B------:R2:W3:Y:S04]  /*48480*/  LDG.E.U8 R25, desc[UR12][R2.64] ;  /* 0x0000000c02197981 */ /* 0x0004e8000c1e1100 */
[----:B------:R-:W3:Y:S04]  /*48490*/  LDL R11, [R1+0x10f8] ;  /* 0x0010f800010b7983 */ /* 0x000ee80000100800 */
[----:B------:R-:W3:Y:S04]  /*484a0*/  LDL R13, [R1+0x10e8] ;  /* 0x0010e800010d7983 */ /* 0x000ee80000100800 */
[----:B------:R0:W-:Y:S04]  /*484b0*/  STL [R1+0x298], R14 ;  /* 0x0002980e01007387 */ /* 0x0001e80000100800 */
[----:B------:R1:W3:Y:S04]  /*484c0*/  LDG.E.U8 R20, desc[UR12][R4.64] ;  /* 0x0000000c04147981 */ /* 0x0002e8000c1e1100 */
[----:B------:R-:W3:Y:S04]  /*484d0*/  LDG.E.U8 R24, desc[UR12][R6.64] ;  /* 0x0000000c06187981 */ /* 0x000ee8000c1e1100 */
[----:B0-----:R-:W3:Y:S01]  /*484e0*/  LDL R14, [R1+0x10fc] ;  /* 0x0010fc00010e7983 */ /* 0x001ee20000100800 */
[----:B--2---:R-:W-:-:S03]  /*484f0*/  IADD3 R2, P0, PT, R0, UR5, RZ ;  /* 0x0000000500027c10 */ /* 0x004fc6000ff1e0ff */
[----:B------:R-:W2:Y:S04]  /*48500*/  LDL R0, [R1+0x10d8] ;  /* 0x0010d80001007983 */ /* 0x000ea80000100800 */
[----:B------:R-:W-:Y:S04]  /*48510*/  STL [R1+0x294], R26 ;  /* 0x0002941a01007387 */ /* 0x000fe80000100800 */
[----:B------:R0:W-:Y:S04]  /*48520*/  STL [R1+0x290], R21 ;  /* 0x0002901501007387 */ /* 0x0001e80000100800 */
[----:B------:R-:W2:Y:S04]  /*48530*/  LDL R6, [R1+0x10d4] ;  /* 0x0010d40001067983 */ /* 0x000ea80000100800 */
[----:B------:R-:W2:Y:S01]  /*48540*/  LDL R7, [R1+0x10e4] ;  /* 0x0010e40001077983 */ /* 0x000ea20000100800 */
[----:B----4-:R-:W-:-:S03]  /*48550*/  IADD3.X R3, PT, PT, R10, UR9, RZ, P0, !PT ;  /* 0x000000090a037c10 */ /* 0x010fc600087fe4ff */
[----:B------:R-:W4:Y:S04]  /*48560*/  LDL R10, [R1+0x10dc] ;  /* 0x0010dc00010a7983 */ /* 0x000f280000100800 */
[----:B------:R0:W4:Y:S01]  /*48570*/  LDG.E.U8 R23, desc[UR12][R2.64] ;  /* 0x0000000c02177981 */ /* 0x000122000c1e1100 */
[----:B-1----:R-:W-:-:S04]  /*48580*/  IADD3 R4, P1, PT, R18, UR5, RZ ;  /* 0x0000000512047c10 */ /* 0x002fc8000ff3e0ff */
[----:B------:R-:W-:Y:S02]  /*48590*/  IADD3.X R5, PT, PT, R9, UR9, RZ, P1, !PT ;  /* 0x0000000909057c10 */ /* 0x000fe40008ffe4ff */
[----:B------:R-:W4:Y:S01]  /*485a0*/  LDL R9, [R1+0x10e0] ;  /* 0x0010e00001097983 */ /* 0x000f220000100800 */
[----:B0-----:R-:W-:-:S03]  /*485b0*/  IADD3 R2, P0, PT, R8, UR5, RZ ;  /* 0x0000000508027c10 */ /* 0x001fc6000ff1e0ff */
[----:B------:R-:W4:Y:S04]  /*485c0*/  LDG.E.U8 R19, desc[UR12][R4.64] ;  /* 0x0000000c04137981 */ /* 0x000f28000c1e1100 */
[----:B------:R-:W4:Y:S04]  /*485d0*/  LDL R8, [R1+0x10d0] ;  /* 0x0010d00001087983 */ /* 0x000f280000100800 */
[----:B------:R-:W4:Y:S01]  /*485e0*/  LDL R5, [R1+0x10c0] ;  /* 0x0010c00001057983 */ /* 0x000f220000100800 */
[----:B------:R-:W-:-:S05]  /*485f0*/  IADD3.X R3, PT, PT, R17, UR9, RZ, P0, !PT ;  /* 0x0000000911037c10 */ /* 0x000fca00087fe4ff */
[----:B------:R5:W4:Y:S02]  /*48600*/  LDG.E.U8 R21, desc[UR12][R2.64] ;  /* 0x0000000c02157981 */ /* 0x000b24000c1e1100 */
[----:B-----5:R-:W-:-:S04]  /*48610*/  IADD3 R2, P0, PT, R15, UR5, RZ ;  /* 0x000000050f027c10 */ /* 0x020fc8000ff1e0ff */
[----:B---3--:R-:W-:Y:S02]  /*48620*/  IADD3.X R3, PT, PT, R12, UR9, RZ, P0, !PT ;  /* 0x000000090c037c10 */ /* 0x008fe400087fe4ff */
[----:B------:R-:W3:Y:S04]  /*48630*/  LDL R12, [R1+0x10c4] ;  /* 0x0010c400010c7983 */ /* 0x000ee80000100800 */
[----:B------:R0:W5:Y:S02]  /*48640*/  LDG.E.U8 R18, desc[UR12][R2.64] ;  /* 0x0000000c02127981 */ /* 0x000164000c1e1100 */
[----:B0-----:R-:W-:Y:S02]  /*48650*/  IADD3 R2, P0, PT, R11, UR5, RZ ;  /* 0x000000050b027c10 */ /* 0x001fe4000ff1e0ff */
[----:B------:R-:W3:Y:S02]  /*48660*/  LDL R11, [R1+0x10bc] ;  /* 0x0010bc00010b7983 */ /* 0x000ee40000100800 */
[----:B------:R-:W-:-:S02]  /*48670*/  IADD3.X R3, PT, PT, R13, UR9, RZ, P0, !PT ;  /* 0x000000090d037c10 */ /* 0x000fc400087fe4ff */
[----:B------:R-:W-:Y:S04]  /*48680*/  STL [R1+0x28c], R25 ;  /* 0x00028c1901007387 */ /* 0x000fe80000100800 */
[----:B------:R-:W5:Y:S04]  /*48690*/  LDL R13, [R1+0x10c8] ;  /* 0x0010c800010d7983 */ /* 0x000f680000100800 */
[----:B------:R0:W5:Y:S04]  /*486a0*/  LDG.E.U8 R22, desc[UR12][R2.64] ;  /* 0x0000000c02167981 */ /* 0x000168000c1e1100 */
[----:B------:R-:W5:Y:S01]  /*486b0*/  LDL R4, [R1+0x10b8] ;  /* 0x0010b80001047983 */ /* 0x000f620000100800 */
[----:B0-----:R-:W-:-:S03]  /*486c0*/  IADD3 R2, P0, PT, R14, UR5, RZ ;  /* 0x000000050e027c10 */ /* 0x001fc6000ff1e0ff */
[----:B------:R0:W-:Y:S01]  /*486d0*/  STL [R1+0x288], R20 ;  /* 0x0002881401007387 */ /* 0x0001e20000100800 */
[----:B--2---:R-:W-:-:S03]  /*486e0*/  IADD3.X R3, PT, PT, R0, UR9, RZ, P0, !PT ;  /* 0x0000000900037c10 */ /* 0x004fc600087fe4ff */
[----:B------:R-:W2:Y:S04]  /*486f0*/  LDL R0, [R1+0x10cc] ;  /* 0x0010cc0001007983 */ /* 0x000ea80000100800 */
[----:B0-----:R4:W2:Y:S04]  /*48700*/  LDG.E.U8 R20, desc[UR12][R2.64] ;  /* 0x0000000c02147981 */ /* 0x0018a8000c1e1100 */
[----:B------:R-:W-:Y:S01]  /*48710*/  STL [R1+0x284], R24 ;  /* 0x0002841801007387 */ /* 0x000fe20000100800 */
[----:B----4-:R-:W-:-:S03]  /*48720*/  IADD3 R2, P0, PT, R10, UR5, RZ ;  /* 0x000000050a027c10 */ /* 0x010fc6000ff1e0ff */
[----:B------:R-:W4:Y:S01]  /*48730*/  LDL R10, [R1+0x10a8] ;  /* 0x0010a800010a7983 */ /* 0x000f220000100800 */
[----:B------:R-:W-:-:S03]  /*48740*/  IADD3.X R3, PT, PT, R6, UR9, RZ, P0, !PT ;  /* 0x0000000906037c10 */ /* 0x000fc600087fe4ff */
[----:B------:R-:W4:Y:S04]  /*48750*/  LDL R6, [R1+0x10ac] ;  /* 0x0010ac0001067983 */ /* 0x000f280000100800 */
[----:B------:R0:W4:Y:S02]  /*48760*/  LDG.E.U8 R17, desc[UR12][R2.64] ;  /* 0x0000000c02117981 */ /* 0x000124000c1e1100 */
[----:B0-----:R-:W-:Y:S02]  /*48770*/  IADD3 R2, P0, PT, R9, UR5, RZ ;  /* 0x0000000509027c10 */ /* 0x001fe4000ff1e0ff */
[----:B------:R-:W4:Y:S02]  /*48780*/  LDL R9, [R1+0x10a4] ;  /* 0x0010a40001097983 */ /* 0x000f240000100800 */
[----:B------:R-:W-:-:S02]  /*48790*/  IADD3.X R3, PT, PT, R8, UR9, RZ, P0, !PT ;  /* 0x0000000908037c10 */ /* 0x000fc400087fe4ff */
[----:B------:R-:W-:Y:S04]  /*487a0*/  STL [R1+0x280], R23 ;  /* 0x0002801701007387 */ /* 0x000fe80000100800 */
[----:B------:R0:W-:Y:S04]  /*487b0*/  STL [R1+0x27c], R19 ;  /* 0x00027c1301007387 */ /* 0x0001e80000100800 */
[----:B------:R-:W4:Y:S04]  /*487c0*/  LDL R8, [R1+0x10b0] ;  /* 0x0010b00001087983 */ /* 0x000f280000100800 */
[----:B------:R1:W4:Y:S02]  /*487d0*/  LDG.E.U8 R15, desc[UR12][R2.64] ;  /* 0x0000000c020f7981 */ /* 0x000324000c1e1100 */
[----:B-1----:R-:W-:-:S02]  /*487e0*/  IADD3 R2, P0, PT, R7, UR5, RZ ;  /* 0x0000000507027c10 */ /* 0x002fc4000ff1e0ff */
[----:B------:R-:W4:Y:S02]  /*487f0*/  LDL R7, [R1+0x10a0] ;  /* 0x0010a00001077983 */ /* 0x000f240000100800 */
[----:B------:R-:W-:Y:S02]  /*48800*/  IADD3.X R3, PT, PT, R5, UR9, RZ, P0, !PT ;  /* 0x0000000905037c10 */ /* 0x000fe400087fe4ff */
[----:B------:R1:W-:Y:S04]  /*48810*/  STL [R1+0x278], R21 ;  /* 0x0002781501007387 */ /* 0x0003e80000100800 */
[----:B------:R-:W4:Y:S04]  /*48820*/  LDL R5, [R1+0x10b4] ;  /* 0x0010b40001057983 */ /* 0x000f280000100800 */
[----:B0-----:R3:W4:Y:S02]  /*48830*/  LDG.E.U8 R19, desc[UR12][R2.64] ;  /* 0x0000000c02137981 */ /* 0x001724000c1e1100 */
[----:B---3--:R-:W-:-:S02]  /*48840*/  IADD3 R2, P0, PT, R12, UR5, RZ ;  /* 0x000000050c027c10 */ /* 0x008fc4000ff1e0ff */
[----:B------:R-:W3:Y:S02]  /*48850*/  LDL R12, [R1+0x1090] ;  /* 0x00109000010c7983 */ /* 0x000ee40000100800 */
[----:B------:R-:W-:Y:S02]  /*48860*/  IADD3.X R3, PT, PT, R11, UR9, RZ, P0, !PT ;  /* 0x000000090b037c10 */ /* 0x000fe400087fe4ff */
[----:B-----5:R0:W-:Y:S04]  /*48870*/  STL [R1+0x274], R18 ;  /* 0x0002741201007387 */ /* 0x0201e80000100800 */
[----:B------:R-:W5:Y:S04]  /*48880*/  LDL R11, [R1+0x1094] ;  /* 0x00109400010b7983 */ /* 0x000f680000100800 */
[----:B-1----:R1:W5:Y:S02]  /*48890*/  LDG.E.U8 R21, desc[UR12][R2.64] ;  /* 0x0000000c02157981 */ /* 0x002364000c1e1100 */
[----:B-1----:R-:W-:-:S02]  /*488a0*/  IADD3 R2, P0, PT, R13, UR5, RZ ;  /* 0x000000050d027c10 */ /* 0x002fc4000ff1e0ff */
[----:B------:R-:W5:Y:S02]  /*488b0*/  LDL R13, [R1+0x108c] ;  /* 0x00108c00010d7983 */ /* 0x000f640000100800 */
[----:B------:R-:W-:Y:S02]  /*488c0*/  IADD3.X R3, PT, PT, R4, UR9, RZ, P0, !PT ;  /* 0x0000000904037c10 */ /* 0x000fe400087fe4ff */
[----:B------:R-:W-:Y:S04]  /*488d0*/  STL [R1+0x270], R22 ;  /* 0x0002701601007387 */ /* 0x000fe80000100800 */
[----:B------:R-:W5:Y:S04]  /*488e0*/  LDL R4, [R1+0x1098] ;  /* 0x0010980001047983 */ /* 0x000f680000100800 */
[----:B0-----:R2:W5:Y:S02]  /*488f0*/  LDG.E.U8 R18, desc[UR12][R2.64] ;  /* 0x0000000c02127981 */ /* 0x001564000c1e1100 */
[----:B--2---:R-:W-:-:S02]  /*48900*/  IADD3 R2, P0, PT, R0, UR5, RZ ;  /* 0x0000000500027c10 */ /* 0x004fc4000ff1e0ff */
[----:B------:R-:W2:Y:S04]  /*48910*/  LDL R0, [R1+0x1088] ;  /* 0x0010880001007983 */ /* 0x000ea80000100800 */
[----:B------:R0:W-:Y:S01]  /*48920*/  STL [R1+0x26c], R20 ;  /* 0x00026c1401007387 */ /* 0x0001e20000100800 */
[----:B----4-:R-:W-:-:S03]  /*48930*/  IADD3.X R3, PT, PT, R10, UR9, RZ, P0, !PT ;  /* 0x000000090a037c10 */ /* 0x010fc600087fe4ff */
[----:B------:R-:W4:Y:S04]  /*48940*/  LDL R10, [R1+0x109c] ;  /* 0x00109c00010a7983 */ /* 0x000f280000100800 */
[----:B------:R1:W4:Y:S02]  /*48950*/  LDG.E.U8 R14, desc[UR12][R2.64] ;  /* 0x0000000c020e7981 */ /* 0x000324000c1e1100 */
[----:B-1----:R-:W-:Y:S02]  /*48960*/  IADD3 R2, P0, PT, R6, UR5, RZ ;  /* 0x0000000506027c10 */ /* 0x002fe4000ff1e0ff */
[----:B------:R-:W4:Y:S02]  /*48970*/  LDL R6, [R1+0x1078] ;  /* 0x0010780001067983 */ /* 0x000f240000100800 */
[----:B------:R-:W-:-:S02]  /*48980*/  IADD3.X R3, PT, PT, R9, UR9, RZ, P0, !PT ;  /* 0x0000000909037c10 */ /* 0x000fc400087fe4ff */
[----:B------:R1:W-:Y:S04]  /*48990*/  STL [R1+0x268], R17 ;  /* 0x0002681101007387 */ /* 0x0003e80000100800 */
[----:B------:R-:W4:Y:S04]  /*489a0*/  LDL R9, [R1+0x107c] ;  /* 0x00107c0001097983 */ /* 0x000f280000100800 */
[----:B0-----:R0:W4:Y:S02]  /*489b0*/  LDG.E.U8 R20, desc[UR12][R2.64] ;  /* 0x0000000c02147981 */ /* 0x001124000c1e1100 */
[----:B0-----:R-:W-:-:S02]  /*489c0*/  IADD3 R2, P0, PT, R8, UR5, RZ ;  /* 0x0000000508027c10 */ /* 0x001fc4000ff1e0ff */
[----:B------:R-:W4:Y:S04]  /*489d0*/  LDL R8, [R1+0x1074] ;  /* 0x0010740001087983 */ /* 0x000f280000100800 */
[----:B------:R0:W-:Y:S01]  /*489e0*/  STL [R1+0x264], R15 ;  /* 0x0002640f01007387 */ /* 0x0001e20000100800 */
[----:B------:R-:W-:-:S03]  /*489f0*/  IADD3.X R3, PT, PT, R7, UR9, RZ, P0, !PT ;  /* 0x0000000907037c10 */ /* 0x000fc600087fe4ff */
[----:B------:R-:W4:Y:S04]  /*48a00*/  LDL R7, [R1+0x1080] ;  /* 0x0010800001077983 */ /* 0x000f280000100800 */
[----:B-1----:R1:W4:Y:S02]  /*48a10*/  LDG.E.U8 R17, desc[UR12][R2.64] ;  /* 0x0000000c02117981 */ /* 0x002324000c1e1100 */
[----:B-1----:R-:W-:Y:S02]  /*48a20*/  IADD3 R2, P0, PT, R5, UR5, RZ ;  /* 0x0000000505027c10 */ /* 0x002fe4000ff1e0ff */
[----:B------:R-:W4:Y:S04]  /*48a30*/  LDL R5, [R1+0x1070] ;  /* 0x0010700001057983 */ /* 0x000f280000100800 */
[----:B------:R1:W-:Y:S01]  /*48a40*/  STL [R1+0x260], R19 ;  /* 0x0002601301007387 */ /* 0x0003e20000100800 */
[----:B---3--:R-:W-:-:S03]  /*48a50*/  IADD3.X R3, PT, PT, R12, UR9, RZ, P0, !PT ;  /* 0x000000090c037c10 */ /* 0x008fc600087fe4ff */
[----:B------:R-:W3:Y:S04]  /*48a60*/  LDL R12, [R1+0x1084] ;  /* 0x00108400010c7983 */ /* 0x000ee80000100800 */
[----:B0-----:R5:W3:Y:S02]  /*48a70*/  LDG.E.U8 R15, desc[UR12][R2.64] ;  /* 0x0000000c020f7981 */ /* 0x001ae4000c1e1100 */
[----:B-----5:R-:W-:Y:S02]  /*48a80*/  IADD3 R2, P0, PT, R11, UR5, RZ ;  /* 0x000000050b027c10 */ /* 0x020fe4000ff1e0ff */
[----:B------:R-:W5:Y:S04]  /*48a90*/  LDL R11, [R1+0x1060] ;  /* 0x00106000010b7983 */ /* 0x000f680000100800 */
[----:B------:R0:W-:Y:S01]  /*48aa0*/  STL [R1+0x25c], R21 ;  /* 0x00025c1501007387 */ /* 0x0001e20000100800 */
[----:B------:R-:W-:-:S03]  /*48ab0*/  IADD3.X R3, PT, PT, R13, UR9, RZ, P0, !PT ;  /* 0x000000090d037c10 */ /* 0x000fc600087fe4ff */
[----:B------:R-:W5:Y:S04]  /*48ac0*/  LDL R13, [R1+0x1064] ;  /* 0x00106400010d7983 */ /* 0x000f680000100800 */
[----:B-1----:R1:W5:Y:S02]  /*48ad0*/  LDG.E.U8 R19, desc[UR12][R2.64] ;  /* 0x0000000c02137981 */ /* 0x002364000c1e1100 */
[----:B-1----:R-:W-:Y:S02]  /*48ae0*/  IADD3 R2, P0, PT, R4, UR5, RZ ;  /* 0x0000000504027c10 */ /* 0x002fe4000ff1e0ff */
[----:B------:R-:W5:Y:S04]  /*48af0*/  LDL R4, [R1+0x105c] ;  /* 0x00105c0001047983 */ /* 0x000f680000100800 */
[----:B------:R1:W-:Y:S01]  /*48b00*/  STL [R1+0x258], R18 ;  /* 0x0002581201007387 */ /* 0x0003e20000100800 */
[----:B--2---:R-:W-:-:S03]  /*48b10*/  IADD3.X R3, PT, PT, R0, UR9, RZ, P0, !PT ;  /* 0x0000000900037c10 */ /* 0x004fc600087fe4ff */
[----:B------:R-:W2:Y:S04]  /*48b20*/  LDL R0, [R1+0x1068] ;  /* 0x0010680001007983 */ /* 0x000ea80000100800 */
[----:B0-----:R4:W2:Y:S02]  /*48b30*/  LDG.E.U8 R21, desc[UR12][R2.64] ;  /* 0x0000000c02157981 */ /* 0x0018a4000c1e1100 */
[----:B----4-:R-:W-:Y:S02]  /*48b40*/  IADD3 R2, P0, PT, R10, UR5, RZ ;  /* 0x000000050a027c10 */ /* 0x010fe4000ff1e0ff */
        /* <DEDUP_REMOVED lines=8> */
[----:B------:R-:W-:-:S03]  /*48bd0*/  IADD3.X R3, PT, PT, R8, UR9, RZ, P0, !PT ;  /* 0x0000000908037c10 */ /* 0x000fc600087fe4ff */
[----:B------:R-:W4:Y:S04]  /*48be0*/  LDL R8, [R1+0x104c] ;  /* 0x00104c0001087983 */ /* 0x000f280000100800 */
[----:B0-----:R0:W4:Y:S02]  /*48bf0*/  LDG.E.U8 R14, desc[UR12][R2.64] ;  /* 0x0000000c020e7981 */ /* 0x001124000c1e1100 */
[----:B0-----:R-:W-:Y:S02]  /*48c00*/  IADD3 R2, P0, PT, R7, UR5, RZ ;  /* 0x0000000507027c10 */ /* 0x001fe4000ff1e0ff */
[----:B------:R-:W4:Y:S04]  /*48c10*/  LDL R7, [R1+0x1044] ;  /* 0x0010440001077983 */ /* 0x000f280000100800 */
[----:B------:R0:W-:Y:S01]  /*48c20*/  STL [R1+0x24c], R17 ;  /* 0x00024c1101007387 */ /* 0x0001e20000100800 */
[----:B------:R-:W-:-:S03]  /*48c30*/  IADD3.X R3, PT, PT, R5, UR9, RZ, P0, !PT ;  /* 0x0000000905037c10 */ /* 0x000fc600087fe4ff */
[----:B------:R-:W4:Y:S04]  /*48c40*/  LDL R5, [R1+0x1050] ;  /* 0x0010500001057983 */ /* 0x000f280000100800 */
[----:B-1----:R3:W4:Y:S02]  /*48c50*/  LDG.E.U8 R20, desc[UR12][R2.64] ;  /* 0x0000000c02147981 */ /* 0x002724000c1e1100 */
[----:B---3--:R-:W-:Y:S02]  /*48c60*/  IADD3 R2, P0, PT, R12, UR5, RZ ;  /* 0x000000050c027c10 */ /* 0x008fe4000ff1e0ff */
[----:B------:R-:W3:Y:S04]  /*48c70*/  LDL R12, [R1+0x1040] ;  /* 0x00104000010c7983 */ /* 0x000ee80000100800 */
[----:B------:R1:W-:Y:S01]  /*48c80*/  STL [R1+0x248], R15 ;  /* 0x0002480f01007387 */ /* 0x0003e20000100800 */
[----:B-----5:R-:W-:-:S03]  /*48c90*/  IADD3.X R3, PT, PT, R11, UR9, RZ, P0, !PT ;  /* 0x000000090b037c10 */ /* 0x020fc600087fe4ff */
[----:B------:R-:W5:Y:S04]  /*48ca0*/  LDL R11, [R1+0x1054] ;  /* 0x00105400010b7983 */ /* 0x000f680000100800 */
[----:B0-----:R0:W5:Y:S02]  /*48cb0*/  LDG.E.U8 R17, desc[UR12][R2.64] ;  /* 0x0000000c02117981 */ /* 0x001164000c1e1100 */
[----:B0-----:R-:W-:Y:S02]  /*48cc0*/  IADD3 R2, P0, PT, R13, UR5, RZ ;  /* 0x000000050d027c10 */ /* 0x001fe4000ff1e0ff */
[----:B------:R-:W5:Y:S04]  /*48cd0*/  LDL R13, [R1+0x1030] ;  /* 0x00103000010d7983 */ /* 0x000f680000100800 */
[----:B------:R0:W-:Y:S01]  /*48ce0*/  STL [R1+0x244], R19 ;  /* 0x0002441301007387 */ /* 0x0001e20000100800 */
[----:B------:R-:W-:-:S03]  /*48cf0*/  IADD3.X R3, PT, PT, R4, UR9, RZ, P0, !PT ;  /* 0x0000000904037c10 */ /* 0x000fc600087fe4ff */
[----:B------:R-:W5:Y:S04]  /*48d00*/  LDL R4, [R1+0x1034] ;  /* 0x0010340001047983 */ /* 0x000f680000100800 */
[----:B-1----:R2:W5:Y:S02]  /*48d10*/  LDG.E.U8 R15, desc[UR12][R2.64] ;  /* 0x0000000c020f7981 */ /* 0x002564000c1e1100 */
[----:B--2---:R-:W-:Y:S02]  /*48d20*/  IADD3 R2, P0, PT, R0, UR5, RZ ;  /* 0x0000000500027c10 */ /* 0x004fe4000ff1e0ff */
[----:B------:R-:W2:Y:S04]  /*48d30*/  LDL R0, [R1+0x102c] ;  /* 0x00102c0001007983 */ /* 0x000ea80000100800 */
[----:B------:R1:W-:Y:S01]  /*48d40*/  STL [R1+0x240], R21 ;  /* 0x0002401501007387 */ /* 0x0003e20000100800 */
[----:B----4-:R-:W-:-:S03]  /*48d50*/  IADD3.X R3, PT, PT, R10, UR9, RZ, P0, !PT ;  /* 0x000000090a037c10 */ /* 0x010fc600087fe4ff */
        /* <DEDUP_REMOVED lines=17> */
[----:B---3--:R-:W-:-:S03]  /*48e70*/  IADD3.X R3, PT, PT, R12, UR9, RZ, P0, !PT ;  /* 0x000000090c037c10 */ /* 0x008fc600087fe4ff */
[----:B------:R-:W3:Y:S04]  /*48e80*/  LDL R12, [R1+0x1020] ;  /* 0x00102000010c7983 */ /* 0x000ee80000100800 */
[----:B-1----:R5:W3:Y:S02]  /*48e90*/  LDG.E.U8 R14, desc[UR12][R2.64] ;  /* 0x0000000c020e7981 */ /* 0x002ae4000c1e1100 */
[----:B-----5:R-:W-:Y:S02]  /*48ea0*/  IADD3 R2, P0, PT, R11, UR5, RZ ;  /* 0x000000050b027c10 */ /* 0x020fe4000ff1e0ff */
[----:B------:R-:W5:Y:S04]  /*48eb0*/  LDL R11, [R1+0x1010] ;  /* 0x00101000010b7983 */ /* 0x000f680000100800 */
[----:B------:R1:W-:Y:S01]  /*48ec0*/  STL [R1+0x230], R17 ;  /* 0x0002301101007387 */ /* 0x0003e20000100800 */
[----:B------:R-:W-:-:S03]  /*48ed0*/  IADD3.X R3, PT, PT, R13, UR9, RZ, P0, !PT ;  /* 0x000000090d037c10 */ /* 0x000fc600087fe4ff */
[----:B------:R-:W5:Y:S04]  /*48ee0*/  LDL R13, [R1+0x1024] ;  /* 0x00102400010d7983 */ /* 0x000f680000100800 */
[----:B0-----:R0:W5:Y:S02]  /*48ef0*/  LDG.E.U8 R20, desc[UR12][R2.64] ;  /* 0x0000000c02147981 */ /* 0x001164000c1e1100 */
[----:B0-----:R-:W-:Y:S02]  /*48f00*/  IADD3 R2, P0, PT, R4, UR5, RZ ;  /* 0x0000000504027c10 */ /* 0x001fe4000ff1e0ff */
[----:B------:R-:W5:Y:S04]  /*48f10*/  LDL R4, [R1+0x1000] ;  /* 0x0010000001047983 */ /* 0x000f680000100800 */
[----:B------:R0:W-:Y:S01]  /*48f20*/  STL [R1+0x22c], R15 ;  /* 0x00022c0f01007387 */ /* 0x0001e20000100800 */
[----:B--2---:R-:W-:-:S03]  /*48f30*/  IADD3.X R3, PT, PT, R0, UR9, RZ, P0, !PT ;  /* 0x0000000900037c10 */ /* 0x004fc600087fe4ff */
[----:B------:R-:W2:Y:S04]  /*48f40*/  LDL R0, [R1+0x1004] ;  /* 0x0010040001007983 */ /* 0x000ea80000100800 */
[----:B-1----:R4:W2:Y:S02]  /*48f50*/  LDG.E.U8 R17, desc[UR12][R2.64] ;  /* 0x0000000c02117981 */ /* 0x0028a4000c1e1100 */
[----:B----4-:R-:W-:Y:S02]  /*48f60*/  IADD3 R2, P0, PT, R10, UR5, RZ ;  /* 0x000000050a027c10 */ /* 0x010fe4000ff1e0ff */
[----:B------:R-:W4:Y:S04]  /*48f70*/  LDL R10, [R1+0xffc] ;  /* 0x000ffc00010a7983 */ /* 0x000f280000100800 */
[----:B------:R1:W-:Y:S01]  /*48f80*/  STL [R1+0x228], R19 ;  /* 0x0002281301007387 */ /* 0x0003e20000100800 */
[----:B------:R-:W-:-:S03]  /*48f90*/  IADD3.X R3, PT, PT, R6, UR9, RZ, P0, !PT ;  /* 0x0000000906037c10 */ /* 0x000fc600087fe4ff */
[----:B------:R-:W4:Y:S04]  /*48fa0*/  LDL R6, [R1+0x1008] ;  /* 0x0010080001067983 */ /* 0x000f280000100800 */
[----:B0-----:R0:W4:Y:S02]  /*48fb0*/  LDG.E.U8 R15, desc[UR12][R2.64] ;  /* 0x0000000c020f7981 */ /* 0x001124000c1e1100 */
[----:B0-----:R-:W-:Y:S02]  /*48fc0*/  IADD3 R2, P0, PT, R9, UR5, RZ ;  /* 0x0000000509027c10 */ /* 0x001fe4000ff1e0ff */
[----:B------:R-:W4:Y:S04]  /*48fd0*/  LDL R9, [R1+0xff8] ;  /* 0x000ff80001097983 */ /* 0x000f280000100800 */
[----:B------:R-:W-:Y:S01]  /*48fe0*/  STL [R1+0x21c], R21 ;  /* 0x00021c1501007387 */ /* 0x000fe20000100800 */
[----:B------:R-:W-:-:S03]  /*48ff0*/  IADD3.X R3, PT, PT, R8, UR9, RZ, P0, !PT ;  /* 0x0000000908037c10 */ /* 0x000fc600087fe4ff */
[----:B------:R-:W4:Y:S04]  /*49000*/  LDL R8, [R1+0x100c] ;  /* 0x00100c0001087983 */ /* 0x000f280000100800 */
[----:B-1----:R0:W4:Y:S02]  /*49010*/  LDG.E.U8 R19, desc[UR12][R2.64] ;  /* 0x0000000c02137981 */ /* 0x002124000c1e1100 */
[----:B0-----:R-:W-:Y:S02]  /*49020*/  IADD3 R2, P0, PT, R7, UR5, RZ ;  /* 0x0000000507027c10 */ /* 0x001fe4000ff1e0ff */
[----:B------:R-:W4:Y:S02]  /*49030*/  LDL R7, [R1+0xfe8] ;  /* 0x000fe80001077983 */ /* 0x000f240000100800 */
[----:B------:R-:W-:-:S02]  /*49040*/  IADD3.X R3, PT, PT, R5, UR9, RZ, P0, !PT ;  /* 0x0000000905037c10 */ /* 0x000fc400087fe4ff */
[----:B------:R-:W4:Y:S04]  /*49050*/  LDL R5, [R1+0xfec] ;  /* 0x000fec0001057983 */ /* 0x000f280000100800 */
[----:B------:R0:W-:Y:S04]  /*49060*/  STL [R1+0x218], R18 ;  /* 0x0002181201007387 */ /* 0x0001e80000100800 */
[----:B0-----:R3:W4:Y:S02]  /*49070*/  LDG.E.U8 R18, desc[UR12][R2.64] ;  /* 0x0000000c02127981 */ /* 0x001724000c1e1100 */
[----:B---3--:R-:W-:-:S02]  /*49080*/  IADD3 R2, P0, PT, R12, UR5, RZ ;  /* 0x000000050c027c10 */ /* 0x008fc4000ff1e0ff */
[----:B------:R-:W3:Y:S02]  /*49090*/  LDL R12, [R1+0xfe4] ;  /* 0x000fe400010c7983 */ /* 0x000ee40000100800 */
[----:B-----5:R-:W-:Y:S02]  /*490a0*/  IADD3.X R3, PT, PT, R11, UR9, RZ, P0, !PT ;  /* 0x000000090b037c10 */ /* 0x020fe400087fe4ff */
[----:B------:R-:W5:Y:S04]  /*490b0*/  LDL R11, [R1+0xff0] ;  /* 0x000ff000010b7983 */ /* 0x000f680000100800 */
[----:B------:R0:W-:Y:S04]  /*490c0*/  STL [R1+0x214], R14 ;  /* 0x0002140e01007387 */ /* 0x0001e80000100800 */
[----:B0-----:R0:W5:Y:S02]  /*490d0*/  LDG.E.U8 R14, desc[UR12][R2.64] ;  /* 0x0000000c020e7981 */ /* 0x001164000c1e1100 */
[----:B0-----:R-:W-:-:S02]  /*490e0*/  IADD3 R2, P0, PT, R13, UR5, RZ ;  /* 0x000000050d027c10 */ /* 0x001fc4000ff1e0ff */
[----:B------:R-:W5:Y:S02]  /*490f0*/  LDL R13, [R1+0xfe0] ;  /* 0x000fe000010d7983 */ /* 0x000f640000100800 */
[----:B------:R-:W-:Y:S02]  /*49100*/  IADD3.X R3, PT, PT, R4, UR9, RZ, P0, !PT ;  /* 0x0000000904037c10 */ /* 0x000fe400087fe4ff */
[----:B------:R-:W5:Y:S04]  /*49110*/  LDL R4, [R1+0xff4] ;  /* 0x000ff40001047983 */ /* 0x000f680000100800 */
[----:B------:R2:W5:Y:S04]  /*49120*/  LDG.E.U8 R22, desc[UR12][R2.64] ;  /* 0x0000000c02167981 */ /* 0x000568000c1e1100 */
[----:B------:R-:W-:Y:S01]  /*49130*/  STL [R1+0x210], R20 ;  /* 0x0002101401007387 */ /* 0x000fe20000100800 */
[----:B--2---:R-:W-:-:S03]  /*49140*/  IADD3 R2, P0, PT, R0, UR5, RZ ;  /* 0x0000000500027c10 */ /* 0x004fc6000ff1e0ff */
[----:B------:R-:W2:Y:S04]  /*49150*/  LDL R0, [R1+0xfd0] ;  /* 0x000fd00001007983 */ /* 0x000ea80000100800 */
[----:B------:R0:W-:Y:S01]  /*49160*/  STL [R1+0x20c], R17 ;  /* 0x00020c1101007387 */ /* 0x0001e20000100800 */
[----:B----4-:R-:W-:-:S03]  /*49170*/  IADD3.X R3, PT, PT, R10, UR9, RZ, P0, !PT ;  /* 0x000000090a037c10 */ /* 0x010fc600087fe4ff */
[----:B------:R-:W4:Y:S04]  /*49180*/  LDL R10, [R1+0xfd4] ;  /* 0x000fd400010a7983 */ /* 0x000f280000100800 */
[----:B------:R1:W4:Y:S02]  /*49190*/  LDG.E.U8 R21, desc[UR12][R2.64] ;  /* 0x0000000c02157981 */ /* 0x000324000c1e1100 */
        /* <DEDUP_REMOVED lines=13> */
[----:B------:R-:W4:Y:S04]  /*49270*/  LDL R5, [R1+0xfb8] ;  /* 0x000fb80001057983 */ /* 0x000f280000100800 */
[----:B------:R-:W-:Y:S01]  /*49280*/  STL [R1+0x200], R18 ;  /* 0x0002001201007387 */ /* 0x000fe20000100800 */
[----:B---3--:R-:W-:-:S03]  /*49290*/  IADD3.X R3, PT, PT, R12, UR9, RZ, P0, !PT ;  /* 0x000000090c037c10 */ /* 0x008fc600087fe4ff */
[----:B------:R-:W3:Y:S04]  /*492a0*/  LDL R12, [R1+0xfbc] ;  /* 0x000fbc00010c7983 */ /* 0x000ee80000100800 */
[----:B------:R5:W3:Y:S02]  /*492b0*/  LDG.E.U8 R20, desc[UR12][R2.64] ;  /* 0x0000000c02147981 */ /* 0x000ae4000c1e1100 */
[----:B-----5:R-:W-:Y:S02]  /*492c0*/  IADD3 R2, P0, PT, R11, UR5, RZ ;  /* 0x000000050b027c10 */ /* 0x020fe4000ff1e0ff */
[----:B------:R-:W5:Y:S04]  /*492d0*/  LDL R11, [R1+0xfb4] ;  /* 0x000fb400010b7983 */ /* 0x000f680000100800 */
[----:B------:R0:W-:Y:S01]  /*492e0*/  STL [R1+0x1f4], R14 ;  /* 0x0001f40e01007387 */ /* 0x0001e20000100800 */
[----:B------:R-:W-:-:S03]  /*492f0*/  IADD3.X R3, PT, PT, R13, UR9, RZ, P0, !PT ;  /* 0x000000090d037c10 */ /* 0x000fc600087fe4ff */
[----:B0-----:R-:W5:Y:S04]  /*49300*/  LDL R14, [R1+0xfc0] ;  /* 0x000fc000010e7983 */ /* 0x001f680000100800 */
[----:B------:R0:W5:Y:S02]  /*49310*/  LDG.E.U8 R19, desc[UR12][R2.64] ;  /* 0x0000000c02137981 */ /* 0x000164000c1e1100 */
[----:B0-----:R-:W-:Y:S02]  /*49320*/  IADD3 R2, P0, PT, R4, UR5, RZ ;  /* 0x0000000504027c10 */ /* 0x001fe4000ff1e0ff */
[----:B------:R-:W5:Y:S02]  /*49330*/  LDL R4, [R1+0xfb0] ;  /* 0x000fb00001047983 */ /* 0x000f640000100800 */
[----:B--2---:R-:W-:-:S02]  /*49340*/  IADD3.X R3, PT, PT, R0, UR9, RZ, P0, !PT ;  /* 0x0000000900037c10 */ /* 0x004fc400087fe4ff */
[----:B------:R-:W2:Y:S04]  /*49350*/  LDL R0, [R1+0xfc4] ;  /* 0x000fc40001007983 */ /* 0x000ea80000100800 */
[----:B------:R4:W2:Y:S04]  /*49360*/  LDG.E.U8 R18, desc[UR12][R2.64] ;  /* 0x0000000c02127981 */ /* 0x0008a8000c1e1100 */
[----:B------:R-:W-:Y:S01]  /*49370*/  STL [R1+0x16c], R22 ;  /* 0x00016c1601007387 */ /* 0x000fe20000100800 */
[----:B----4-:R-:W-:-:S03]  /*49380*/  IADD3 R2, P0, PT, R10, UR5, RZ ;  /* 0x000000050a027c10 */ /* 0x010fc6000ff1e0ff */
[----:B------:R-:W4:Y:S01]  /*49390*/  LDL R10, [R1+0xfa0] ;  /* 0x000fa000010a7983 */ /* 0x000f220000100800 */
[----:B------:R-:W-:-:S03]  /*493a0*/  IADD3.X R3, PT, PT, R6, UR9, RZ, P0, !PT ;  /* 0x0000000906037c10 */ /* 0x000fc600087fe4ff */
[----:B------:R-:W4:Y:S04]  /*493b0*/  LDL R6, [R1+0xfa4] ;  /* 0x000fa40001067983 */ /* 0x000f280000100800 */
[----:B------:R0:W-:Y:S04]  /*493c0*/  STL [R1+0x168], R21 ;  /* 0x0001681501007387 */ /* 0x0001e80000100800 */
[----:B------:R-:W4:Y:S04]  /*493d0*/  LDL R13, [R1+0xf9c] ;  /* 0x000f9c00010d7983 */ /* 0x000f280000100800 */
[----:B0-----:R0:W4:Y:S02]  /*493e0*/  LDG.E.U8 R21, desc[UR12][R2.64] ;  /* 0x0000000c02157981 */ /* 0x001124000c1e1100 */
[----:B0-----:R-:W-:-:S02]  /*493f0*/  IADD3 R2, P0, PT, R9, UR5, RZ ;  /* 0x0000000509027c10 */ /* 0x001fc4000ff1e0ff */
[----:B------:R-:W4:Y:S02]  /*49400*/  LDL R9, [R1+0xfa8] ;  /* 0x000fa80001097983 */ /* 0x000f240000100800 */
[----:B------:R-:W-:Y:S02]  /*49410*/  IADD3.X R3, PT, PT, R8, UR9, RZ, P0, !PT ;  /* 0x0000000908037c10 */ /* 0x000fe400087fe4ff */
        /* <DEDUP_REMOVED lines=8> */
[----:B0-----:R3:W4:Y:S02]  /*494a0*/  LDG.E.U8 R15, desc[UR12][R2.64] ;  /* 0x0000000c020f7981 */ /* 0x001724000c1e1100 */
[----:B---3--:R-:W-:Y:S02]  /*494b0*/  IADD3 R2, P0, PT, R12, UR5, RZ ;  /* 0x000000050c027c10 */ /* 0x008fe4000ff1e0ff */
[----:B------:R-:W3:Y:S04]  /*494c0*/  LDL R12, [R1+0xf8c] ;  /* 0x000f8c00010c7983 */ /* 0x000ee80000100800 */
[----:B------:R0:W-:Y:S01]  /*494d0*/  STL [R1+0x15c], R20 ;  /* 0x00015c1401007387 */ /* 0x0001e20000100800 */
[----:B-----5:R-:W-:-:S03]  /*494e0*/  IADD3.X R3, PT, PT, R11, UR9, RZ, P0, !PT ;  /* 0x000000090b037c10 */ /* 0x020fc600087fe4ff */
[----:B------:R-:W5:Y:S04]  /*494f0*/  LDL R11, [R1+0xf84] ;  /* 0x000f8400010b7983 */ /* 0x000f680000100800 */
[----:B0-----:R0:W5:Y:S02]  /*49500*/  LDG.E.U8 R20, desc[UR12][R2.64] ;  /* 0x0000000c02147981 */ /* 0x001164000c1e1100 */
[----:B0-----:R-:W-:-:S04]  /*49510*/  IADD3 R2, P0, PT, R14, UR5, RZ ;  /* 0x000000050e027c10 */ /* 0x001fc8000ff1e0ff */
[----:B------:R-:W-:Y:S02]  /*49520*/  IADD3.X R3, PT, PT, R4, UR9, RZ, P0, !PT ;  /* 0x0000000904037c10 */ /* 0x000fe400087fe4ff */
[----:B------:R-:W5:Y:S04]  /*49530*/  LDL R4, [R1+0xf90] ;  /* 0x000f900001047983 */ /* 0x000f680000100800 */
[----:B------:R2:W5:Y:S04]  /*49540*/  LDG.E.U8 R24, desc[UR12][R2.64] ;  /* 0x0000000c02187981 */ /* 0x000568000c1e1100 */
[----:B------:R0:W-:Y:S01]  /*49550*/  STL [R1+0x158], R19 ;  /* 0x0001581301007387 */ /* 0x0001e20000100800 */
[----:B--2---:R-:W-:-:S03]  /*49560*/  IADD3 R2, P0, PT, R0, UR5, RZ ;  /* 0x0000000500027c10 */ /* 0x004fc6000ff1e0ff */
[----:B------:R-:W2:Y:S04]  /*49570*/  LDL R0, [R1+0xf80] ;  /* 0x000f800001007983 */ /* 0x000ea80000100800 */
[----:B------:R1:W-:Y:S01]  /*49580*/  STL [R1+0x154], R18 ;  /* 0x0001541201007387 */ /* 0x0003e20000100800 */
[----:B----4-:R-:W-:-:S03]  /*49590*/  IADD3.X R3, PT, PT, R10, UR9, RZ, P0, !PT ;  /* 0x000000090a037c10 */ /* 0x010fc600087fe4ff */
[----:B------:R-:W4:Y:S04]  /*495a0*/  LDL R10, [R1+0xf94] ;  /* 0x000f9400010a7983 */ /* 0x000f280000100800 */
[----:B0-----:R0:W4:Y:S02]  /*495b0*/  LDG.E.U8 R19, desc[UR12][R2.64] ;  /* 0x0000000c02137981 */ /* 0x001124000c1e1100 */
[----:B0-----:R-:W-:Y:S02]  /*495c0*/  IADD3 R2, P0, PT, R6, UR5, RZ ;  /* 0x0000000506027c10 */ /* 0x001fe4000ff1e0ff */
[----:B------:R-:W4:Y:S02]  /*495d0*/  LDL R6, [R1+0xf70] ;  /* 0x000f700001067983 */ /* 0x000f240000100800 */
[----:B------:R-:W-:-:S05]  /*495e0*/  IADD3.X R3, PT, PT, R13, UR9, RZ, P0, !PT ;  /* 0x000000090d037c10 */ /* 0x000fca00087fe4ff */
[----:B-1----:R0:W4:Y:S04]  /*495f0*/  LDG.E.U8 R18, desc[UR12][R2.64] ;  /* 0x0000000c02127981 */ /* 0x002128000c1e1100 */
[----:B------:R-:W-:Y:S01]  /*49600*/  STL [R1+0x150], R21 ;  /* 0x0001501501007387 */ /* 0x000fe20000100800 */
[----:B0-----:R-:W-:-:S03]  /*49610*/  IADD3 R2, P0, PT, R9, UR5, RZ ;  /* 0x0000000509027c10 */ /* 0x001fc6000ff1e0ff */
[----:B------:R-:W4:Y:S01]  /*49620*/  LDL R9, [R1+0xf74] ;  /* 0x000f740001097983 */ /* 0x000f220000100800 */
[----:B------:R-:W-:-:S03]  /*49630*/  IADD3.X R3, PT, PT, R8, UR9, RZ, P0, !PT ;  /* 0x0000000908037c10 */ /* 0x000fc600087fe4ff */
[----:B------:R-:W4:Y:S04]  /*49640*/  LDL R8, [R1+0xf6c] ;  /* 0x000f6c0001087983 */ /* 0x000f280000100800 */
[----:B------:R0:W4:Y:S04]  /*49650*/  LDG.E.U8 R23, desc[UR12][R2.64] ;  /* 0x0000000c02177981 */ /* 0x000128000c1e1100 */
[----:B------:R1:W-:Y:S01]  /*49660*/  STL [R1+0x14c], R17 ;  /* 0x00014c1101007387 */ /* 0x0003e20000100800 */
[----:B0-----:R-:W-:-:S03]  /*49670*/  IADD3 R2, P0, PT, R7, UR5, RZ ;  /* 0x0000000507027c10 */ /* 0x001fc6000ff1e0ff */
[----:B------:R-:W4:Y:S01]  /*49680*/  LDL R7, [R1+0xf78] ;  /* 0x000f780001077983 */ /* 0x000f220000100800 */
[----:B------:R-:W-:-:S03]  /*49690*/  IADD3.X R3, PT, PT, R5, UR9, RZ, P0, !PT ;  /* 0x0000000905037c10 */ /* 0x000fc600087fe4ff */
[----:B------:R-:W4:Y:S04]  /*496a0*/  LDL R5, [R1+0xf68] ;  /* 0x000f680001057983 */ /* 0x000f280000100800 */
[----:B------:R3:W4:Y:S04]  /*496b0*/  LDG.E.U8 R22, desc[UR12][R2.64] ;  /* 0x0000000c02167981 */ /* 0x000728000c1e1100 */
[----:B------:R0:W-:Y:S04]  /*496c0*/  STL [R1+0x148], R15 ;  /* 0x0001480f01007387 */ /* 0x0001e80000100800 */
[----:B-1----:R-:W4:Y:S01]  /*496d0*/  LDL R17, [R1+0xf7c] ;  /* 0x000f7c0001117983 */ /* 0x002f220000100800 */
[----:B---3--:R-:W-:-:S03]  /*496e0*/  IADD3 R2, P0, PT, R12, UR5, RZ ;  /* 0x000000050c027c10 */ /* 0x008fc6000ff1e0ff */
[----:B------:R-:W3:Y:S04]  /*496f0*/  LDL R14, [R1+0xf5c] ;  /* 0x000f5c00010e7983 */ /* 0x000ee80000100800 */
[----:B0-----:R-:W3:Y:S01]  /*49700*/  LDL R15, [R1+0xf58] ;  /* 0x000f5800010f7983 */ /* 0x001ee20000100800 */
[----:B-----5:R-:W-:-:S03]  /*49710*/  IADD3.X R3, PT, PT, R11, UR9, RZ, P0, !PT ;  /* 0x000000090b037c10 */ /* 0x020fc600087fe4ff */
[----:B------:R0:W-:Y:S04]  /*49720*/  STL [R1+0x144], R20 ;  /* 0x0001441401007387 */ /* 0x0001e80000100800 */
[----:B------:R1:W5:Y:S04]  /*49730*/  LDG.E.U8 R21, desc[UR12][R2.64] ;  /* 0x0000000c02157981 */ /* 0x000368000c1e1100 */
[----:B------:R-:W5:Y:S01]  /*49740*/  LDL R13, [R1+0xf60] ;  /* 0x000f6000010d7983 */ /* 0x000f620000100800 */
[----:B-1----:R-:W-:-:S03]  /*49750*/  IADD3 R2, P0, PT, R4, UR5, RZ ;  /* 0x0000000504027c10 */ /* 0x002fc6000ff1e0ff */
[----:B------:R-:W5:Y:S04]  /*49760*/  LDL R4, [R1+0xf54] ;  /* 0x000f540001047983 */ /* 0x000f680000100800 */
[----:B------:R-:W-:Y:S04]  /*49770*/  STL [R1+0x140], R24 ;  /* 0x0001401801007387 */ /* 0x000fe80000100800 */
[----:B------:R-:W5:Y:S01]  /*49780*/  LDL R12, [R1+0xf64] ;  /* 0x000f6400010c7983 */ /* 0x000f620000100800 */
[----:B--2---:R-:W-:-:S03]  /*49790*/  IADD3.X R3, PT, PT, R0, UR9, RZ, P0, !PT ;  /* 0x0000000900037c10 */ /* 0x004fc600087fe4ff */
[----:B------:R-:W2:Y:S04]  /*497a0*/  LDL R0, [R1+0xf50] ;  /* 0x000f500001007983 */ /* 0x000ea80000100800 */
[----:B0-----:R0:W2:Y:S04]  /*497b0*/  LDG.E.U8 R20, desc[UR12][R2.64] ;  /* 0x0000000c02147981 */ /* 0x0010a8000c1e1100 */
[----:B----4-:R1:W-:Y:S04]  /*497c0*/  STL [R1+0x104], R19 ;  /* 0x0001041301007387 */ /* 0x0103e80000100800 */
[----:B------:R-:W4:Y:S01]  /*497d0*/  LDL R11, [R1+0xf40] ;  /* 0x000f4000010b7983 */ /* 0x000f220000100800 */
[----:B0-----:R-:W-:-:S03]  /*497e0*/  IADD3 R2, P0, PT, R10, UR5, RZ ;  /* 0x000000050a027c10 */ /* 0x001fc6000ff1e0ff */
[----:B------:R-:W4:Y:S01]  /*497f0*/  LDL R10, [R1+0xf44] ;  /* 0x000f4400010a7983 */ /* 0x000f220000100800 */
[----:B------:R-:W-:-:S03]  /*49800*/  IADD3.X R3, PT, PT, R6, UR9, RZ, P0, !PT ;  /* 0x0000000906037c10 */ /* 0x000fc600087fe4ff */
[----:B------:R-:W4:Y:S04]  /*49810*/  LDL R6, [R1+0xf3c] ;  /* 0x000f3c0001067983 */ /* 0x000f280000100800 */
[----:B-1----:R0:W4:Y:S04]  /*49820*/  LDG.E.U8 R19, desc[UR12][R2.64] ;  /* 0x0000000c02137981 */ /* 0x002128000c1e1100 */
[----:B------:R1:W-:Y:S01]  /*49830*/  STL [R1+0xfc], R18 ;  /* 0x0000fc1201007387 */ /* 0x0003e20000100800 */
[----:B0-----:R-:W-:-:S03]  /*49840*/  IADD3 R2, P0, PT, R9, UR5, RZ ;  /* 0x0000000509027c10 */ /* 0x001fc6000ff1e0ff */
[----:B------:R-:W4:Y:S01]  /*49850*/  LDL R9, [R1+0xf48] ;  /* 0x000f480001097983 */ /* 0x000f220000100800 */
[----:B------:R-:W-:-:S03]  /*49860*/  IADD3.X R3, PT, PT, R8, UR9, RZ, P0, !PT ;  /* 0x0000000908037c10 */ /* 0x000fc600087fe4ff */
[----:B------:R0:W-:Y:S04]  /*49870*/  STL [R1+0xf8], R23 ;  /* 0x0000f81701007387 */ /* 0x0001e80000100800 */
[----:B------:R-:W4:Y:S04]  /*49880*/  LDL R8, [R1+0xf38] ;  /* 0x000f380001087983 */ /* 0x000f280000100800 */
[----:B-1----:R1:W4:Y:S02]  /*49890*/  LDG.E.U8 R18, desc[UR12][R2.64] ;  /* 0x0000000c02127981 */ /* 0x002324000c1e1100 */
[----:B-1----:R-:W-:-:S02]  /*498a0*/  IADD3 R2, P0, PT, R7, UR5, RZ ;  /* 0x0000000507027c10 */ /* 0x002fc4000ff1e0ff */
[----:B------:R-:W4:Y:S02]  /*498b0*/  LDL R7, [R1+0xf2c] ;  /* 0x000f2c0001077983 */ /* 0x000f240000100800 */
[----:B------:R-:W-:Y:S02]  /*498c0*/  IADD3.X R3, PT, PT, R5, UR9, RZ, P0, !PT ;  /* 0x0000000905037c10 */ /* 0x000fe400087fe4ff */
[----:B------:R1:W-:Y:S04]  /*498d0*/  STL [R1+0xf4], R22 ;  /* 0x0000f41601007387 */ /* 0x0003e80000100800 */
[----:B------:R-:W4:Y:S04]  /*498e0*/  LDL R5, [R1+0xf24] ;  /* 0x000f240001057983 */ /* 0x000f280000100800 */
[----:B------:R0:W4:Y:S02]  /*498f0*/  LDG.E.U8 R26, desc[UR12][R2.64] ;  /* 0x0000000c021a7981 */ /* 0x000124000c1e1100 */
[----:B0-----:R-:W-:-:S04]  /*49900*/  IADD3 R2, P0, PT, R17, UR5, RZ ;  /* 0x0000000511027c10 */ /* 0x001fc8000ff1e0ff */
[----:B---3--:R-:W-:-:S05]  /*49910*/  IADD3.X R3, PT, PT, R15, UR9, RZ, P0, !PT ;  /* 0x000000090f037c10 */ /* 0x008fca00087fe4ff */
[----:B------:R0:W3:Y:S02]  /*49920*/  LDG.E.U8 R27, desc[UR12][R2.64] ;  /* 0x0000000c021b7981 */ /* 0x0000e4000c1e1100 */
[----:B0-----:R-:W-:-:S04]  /*49930*/  IADD3 R2, P0, PT, R14, UR5, RZ ;  /* 0x000000050e027c10 */ /* 0x001fc8000ff1e0ff */
[----:B-----5:R-:W-:-:S05]  /*49940*/  IADD3.X R3, PT, PT, R4, UR9, RZ, P0, !PT ;  /* 0x0000000904037c10 */ /* 0x020fca00087fe4ff */
[----:B------:R0:W5:Y:S02]  /*49950*/  LDG.E.U8 R25, desc[UR12][R2.64] ;  /* 0x0000000c02197981 */ /* 0x000164000c1e1100 */
[----:B0-----:R-:W-:Y:S02]  /*49960*/  IADD3 R2, P0, PT, R13, UR5, RZ ;  /* 0x000000050d027c10 */ /* 0x001fe4000ff1e0ff */
[----:B------:R0:W-:Y:S04]  /*49970*/  STL [R1+0xe8], R21 ;  /* 0x0000e81501007387 */ /* 0x0001e80000100800 */
[----:B------:R-:W3:Y:S01]  /*49980*/  LDL R4, [R1+0xf34] ;  /* 0x000f340001047983 */ /* 0x000ee20000100800 */
[----:B--2---:R-:W-:-:S03]  /*49990*/  IADD3.X R3, PT, PT, R0, UR9, RZ, P0, !PT ;  /* 0x0000000900037c10 */ /* 0x004fc600087fe4ff */
[----:B------:R-:W2:Y:S04]  /*499a0*/  LDL R0, [R1+0xf10] ;  /* 0x000f100001007983 */ /* 0x000ea80000100800 */
[----:B------:R0:W5:Y:S02]  /*499b0*/  LDG.E.U8 R24, desc[UR12][R2.64] ;  /* 0x0000000c02187981 */ /* 0x000164000c1e1100 */
[----:B0-----:R-:W-:-:S04]  /*499c0*/  IADD3 R2, P0, PT, R12, UR5, RZ ;  /* 0x000000050c027c10 */ /* 0x001fc8000ff1e0ff */
[----:B----4-:R-:W-:-:S05]  /*499d0*/  IADD3.X R3, PT, PT, R11, UR9, RZ, P0, !PT ;  /* 0x000000090b037c10 */ /* 0x010fca00087fe4ff */
[----:B------:R0:W4:Y:S02]  /*499e0*/  LDG.E.U8 R23, desc[UR12][R2.64] ;  /* 0x0000000c02177981 */ /* 0x000124000c1e1100 */
[----:B0-----:R-:W-:-:S04]  /*499f0*/  IADD3 R2, P0, PT, R10, UR5, RZ ;  /* 0x000000050a027c10 */ /* 0x001fc8000ff1e0ff */
[----:B------:R-:W-:-:S05]  /*49a00*/  IADD3.X R3, PT, PT, R6, UR9, RZ, P0, !PT ;  /* 0x0000000906037c10 */ /* 0x000fca00087fe4ff */
[----:B-1----:R0:W4:Y:S02]  /*49a10*/  LDG.E.U8 R22, desc[UR12][R2.64] ;  /* 0x0000000c02167981 */ /* 0x002124000c1e1100 */
[----:B0-----:R-:W-:Y:S02]  /*49a20*/  IADD3 R2, P0, PT, R9, UR5, RZ ;  /* 0x0000000509027c10 */ /* 0x001fe4000ff1e0ff */
[----:B------:R0:W-:Y:S04]  /*49a30*/  STL [R1+0xbc], R20 ;  /* 0x0000bc1401007387 */ /* 0x0001e80000100800 */
[----:B------:R-:W4:Y:S01]  /*49a40*/  LDL R6, [R1+0xf18] ;  /* 0x000f180001067983 */ /* 0x000f220000100800 */
[----:B------:R-:W-:-:S05]  /*49a50*/  IADD3.X R3, PT, PT, R8, UR9, RZ, P0, !PT ;  /* 0x0000000908037c10 */ /* 0x000fca00087fe4ff */
[----:B------:R1:W4:Y:S04]  /*49a60*/  LDG.E.U8 R21, desc[UR12][R2.64] ;  /* 0x0000000c02157981 */ /* 0x000328000c1e1100 */
[----:B------:R0:W-:Y:S04]  /*49a70*/  STL [R1+0xb8], R19 ;  /* 0x0000b81301007387 */ /* 0x0001e80000100800 */
[----:B------:R-:W4:Y:S01]  /*49a80*/  LDL R9, [R1+0xf08] ;  /* 0x000f080001097983 */ /* 0x000f220000100800 */
[----:B-1----:R-:W-:-:S03]  /*49a90*/  IADD3 R2, P0, PT, R7, UR5, RZ ;  /* 0x0000000507027c10 */ /* 0x002fc6000ff1e0ff */
[----:B------:R-:W4:Y:S04]  /*49aa0*/  LDL R8, [R1+0xefc] ;  /* 0x000efc0001087983 */ /* 0x000f280000100800 */
[----:B------:R1:W-:Y:S04]  /*49ab0*/  STL [R1+0xb4], R18 ;  /* 0x0000b41201007387 */ /* 0x0003e80000100800 */
[----:B0-----:R-:W4:Y:S01]  /*49ac0*/  LDL R20, [R1+0xef0] ;  /* 0x000ef00001147983 */ /* 0x001f220000100800 */
[----:B------:R-:W-:-:S03]  /*49ad0*/  IADD3.X R3, PT, PT, R5, UR9, RZ, P0, !PT ;  /* 0x0000000905037c10 */ /* 0x000fc600087fe4ff */
[----:B------:R-:W4:Y:S04]  /*49ae0*/  LDL R19, [R1+0xf04] ;  /* 0x000f040001137983 */ /* 0x000f280000100800 */
[----:B-1----:R-:W4:Y:S04]  /*49af0*/  LDL R18, [R1+0xee8] ;  /* 0x000ee80001127983 */ /* 0x002f280000100800 */
[----:B------:R-:W4:Y:S04]  /*49b00*/  LDL R17, [R1+0xf4c] ;  /* 0x000f4c0001117983 */ /* 0x000f280000100800 */
[----:B------:R0:W-:Y:S04]  /*49b10*/  STL [R1+0xb0], R26 ;  /* 0x0000b01a01007387 */ /* 0x0001e80000100800 */
[----:B------:R-:W4:Y:S04]  /*49b20*/  LDL R15, [R1+0xf28] ;  /* 0x000f2800010f7983 */ /* 0x000f280000100800 */
[----:B0-----:R-:W4:Y:S01]  /*49b30*/  LDG.E.U8 R26, desc[UR12][R2.64] ;  /* 0x0000000c021a7981 */ /* 0x001f22000c1e1100 */
[----:B---3--:R-:W-:-:S04]  /*49b40*/  IADD3 R4, P0, PT, R4, UR5, RZ ;  /* 0x0000000504047c10 */ /* 0x008fc8000ff1e0ff */
[----:B--2---:R-:W-:Y:S01]  /*49b50*/  IADD3.X R5, PT, PT, R0, UR9, RZ, P0, !PT ;  /* 0x0000000900057c10 */ /* 0x004fe200087fe4ff */
[----:B----4-:R-:W-:Y:S04]  /*49b60*/  STL [R1+0x1f14], R26 ;  /* 0x001f141a01007387 */ /* 0x010fe80000100800 */
[----:B------:R-:W-:Y:S04]  /*49b70*/  STL [R1+0xac], R27 ;  /* 0x0000ac1b01007387 */ /* 0x000fe80000100800 */
[----:B------:R-:W2:Y:S04]  /*49b80*/  LDL R14, [R1+0xf30] ;  /* 0x000f3000010e7983 */ /* 0x000ea80000100800 */
[----:B------:R-:W3:Y:S04]  /*49b90*/  LDL R13, [R1+0xf20] ;  /* 0x000f2000010d7983 */ /* 0x000ee80000100800 */
[----:B------:R-:W4:Y:S04]  /*49ba0*/  LDL R12, [R1+0xf14] ;  /* 0x000f1400010c7983 */ /* 0x000f280000100800 */
[----:B-----5:R0:W-:Y:S01]  /*49bb0*/  STL [R1+0xa0], R25 ;  /* 0x0000a01901007387 */ /* 0x0201e20000100800 */
[----:B------:R-:W-:-:S03]  /*49bc0*/  IADD3 R6, P0, PT, R6, UR5, RZ ;  /* 0x0000000506067c10 */ /* 0x000fc6000ff1e0ff */
[----:B------:R-:W5:Y:S04]  /*49bd0*/  LDL R11, [R1+0xf0c] ;  /* 0x000f0c00010b7983 */ /* 0x000f680000100800 */
[----:B0-----:R-:W2:Y:S01]  /*49be0*/  LDG.E.U8 R25, desc[UR12][R4.64] ;  /* 0x0000000c04197981 */ /* 0x001ea2000c1e1100 */
[----:B------:R-:W-:-:S03]  /*49bf0*/  IADD3.X R7, PT, PT, R9, UR9, RZ, P0, !PT ;  /* 0x0000000909077c10 */ /* 0x000fc600087fe4ff */
[----:B------:R-:W3:Y:S01]  /*49c00*/  LDL R10, [R1+0xf1c] ;  /* 0x000f1c00010a7983 */ /* 0x000ee20000100800 */
[----:B------:R-:W-:-:S03]  /*49c10*/  IADD3 R8, P0, PT, R8, UR5, RZ ;  /* 0x0000000508087c10 */ /* 0x000fc6000ff1e0ff */
[----:B------:R-:W3:Y:S04]  /*49c20*/  LDL R0, [R1+0xef8] ;  /* 0x000ef80001007983 */ /* 0x000ee80000100800 */
[----:B------:R0:W-:Y:S01]  /*49c30*/  STL [R1+0x9c], R24 ;  /* 0x00009c1801007387 */ /* 0x0001e20000100800 */
[----:B------:R-:W-:-:S03]  /*49c40*/  IADD3.X R9, PT, PT, R20, UR9, RZ, P0, !PT ;  /* 0x0000000914097c10 */ /* 0x000fc600087fe4ff */
[----:B0-----:R-:W3:Y:S04]  /*49c50*/  LDG.E.U8 R24, desc[UR12][R6.64] ;  /* 0x0000000c06187981 */ /* 0x001ee8000c1e1100 */
[----:B--2---:R-:W-:Y:S04]  /*49c60*/  STL [R1+0x1f18], R25 ;  /* 0x001f181901007387 */ /* 0x004fe80000100800 */
[----:B------:R0:W-:Y:S04]  /*49c70*/  STL [R1+0x98], R23 ;  /* 0x0000981701007387 */ /* 0x0001e80000100800 */
[----:B0-----:R-:W2:Y:S01]  /*49c80*/  LDG.E.U8 R23, desc[UR12][R8.64] ;  /* 0x0000000c08177981 */ /* 0x001ea2000c1e1100 */
[----:B------:R-:W-:-:S04]  /*49c90*/  IADD3 R2, P0, PT, R19, UR5, RZ ;  /* 0x0000000513027c10 */ /* 0x000fc8000ff1e0ff */
[----:B------:R-:W-:Y:S01]  /*49ca0*/  IADD3.X R3, PT, PT, R18, UR9, RZ, P0, !PT ;  /* 0x0000000912037c10 */ /* 0x000fe200087fe4ff */
[----:B---3--:R-:W-:Y:S04]  /*49cb0*/  STL [R1+0x1f1c], R24 ;  /* 0x001f1c1801007387 */ /* 0x008fe80000100800 */
[----:B------:R0:W-:Y:S04]  /*49cc0*/  STL [R1+0x94], R22 ;  /* 0x0000941601007387 */ /* 0x0001e80000100800 */
[----:B0-----:R0:W3:Y:S02]  /*49cd0*/  LDG.E.U8 R22, desc[UR12][R2.64] ;  /* 0x0000000c02167981 */ /* 0x0010e4000c1e1100 */
[----:B0-----:R-:W-:-:S04]  /*49ce0*/  IADD3 R2, P0, PT, R17, UR5, RZ ;  /* 0x0000000511027c10 */ /* 0x001fc8000ff1e0ff */
[----:B------:R-:W-:Y:S01]  /*49cf0*/  IADD3.X R3, PT, PT, R15, UR9, RZ, P0, !PT ;  /* 0x000000090f037c10 */ /* 0x000fe200087fe4ff */
[----:B--2---:R-:W-:Y:S04]  /*49d00*/  STL [R1+0x1f20], R23 ;  /* 0x001f201701007387 */ /* 0x004fe80000100800 */
[----:B------:R0:W-:Y:S04]  /*49d10*/  STL [R1+0x90], R21 ;  /* 0x0000901501007387 */ /* 0x0001e80000100800 */
[----:B0-----:R0:W2:Y:S02]  /*49d20*/  LDG.E.U8 R21, desc[UR12][R2.64] ;  /* 0x0000000c02157981 */ /* 0x0010a4000c1e1100 */
[----:B0-----:R-:W-:-:S04]  /*49d30*/  IADD3 R2, P0, PT, R14, UR5, RZ ;  /* 0x000000050e027c10 */ /* 0x001fc8000ff1e0ff */
[----:B------:R-:W-:-:S05]  /*49d40*/  IADD3.X R3, PT, PT, R13, UR9, RZ, P0, !PT ;  /* 0x000000090d037c10 */ /* 0x000fca00087fe4ff */
[----:B------:R4:W2:Y:S02]  /*49d50*/  LDG.E.U8 R20, desc[UR12][R2.64] ;  /* 0x0000000c02147981 */ /* 0x0008a4000c1e1100 */
[----:B----4-:R-:W-:-:S04]  /*49d60*/  IADD3 R2, P0, PT, R12, UR5, RZ ;  /* 0x000000050c027c10 */ /* 0x010fc8000ff1e0ff */
[----:B-----5:R-:W-:-:S05]  /*49d70*/  IADD3.X R3, PT, PT, R11, UR9, RZ, P0, !PT ;  /* 0x000000090b037c10 */ /* 0x020fca00087fe4ff */
[----:B------:R0:W4:Y:S04]  /*49d80*/  LDG.E.U8 R11, desc[UR12][R2.64] ;  /* 0x0000000c020b7981 */ /* 0x000128000c1e1100 */
[----:B---3--:R-:W-:Y:S01]  /*49d90*/  STL [R1+0x1f24], R22 ;  /* 0x001f241601007387 */ /* 0x008fe20000100800 */
[----:B0-----:R-:W-:-:S04]  /*49da0*/  IADD3 R2, P0, PT, R10, UR5, RZ ;  /* 0x000000050a027c10 */ /* 0x001fc8000ff1e0ff */
[----:B------:R-:W-:-:S05]  /*49db0*/  IADD3.X R3, PT, PT, R0, UR9, RZ, P0, !PT ;  /* 0x0000000900037c10 */ /* 0x000fca00087fe4ff */
[----:B------:R-:W3:Y:S04]  /*49dc0*/  LDG.E.U8 R8, desc[UR12][R2.64] ;  /* 0x0000000c02087981 */ /* 0x000ee8000c1e1100 */
[----:B--2---:R-:W-:Y:S04]  /*49dd0*/  STL [R1+0x1ec8], R21 ;  /* 0x001ec81501007387 */ /* 0x004fe80000100800 */
[----:B------:R-:W-:Y:S04]  /*49de0*/  STL [R1+0x1ecc], R20 ;  /* 0x001ecc1401007387 */ /* 0x000fe80000100800 */
[----:B----4-:R0:W-:Y:S04]  /*49df0*/  STL [R1+0x1ed0], R11 ;  /* 0x001ed00b01007387 */ /* 0x0101e80000100800 */
[----:B------:R-:W2:Y:S04]  /*49e00*/  LDL R4, [R1+0xeec] ;  /* 0x000eec0001047983 */ /* 0x000ea80000100800 */
[----:B------:R-:W4:Y:S04]  /*49e10*/  LDL.LU R5, [R1+0x47c] ;  /* 0x00047c0001057983 */ /* 0x000f280000300800 */
[----:B------:R-:W5:Y:S04]  /*49e20*/  LDL.LU R6, [R1+0x474] ;  /* 0x0004740001067983 */ /* 0x000f680000300800 */
        /* <DEDUP_REMOVED lines=22> */
[----:B------:R-:W2:Y:S04]  /*49f90*/  LDL R3, [R1+0xf00] ;  /* 0x000f000001037983 */ /* 0x000ea80000100800 */
[----:B---3--:R0:W-:Y:S04]  /*49fa0*/  STL [R1+0x1ed4], R8 ;  /* 0x001ed40801007387 */ /* 0x0081e80000100800 */
[----:B0-----:R-:W5:Y:S01]  /*49fb0*/  LDL.LU R8, [R1+0x478] ;  /* 0x0004780001087983 */ /* 0x001f620000300800 */
[----:B--2---:R-:W-:-:S04]  /*49fc0*/  IADD3 R2, P0, PT, R3, UR5, RZ ;  /* 0x0000000503027c10 */ /* 0x004fc8000ff1e0ff */
[----:B------:R-:W-:-:S05]  /*49fd0*/  IADD3.X R3, PT, PT, R4, UR9, RZ, P0, !PT ;  /* 0x0000000904037c10 */ /* 0x000fca00087fe4ff */
[----:B------:R-:W2:Y:S04]  /*49fe0*/  LDG.E.U8 R4, desc[UR12][R2.64] ;  /* 0x0000000c02047981 */ /* 0x000ea8000c1e1100 */
[----:B------:R-:W3:Y:S04]  /*49ff0*/  LDL R3, [R1+0xef4] ;  /* 0x000ef40001037983 */ /* 0x000ee80000100800 */
[----:B--2---:R0:W-:Y:S04]  /*4a000*/  STL [R1+0x1ed8], R4 ;  /* 0x001ed80401007387 */ /* 0x0041e80000100800 */
[----:B0-----:R-:W4:Y:S01]  /*4a010*/  LDL.LU R4, [R1+0x480] ;  /* 0x0004800001047983 */ /* 0x001f220000300800 */
[----:B---3--:R-:W-:-:S03]  /*4a020*/  IADD3 R2, P0, PT, R3, UR5, RZ ;  /* 0x0000000503027c10 */ /* 0x008fc6000ff1e0ff */
[----:B------:R-:W2:Y:S02]  /*4a030*/  LDL R3, [R1+0xee4] ;  /* 0x000ee40001037983 */ /* 0x000ea40000100800 */
[----:B--2---:R-:W-:-:S05]  /*4a040*/  IADD3.X R3, PT, PT, R3, UR9, RZ, P0, !PT ;  /* 0x0000000903037c10 */ /* 0x004fca00087fe4ff */
[----:B------:R0:W2:Y:S01]  /*4a050*/  LDG.E.U8 R2, desc[UR12][R2.64] ;  /* 0x0000000c02027981 */ /* 0x0000a2000c1e1100 */
[----:B----4-:R-:W-:Y:S02]  /*4a060*/  F2FP.SATFINITE.E4M3.F32.PACK_AB_MERGE_C R5, R5, R4, RZ ;  /* 0x000000040505723e */ /* 0x010fe400048070ff */
[----:B-----5:R-:W-:Y:S02]  /*4a070*/  F2FP.SATFINITE.E4M3.F32.PACK_AB_MERGE_C R6, R6, R8, RZ ;  /* 0x000000080606723e */ /* 0x020fe400048070ff */
[----:B------:R-:W-:Y:S02]  /*4a080*/  F2FP.SATFINITE.E4M3.F32.PACK_AB_MERGE_C R7, R7, R11, RZ ;  /* 0x0000000b0707723e */ /* 0x000fe400048070ff */
[----:B------:R-:W-:Y:S02]  /*4a090*/  F2FP.SATFINITE.E4M3.F32.PACK_AB_MERGE_C R9, R9, R20, RZ ;  /* 0x000000140909723e */ /* 0x000fe400048070ff */
[----:B------:R-:W-:Y:S02]  /*4a0a0*/  F2FP.SATFINITE.E4M3.F32.PACK_AB_MERGE_C R10, R10, R21, RZ ;  /* 0x000000150a0a723e */ /* 0x000fe400048070ff */
[----:B------:R-:W-:-:S02]  /*4a0b0*/  F2FP.SATFINITE.E4M3.F32.PACK_AB_MERGE_C R18, R18, R22, RZ ;  /* 0x000000161212723e */ /* 0x000fc400048070ff */
[----:B------:R-:W-:Y:S02]  /*4a0c0*/  F2FP.SATFINITE.E4M3.F32.PACK_AB_MERGE_C R19, R19, R23, RZ ;  /* 0x000000171313723e */ /* 0x000fe400048070ff */
[----:B------:R-:W-:Y:S02]  /*4a0d0*/  F2FP.SATFINITE.E4M3.F32.PACK_AB_MERGE_C R27, R27, R24, RZ ;  /* 0x000000181b1b723e */ /* 0x000fe400048070ff */
[----:B------:R-:W-:Y:S02]  /*4a0e0*/  F2FP.SATFINITE.E4M3.F32.PACK_AB_MERGE_C R28, R28, R25, RZ ;  /* 0x000000191c1c723e */ /* 0x000fe400048070ff */
[----:B------:R-:W-:Y:S02]  /*4a0f0*/  F2FP.SATFINITE.E4M3.F32.PACK_AB_MERGE_C R29, R29, R26, RZ ;  /* 0x0000001a1d1d723e */ /* 0x000fe400048070ff */
[----:B0-----:R-:W-:Y:S01]  /*4a100*/  F2FP.SATFINITE.E4M3.F32.PACK_AB_MERGE_C R3, R14, R17, RZ ;  /* 0x000000110e03723e */ /* 0x001fe200048070ff */
[----:B--2---:R0:W-:Y:S04]  /*4a110*/  STL [R1+0x1edc], R2 ;  /* 0x001edc0201007387 */ /* 0x0041e80000100800 */
        /* <DEDUP_REMOVED lines=11> */
[----:B------:R-:W2:Y:S01]  /*4a1d0*/  LDL.LU R17, [R1+0x594] ;  /* 0x0005940001117983 */ /* 0x000ea20000300800 */
[----:B0-----:R-:W-:-:S02]  /*4a1e0*/  F2FP.SATFINITE.E4M3.F32.PACK_AB_MERGE_C R2, R13, R12, RZ ;  /* 0x0000000c0d02723e */ /* 0x001fc400048070ff */
[----:B------:R-:W-:-:S03]  /*4a1f0*/  F2FP.SATFINITE.E4M3.F32.PACK_AB_MERGE_C R0, R0, R15, RZ ;  /* 0x0000000f0000723e */ /* 0x000fc600048070ff */
[----:B------:R-:W-:Y:S04]  /*4a200*/  STL [R1+0x84], R2 ;  /* 0x0000840201007387 */ /* 0x000fe80000100800 */
[----:B--2---:R0:W-:Y:S04]  /*4a210*/  STL [R1+0x1f80], R17 ;  /* 0x001f801101007387 */ /* 0x0041e80000100800 */
[----:B------:R-:W-:Y:S04]  /*4a220*/  STL [R1+0x88], R0 ;  /* 0x0000880001007387 */ /* 0x000fe80000100800 */
[----:B0-----:R-:W2:Y:S04]  /*4a230*/  LDL.LU R17, [R1+0x590] ;  /* 0x0005900001117983 */ /* 0x001ea80000300800 */
[----:B--2---:R0:W-:Y:S04]  /*4a240*/  STL [R1+0x1f84], R17 ;  /* 0x001f841101007387 */ /* 0x0041e80000100800 */
        /* <DEDUP_REMOVED lines=11> */
[----:B------:R-:W3:Y:S04]  /*4a300*/  LDL.LU R0, [R1+0xc0] ;  /* 0x0000c00001007983 */ /* 0x000ee80000300800 */
[----:B---3--:R0:W-:Y:S04]  /*4a310*/  STL [R1+0x1f44], R0 ;  /* 0x001f440001007387 */ /* 0x0081e80000100800 */
[----:B0-----:R-:W3:Y:S04]  /*4a320*/  LDL.LU R0, [R1+0x3fc] ;  /* 0x0003fc0001007983 */ /* 0x001ee80000300800 */
        /* <DEDUP_REMOVED lines=22> */
[----:B------:R-:W4:Y:S04]  /*4a490*/  LDL.LU R29, [R1+0x3e8] ;  /* 0x0003e800011d7983 */ /* 0x000f280000300800 */
[----:B----4-:R0:W-:Y:S04]  /*4a4a0*/  STL [R1+0x1f40], R29 ;  /* 0x001f401d01007387 */ /* 0x0101e80000100800 */
[----:B0-----:R-:W4:Y:S04]  /*4a4b0*/  LDL.LU R29, [R1+0x3f8] ;  /* 0x0003f800011d7983 */ /* 0x001f280000300800 */
[----:B----4-:R0:W-:Y:S04]  /*4a4c0*/  STL [R1+0x1f48], R29 ;  /* 0x001f481d01007387 */ /* 0x0101e80000100800 */
[----:B0-----:R-:W4:Y:S01]  /*4a4d0*/  LDL.LU R29, [R1+0x400] ;  /* 0x00040000011d7983 */ /* 0x001f220000300800 */
[----:B--2---:R-:W-:-:S03]  /*4a4e0*/  FMUL R17, R16, R17 ;  /* 0x0000001110117220 */ /* 0x004fc60000400000 */
[----:B----4-:R0:W-:Y:S04]  /*4a4f0*/  STL [R1+0x1f50], R29 ;  /* 0x001f501d01007387 */ /* 0x0101e80000100800 */
[----:B0-----:R-:W2:Y:S04]  /*4a500*/  LDL.LU R29, [R1+0x40c] ;  /* 0x00040c00011d7983 */ /* 0x001ea80000300800 */
[----:B------:R-:W4:Y:S04]  /*4a510*/  LDL.LU R28, [R1+0xc8] ;  /* 0x0000c800011c7983 */ /* 0x000f280000300800 */
[----:B------:R-:W5:Y:S04]  /*4a520*/  LDL.LU R27, [R1+0x3e4] ;  /* 0x0003e400011b7983 */ /* 0x000f680000300800 */
[----:B------:R-:W5:Y:S04]  /*4a530*/  LDL.LU R19, [R1+0x3e0] ;  /* 0x0003e00001137983 */ /* 0x000f680000300800 */
        /* <DEDUP_REMOVED lines=22> */
[----:B------:R0:W-:Y:S04]  /*4a6a0*/  STL [R1+0x40], R17 ;  /* 0x0000401101007387 */ /* 0x0001e80000100800 */
[----:B0-----:R-:W2:Y:S02]  /*4a6b0*/  LDL.LU R17, [R1+0x1f98] ;  /* 0x001f980001117983 */ /* 0x001ea40000300800 */
[----:B--2---:R-:W-:-:S05]  /*4a6c0*/  FMUL R17, R16, R17 ;  /* 0x0000001110117220 */ /* 0x004fca0000400000 */
        /* <DEDUP_REMOVED lines=17> */
[----:B--2---:R-:W-:Y:S02]  /*4a7e0*/  FMUL R16, R16, R17 ;  /* 0x0000001110107220 */ /* 0x004fe40000400000 */
[----:B------:R-:W3:Y:S04]  /*4a7f0*/  LDL.LU R17, [R1+0x1f7c] ;  /* 0x001f7c0001117983 */ /* 0x000ee80000300800 */
[----:B------:R0:W-:Y:S04]  /*4a800*/  STL [R1+0x74], R16 ;  /* 0x0000741001007387 */ /* 0x0001e80000100800 */
[----:B0-----:R-:W2:Y:S01]  /*4a810*/  LDL.LU R16, [R1+0x424] ;  /* 0x0004240001107983 */ /* 0x001ea20000300800 */
[----:B---3--:R-:W-:-:S05]  /*4a820*/  FMUL R0, R17, R0 ;  /* 0x0000000011007220 */ /* 0x008fca0000400000 */
[----:B------:R0:W-:Y:S04]  /*4a830*/  STL [R1+0x48], R0 ;  /* 0x0000480001007387 */ /* 0x0001e80000100800 */
[----:B0-----:R-:W3:Y:S02]  /*4a840*/  LDL.LU R0, [R1+0x1f78] ;  /* 0x001f780001007983 */ /* 0x001ee40000300800 */
        /* <DEDUP_REMOVED lines=18> */
[----:B---3--:R-:W-:Y:S02]  /*4a970*/  FMUL R17, R17, R0 ;  /* 0x0000000011117220 */ /* 0x008fe40000400000 */
[----:B------:R-:W2:Y:S04]  /*4a980*/  LDL.LU R0, [R1+0x1f5c] ;  /* 0x001f5c0001007983 */ /* 0x000ea80000300800 */
[----:B------:R0:W-:Y:S04]  /*4a990*/  STL [R1+0x7c], R17 ;  /* 0x00007c1101007387 */ /* 0x0001e80000100800 */
[----:B0-----:R-:W3:Y:S01]  /*4a9a0*/  LDL.LU R17, [R1+0x410] ;  /* 0x0004100001117983 */ /* 0x001ee20000300800 */
[----:B--2---:R-:W-:-:S03]  /*4a9b0*/  F2FP.SATFINITE.E4M3.F32.PACK_AB_MERGE_C R16, R16, R0, RZ ;  /* 0x000000001010723e */ /* 0x004fc600048070ff */
[----:B------:R-:W3:Y:S04]  /*4a9c0*/  LDL.LU R0, [R1+0x1f58] ;  /* 0x001f580001007983 */ /* 0x000ee80000300800 */
[----:B------:R0:W-:Y:S04]  /*4a9d0*/  STL [R1+0x1f08], R16 ;  /* 0x001f081001007387 */ /* 0x0001e80000100800 */
[----:B0-----:R-:W2:Y:S01]  /*4a9e0*/  LDL.LU R16, [R1+0x3f0] ;  /* 0x0003f00001107983 */ /* 0x001ea20000300800 */
[----:B---3--:R-:W-:-:S03]  /*4a9f0*/  F2FP.SATFINITE.E4M3.F32.PACK_AB_MERGE_C R17, R17, R0, RZ ;  /* 0x000000001111723e */ /* 0x008fc600048070ff */
[----:B------:R-:W3:Y:S04]  /*4aa00*/  LDL.LU R0, [R1+0x1f54] ;  /* 0x001f540001007983 */ /* 0x000ee80000300800 */
[----:B------:R0:W-:Y:S04]  /*4aa10*/  STL [R1+0x1f0c], R17 ;  /* 0x001f0c1101007387 */ /* 0x0001e80000100800 */
[----:B0-----:R-:W2:Y:S01]  /*4aa20*/  LDL.LU R17, [R1+0x3f4] ;  /* 0x0003f40001117983 */ /* 0x001ea20000300800 */
[----:B---3--:R-:W-:-:S03]  /*4aa30*/  F2FP.SATFINITE.E4M3.F32.PACK_AB_MERGE_C R0, R0, R29, RZ ;  /* 0x0000001d0000723e */ /* 0x008fc600048070ff */
[----:B------:R-:W3:Y:S04]  /*4aa40*/  LDL.LU R29, [R1+0x1f50] ;  /* 0x001f5000011d7983 */ /* 0x000ee80000300800 */
[----:B------:R0:W-:Y:S04]  /*4aa50*/  STL [R1+0xa4], R0 ;  /* 0x0000a40001007387 */ /* 0x0001e80000100800 */
[----:B0-----:R-:W3:Y:S02]  /*4aa60*/  LDL.LU R0, [R1+0x1f4c] ;  /* 0x001f4c0001007983 */ /* 0x001ee40000300800 */
[----:B---3--:R-:W-:-:S02]  /*4aa70*/  F2FP.SATFINITE.E4M3.F32.PACK_AB_MERGE_C R0, R0, R29, RZ ;  /* 0x0000001d0000723e */ /* 0x008fc400048070ff */
[----:B------:R-:W3:Y:S04]  /*4aa80*/  LDL.LU R29, [R1+0x1f48] ;  /* 0x001f4800011d7983 */ /* 0x000ee80000300800 */
[----:B------:R0:W-:Y:S04]  /*4aa90*/  STL [R1+0xa8], R0 ;  /* 0x0000a80001007387 */ /* 0x0001e80000100800 */
[----:B0-----:R-:W3:Y:S01]  /*4aaa0*/  LDL.LU R0, [R1+0x1f44] ;  /* 0x001f440001007983 */ /* 0x001ee20000300800 */
[----:B--2---:R-:W-:Y:S02]  /*4aab0*/  F2FP.SATFINITE.E4M3.F32.PACK_AB_MERGE_C R16, R16, R17, RZ ;  /* 0x000000111010723e */ /* 0x004fe400048070ff */
[----:B---3--:R-:W-:-:S02]  /*4aac0*/  F2FP.SATFINITE.E4M3.F32.PACK_AB_MERGE_C R0, R0, R29, RZ ;  /* 0x0000001d0000723e */ /* 0x008fc400048070ff */
[----:B------:R-:W4:Y:S04]  /*4aad0*/  LDL.LU R29, [R1+0x1f40] ;  /* 0x001f4000011d7983 */ /* 0x000f280000300800 */
[----:B------:R0:W-:Y:S04]  /*4aae0*/  STL [R1+0xc0], R0 ;  /* 0x0000c00001007387 */ /* 0x0001e80000100800 */
[----:B0-----:R-:W2:Y:S01]  /*4aaf0*/  LDL.LU R0, [R1+0x1f3c] ;  /* 0x001f3c0001007983 */ /* 0x001ea20000300800 */
[----:B------:R-:W-:-:S03]  /*4ab00*/  F2FP.SATFINITE.E4M3.F32.PACK_AB_MERGE_C R10, R10, R18, RZ ;  /* 0x000000120a0a723e */ /* 0x000fc600048070ff */
[----:B------:R5:W-:Y:S01]  /*4ab10*/  STL [R1+0xc4], R16 ;  /* 0x0000c41001007387 */ /* 0x000be20000100800 */
[----:B------:R-:W-:Y:S02]  /*4ab20*/  F2FP.SATFINITE.E4M3.F32.PACK_AB_MERGE_C R12, R12, R24, RZ ;  /* 0x000000180c0c723e */ /* 0x000fe400048070ff */
[----:B------:R-:W-:Y:S02]  /*4ab30*/  F2FP.SATFINITE.E4M3.F32.PACK_AB_MERGE_C R7, R7, R9, RZ ;  /* 0x000000090707723e */ /* 0x000fe400048070ff */
[----:B------:R-:W-:Y:S02]  /*4ab40*/  F2FP.SATFINITE.E4M3.F32.PACK_AB_MERGE_C R15, R15, R26, RZ ;  /* 0x0000001a0f0f723e */ /* 0x000fe400048070ff */
[----:B------:R-:W-:Y:S02]  /*4ab50*/  F2FP.SATFINITE.E4M3.F32.PACK_AB_MERGE_C R6, R5, R6, RZ ;  /* 0x000000060506723e */ /* 0x000fe400048070ff */
[----:B-----5:R-:W-:Y:S02]  /*4ab60*/  F2FP.SATFINITE.E4M3.F32.PACK_AB_MERGE_C R16, R19, R27, RZ ;  /* 0x0000001b1310723e */ /* 0x020fe400048070ff */
[----:B------:R-:W-:-:S02]  /*4ab70*/  F2FP.SATFINITE.E4M3.F32.PACK_AB_MERGE_C R5, R3, R2, RZ ;  /* 0x000000020305723e */ /* 0x000fc400048070ff */
[----:B------:R-:W-:Y:S02]  /*4ab80*/  F2FP.SATFINITE.E4M3.F32.PACK_AB_MERGE_C R2, R8, R4, RZ ;  /* 0x000000040802723e */ /* 0x000fe400048070ff */
[----:B------:R-:W-:Y:S02]  /*4ab90*/  F2FP.SATFINITE.E4M3.F32.PACK_AB_MERGE_C R3, R20, R11, RZ ;  /* 0x0000000b1403723e */ /* 0x000fe400048070ff */
[----:B------:R-:W-:Y:S02]  /*4aba0*/  F2FP.SATFINITE.E4M3.F32.PACK_AB_MERGE_C R13, R13, R25, RZ ;  /* 0x000000190d0d723e */ /* 0x000fe400048070ff */
[----:B------:R-:W0:Y:S01]  /*4abb0*/  S2R R25, SR_TID.X ;  /* 0x0000000000197919 */ /* 0x000e220000002100 */
[----:B------:R-:W-:Y:S02]  /*4abc0*/  F2FP.SATFINITE.E4M3.F32.PACK_AB_MERGE_C R14, R14, R21, RZ ;  /* 0x000000150e0e723e */ /* 0x000fe400048070ff */
[----:B0-----:R-:W-:Y:S02]  /*4abd0*/  LOP3.LUT R25, R25, 0x1c, RZ, 0xc0, !PT ;  /* 0x0000001c19197812 */ /* 0x001fe400078ec0ff */
[----:B----4-:R-:W-:-:S05]  /*4abe0*/  F2FP.SATFINITE.E4M3.F32.PACK_AB_MERGE_C R17, R28, R29, RZ ;  /* 0x0000001d1c11723e */ /* 0x010fca00048070ff */
[----:B------:R-:W-:Y:S04]  /*4abf0*/  STL [R1+0xc8], R17 ;  /* 0x0000c81101007387 */ /* 0x000fe80000100800 */
[----:B------:R-:W-:Y:S01]  /*4ac00*/  STL [R1+0xcc], R16 ;  /* 0x0000cc1001007387 */ /* 0x000fe20000100800 */
[C---:B--2---:R-:W-:Y:S02]  /*4ac10*/  LEA.HI R24, R0.reuse, 0x70, RZ, 0x1e ;  /* 0x0000007000187811 */ /* 0x044fe400078ff0ff */
[----:B------:R-:W-:Y:S01]  /*4ac20*/  LEA.HI R26, R0, 0x78, RZ, 0x1e ;  /* 0x00000078001a7811 */ /* 0x000fe200078ff0ff */
[----:B------:R-:W-:Y:S01]  /*4ac30*/  STL [R1+0xd0], R10 ;  /* 0x0000d00a01007387 */ /* 0x000fe20000100800 */
[----:B------:R-:W-:Y:S02]  /*4ac40*/  LEA R24, R24, UR10, 0x6 ;  /* 0x0000000a18187c11 */ /* 0x000fe4000f8e30ff */
[----:B------:R-:W-:Y:S01]  /*4ac50*/  LEA R26, R26, UR10, 0x6 ;  /* 0x0000000a1a1a7c11 */ /* 0x000fe2000f8e30ff */
[----:B------:R-:W-:Y:S04]  /*4ac60*/  STL [R1+0xd4], R7 ;  /* 0x0000d40701007387 */ /* 0x000fe80000100800 */
[----:B------:R-:W-:Y:S04]  /*4ac70*/  STL [R1+0xd8], R6 ;  /* 0x0000d80601007387 */ /* 0x000fe80000100800 */
[----:B------:R-:W-:Y:S04]  /*4ac80*/  STL [R1+0xdc], R5 ;  /* 0x0000dc0501007387 */ /* 0x000fe80000100800 */
[----:B------:R0:W-:Y:S04]  /*4ac90*/  STL [R1+0xe4], R2 ;  /* 0x0000e40201007387 */ /* 0x0001e80000100800 */
[----:B------:R-:W-:Y:S04]  /*4aca0*/  STL [R1+0xec], R3 ;  /* 0x0000ec0301007387 */ /* 0x000fe80000100800 */
[----:B------:R1:W2:Y:S04]  /*4acb0*/  LDS R4, [R24+0x40000] ;  /* 0x0400000018047984 */ /* 0x0002a80000000800 */
[----:B------:R3:W4:Y:S01]  /*4acc0*/  LDS R3, [R26+0x40000] ;  /* 0x040000001a037984 */ /* 0x0007220000000800 */
[----:B------:R-:W-:-:S02]  /*4acd0*/  LEA.HI R0, R0, 0x80, RZ, 0x1e ;  /* 0x0000008000007811 */ /* 0x000fc400078ff0ff */
[----:B0-----:R-:W-:Y:S02]  /*4ace0*/  F2FP.SATFINITE.E4M3.F32.PACK_AB_MERGE_C R2, R23, R22, RZ ;  /* 0x000000161702723e */ /* 0x001fe400048070ff */
[----:B------:R-:W-:-:S03]  /*4acf0*/  LEA R0, R0, UR10, 0x6 ;  /* 0x0000000a00007c11 */ /* 0x000fc6000f8e30ff */
[----:B------:R-:W-:Y:S01]  /*4ad00*/  STL [R1+0x100], R2 ;  /* 0x0001000201007387 */ /* 0x000fe20000100800 */
[----:B-1----:R-:W-:-:S03]  /*4ad10*/  LEA.HI R24, R25, 0x88, RZ, 0x1e ;  /* 0x0000008819187811 */ /* 0x002fc600078ff0ff */
[----:B------:R0:W1:Y:S01]  /*4ad20*/  LDS R2, [R0+0x40000] ;  /* 0x0400000000027984 */ /* 0x0000620000000800 */
[C---:B---3--:R-:W-:Y:S02]  /*4ad30*/  LEA.HI R26, R25.reuse, 0x90, RZ, 0x1e ;  /* 0x00000090191a7811 */ /* 0x048fe400078ff0ff */
[----:B------:R-:W-:Y:S01]  /*4ad40*/  LEA R24, R24, UR10, 0x6 ;  /* 0x0000000a18187c11 */ /* 0x000fe2000f8e30ff */
[----:B------:R-:W-:Y:S01]  /*4ad50*/  STL.64 [R1+0x1eb8], R14 ;  /* 0x001eb80e01007387 */ /* 0x000fe20000100a00 */
[----:B------:R-:W-:Y:S02]  /*4ad60*/  LEA R26, R26, UR10, 0x6 ;  /* 0x0000000a1a1a7c11 */ /* 0x000fe4000f8e30ff */
[----:B0-----:R-:W-:Y:S02]  /*4ad70*/  LEA.HI R0, R25, 0x98, RZ, 0x1e ;  /* 0x0000009819007811 */ /* 0x001fe400078ff0ff */
[----:B------:R-:W0:Y:S01]  /*4ad80*/  S2R R25, SR_TID.X ;  /* 0x0000000000197919 */ /* 0x000e220000002100 */
[----:B------:R-:W-:Y:S04]  /*4ad90*/  STL.64 [R1+0x1eb0], R12 ;  /* 0x001eb00c01007387 */ /* 0x000fe80000100a00 */
[----:B--2---:R-:W-:Y:S04]  /*4ada0*/  STL [R1+0x780], R4 ;  /* 0x0007800401007387 */ /* 0x004fe80000100800 */
[----:B----4-:R-:W-:Y:S04]  /*4adb0*/  STL [R1+0x784], R3 ;  /* 0x0007840301007387 */ /* 0x010fe80000100800 */
[----:B------:R2:W3:Y:S04]  /*4adc0*/  LDS R4, [R24+0x40000] ;  /* 0x0400000018047984 */ /* 0x0004e80000000800 */
[----:B------:R4:W5:Y:S01]  /*4add0*/  LDS R3, [R26+0x40000] ;  /* 0x040000001a037984 */ /* 0x0009620000000800 */
[----:B------:R-:W-:-:S03]  /*4ade0*/  LEA R0, R0, UR10, 0x6 ;  /* 0x0000000a00007c11 */ /* 0x000fc6000f8e30ff */
[----:B-1----:R-:W-:Y:S01]  /*4adf0*/  STL [R1+0x770], R2 ;  /* 0x0007700201007387 */ /* 0x002fe20000100800 */
[----:B0-----:R-:W-:-:S03]  /*4ae00*/  LOP3.LUT R25, R25, 0x1c, RZ, 0xc0, !PT ;  /* 0x0000001c19197812 */ /* 0x001fc600078ec0ff */
[----:B------:R0:W1:Y:S01]  /*4ae10*/  LDS R2, [R0+0x40000] ;  /* 0x0400000000027984 */ /* 0x0000620000000800 */
[C---:B--2---:R-:W-:Y:S02]  /*4ae20*/  LEA.HI R24, R25.reuse, 0xa0, RZ, 0x1e ;  /* 0x000000a019187811 */ /* 0x044fe400078ff0ff */
[C---:B----4-:R-:W-:Y:S02]  /*4ae30*/  LEA.HI R26, R25.reuse, 0xa8, RZ, 0x1e ;  /* 0x000000a8191a7811 */ /* 0x050fe400078ff0ff */
[----:B------:R-:W-:Y:S02]  /*4ae40*/  LEA R24, R24, UR10, 0x6 ;  /* 0x0000000a18187c11 */ /* 0x000fe4000f8e30ff */
[----:B0-----:R-:W-:Y:S02]  /*4ae50*/  LEA.HI R0, R25, 0xb0, RZ, 0x1e ;  /* 0x000000b019007811 */ /* 0x001fe400078ff0ff */
[----:B------:R-:W0:Y:S01]  /*4ae60*/  S2R R25, SR_TID.X ;  /* 0x0000000000197919 */ /* 0x000e220000002100 */
[----:B------:R-:W-:Y:S01]  /*4ae70*/  LEA R26, R26, UR10, 0x6 ;  /* 0x0000000a1a1a7c11 */ /* 0x000fe2000f8e30ff */
[----:B---3--:R-:W-:Y:S04]  /*4ae80*/  STL [R1+0x774], R4 ;  /* 0x0007740401007387 */ /* 0x008fe80000100800 */
[----:B-----5:R-:W-:Y:S04]  /*4ae90*/  STL [R1+0x760], R3 ;  /* 0x0007600301007387 */ /* 0x020fe80000100800 */
[----:B------:R-:W2:Y:S04]  /*4aea0*/  LDS R4, [R24+0x40000] ;  /* 0x0400000018047984 */ /* 0x000ea80000000800 */
[----:B------:R3:W4:Y:S01]  /*4aeb0*/  LDS R3, [R26+0x40000] ;  /* 0x040000001a037984 */ /* 0x0007220000000800 */
[----:B------:R-:W-:-:S02]  /*4aec0*/  LEA R0, R0, UR10, 0x6 ;  /* 0x0000000a00007c11 */ /* 0x000fc4000f8e30ff */
[----:B0-----:R-:W-:Y:S01]  /*4aed0*/  LOP3.LUT R25, R25, 0x1c, RZ, 0xc0, !PT ;  /* 0x0000001c19197812 */ /* 0x001fe200078ec0ff */
[----:B-1----:R-:W-:Y:S04]  /*4aee0*/  STL [R1+0x764], R2 ;  /* 0x0007640201007387 */ /* 0x002fe80000100800 */
[----:B------:R0:W1:Y:S01]  /*4aef0*/  LDS R2, [R0+0x40000] ;  /* 0x0400000000027984 */ /* 0x0000620000000800 */
[C---:B---3--:R-:W-:Y:S02]  /*4af00*/  LEA.HI R26, R25.reuse, 0xc0, RZ, 0x1e ;  /* 0x000000c0191a7811 */ /* 0x048fe400078ff0ff */
[C---:B0-----:R-:W-:Y:S02]  /*4af10*/  LEA.HI R0, R25.reuse, 0xc8, RZ, 0x1e ;  /* 0x000000c819007811 */ /* 0x041fe400078ff0ff */
[----:B------:R-:W-:Y:S01]  /*4af20*/  LEA.HI R25, R25, 0xb8, RZ, 0x1e ;  /* 0x000000b819197811 */ /* 0x000fe200078ff0ff */
[----:B------:R-:W0:Y:S01]  /*4af30*/  S2R R24, SR_TID.X ;  /* 0x0000000000187919 */ /* 0x000e220000002100 */
[----:B------:R-:W-:-:S02]  /*4af40*/  LEA R26, R26, UR10, 0x6 ;  /* 0x0000000a1a1a7c11 */ /* 0x000fc4000f8e30ff */
[----:B------:R-:W-:Y:S01]  /*4af50*/  LEA R25, R25, UR10, 0x6 ;  /* 0x0000000a19197c11 */ /* 0x000fe2000f8e30ff */
[----:B--2---:R-:W-:Y:S04]  /*4af60*/  STL [R1+0x750], R4 ;  /* 0x0007500401007387 */ /* 0x004fe80000100800 */
[----:B----4-:R-:W-:Y:S04]  /*4af70*/  STL [R1+0x754], R3 ;  /* 0x0007540301007387 */ /* 0x010fe80000100800 */
[----:B------:R2:W3:Y:S04]  /*4af80*/  LDS R4, [R25+0x40000] ;  /* 0x0400000019047984 */ /* 0x0004e80000000800 */
[----:B------:R4:W5:Y:S01]  /*4af90*/  LDS R3, [R26+0x40000] ;  /* 0x040000001a037984 */ /* 0x0009620000000800 */
[----:B------:R-:W-:-:S02]  /*4afa0*/  LEA R0, R0, UR10, 0x6 ;  /* 0x0000000a00007c11 */ /* 0x000fc4000f8e30ff */
[----:B0-----:R-:W-:Y:S01]  /*4afb0*/  LOP3.LUT R24, R24, 0x1c, RZ, 0xc0, !PT ;  /* 0x0000001c18187812 */ /* 0x001fe200078ec0ff */
[----:B-1----:R-:W-:Y:S03]  /*4afc0*/  STL [R1+0x778], R2 ;  /* 0x0007780201007387 */ /* 0x002fe60000100800 */
[C---:B--2---:R-:W-:Y:S01]  /*4afd0*/  LEA.HI R25, R24.reuse, 0xd8, RZ, 0x1e ;  /* 0x000000d818197811 */ /* 0x044fe200078ff0ff */
[----:B------:R0:W1:Y:S01]  /*4afe0*/  LDS R2, [R0+0x40000] ;  /* 0x0400000000027984 */ /* 0x0000620000000800 */
[C---:B----4-:R-:W-:Y:S02]  /*4aff0*/  LEA.HI R26, R24.reuse, 0xe0, RZ, 0x1e ;  /* 0x000000e0181a7811 */ /* 0x050fe400078ff0ff */
[C---:B0-----:R-:W-:Y:S02]  /*4b000*/  LEA.HI R0, R24.reuse, 0xe8, RZ, 0x1e ;  /* 0x000000e818007811 */ /* 0x041fe400078ff0ff */
[----:B------:R-:W-:-:S02]  /*4b010*/  LEA.HI R24, R24, 0xd0, RZ, 0x1e ;  /* 0x000000d018187811 */ /* 0x000fc400078ff0ff */
[----:B------:R-:W-:Y:S02]  /*4b020*/  LEA R25, R25, UR10, 0x6 ;  /* 0x0000000a19197c11 */ /* 0x000fe4000f8e30ff */
[----:B------:R-:W-:Y:S01]  /*4b030*/  LEA R24, R24, UR10, 0x6 ;  /* 0x0000000a18187c11 */ /* 0x000fe2000f8e30ff */
[----:B---3--:R-:W-:Y:S04]  /*4b040*/  STL [R1+0x77c], R4 ;  /* 0x00077c0401007387 */ /* 0x008fe80000100800 */
[----:B-----5:R-:W-:Y:S04]  /*4b050*/  STL [R1+0x768], R3 ;  /* 0x0007680301007387 */ /* 0x020fe80000100800 */
[----:B------:R-:W0:Y:S04]  /*4b060*/  LDS R4, [R24+0x40000] ;  /* 0x0400000018047984 */ /* 0x000e280000000800 */
[----:B------:R-:W2:Y:S04]  /*4b070*/  LDS R3, [R25+0x40000] ;  /* 0x0400000019037984 */ /* 0x000ea80000000800 */
[----:B-1----:R-:W-:Y:S04]  /*4b080*/  STL [R1+0x76c], R2 ;  /* 0x00076c0201007387 */ /* 0x002fe80000100800 */
[----:B0-----:R-:W-:Y:S04]  /*4b090*/  STL [R1+0x758], R4 ;  /* 0x0007580401007387 */ /* 0x001fe80000100800 */
[----:B--2---:R-:W-:Y:S04]  /*4b0a0*/  STL [R1+0x75c], R3 ;  /* 0x00075c0301007387 */ /* 0x004fe80000100800 */
[----:B------:R-:W2:Y:S01]  /*4b0b0*/  LDL.LU R12, [R1+0x3d4] ;  /* 0x0003d400010c7983 */ /* 0x000ea20000300800 */
[----:B------:R-:W-:-:S02]  /*4b0c0*/  LEA R26, R26, UR10, 0x6 ;  /* 0x0000000a1a1a7c11 */ /* 0x000fc4000f8e30ff */
[----:B------:R-:W-:-:S03]  /*4b0d0*/  LEA R0, R0, UR10, 0x6 ;  /* 0x0000000a00007c11 */ /* 0x000fc6000f8e30ff */
[----:B------:R-:W0:Y:S04]  /*4b0e0*/  LDS R2, [R26+0x40000] ;  /* 0x040000001a027984 */ /* 0x000e280000000800 */
[----:B------:R-:W1:Y:S04]  /*4b0f0*/  LDS R0, [R0+0x40000] ;  /* 0x0400000000007984 */ /* 0x000e680000000800 */
[----:B0-----:R-:W-:Y:S04]  /*4b100*/  STL [R1+0x748], R2 ;  /* 0x0007480201007387 */ /* 0x001fe80000100800 */
[----:B--2---:R-:W-:Y:S04]  /*4b110*/  STL [R1+0x1f38], R12 ;  /* 0x001f380c01007387 */ /* 0x004fe80000100800 */
[----:B-1----:R0:W-:Y:S04]  /*4b120*/  STL [R1+0x74c], R0 ;  /* 0x00074c0001007387 */ /* 0x0021e80000100800 */
[----:B------:R-:W2:Y:S04]  /*4b130*/  LDL.LU R13, [R1+0x3c4] ;  /* 0x0003c400010d7983 */ /* 0x000ea80000300800 */
[----:B------:R-:W3:Y:S01]  /*4b140*/  LDL.LU R14, [R1+0x3bc] ;  /* 0x0003bc00010e7983 */ /* 0x000ee20000300800 */
[----:B0-----:R-:W0:Y:S03]  /*4b150*/  S2R R0, SR_TID.X ;  /* 0x0000000000007919 */ /* 0x001e260000002100 */
[----:B------:R-:W4:Y:S04]  /*4b160*/  LDL.LU R15, [R1+0x3a0] ;  /* 0x0003a000010f7983 */ /* 0x000f280000300800 */
[----:B------:R-:W5:Y:S04]  /*4b170*/  LDL.LU R17, [R1+0x398] ;  /* 0x0003980001117983 */ /* 0x000f680000300800 */
[----:B------:R-:W2:Y:S04]  /*4b180*/  LDL.LU R16, [R1+0x38c] ;  /* 0x00038c0001107983 */ /* 0x000ea80000300800 */
[----:B------:R-:W2:Y:S04]  /*4b190*/  LDL.LU R29, [R1+0x380] ;  /* 0x00038000011d7983 */ /* 0x000ea80000300800 */
[----:B------:R-:W2:Y:S04]  /*4b1a0*/  LDL.LU R28, [R1+0x374] ;  /* 0x00037400011c7983 */ /* 0x000ea80000300800 */
[----:B------:R-:W2:Y:S04]  /*4b1b0*/  LDL.LU R27, [R1+0x368] ;  /* 0x00036800011b7983 */ /* 0x000ea80000300800 */
[----:B------:R-:W2:Y:S01]  /*4b1c0*/  LDL.LU R19, [R1+0x360] ;  /* 0x0003600001137983 */ /* 0x000ea20000300800 */
[----:B0-----:R-:W-:-:S03]  /*4b1d0*/  LOP3.LUT R26, R0, 0x1c, RZ, 0xc0, !PT ;  /* 0x0000001c001a7812 */ /* 0x001fc600078ec0ff */
[----:B------:R-:W2:Y:S01]  /*4b1e0*/  LDL.LU R18, [R1+0x358] ;  /* 0x0003580001127983 */ /* 0x000ea20000300800 */
[----:B------:R-:W-:-:S03]  /*4b1f0*/  LEA.HI R12, R26, 0xf0, RZ, 0x1e ;  /* 0x000000f01a0c7811 */ /* 0x000fc600078ff0ff */
[----:B------:R-:W2:Y:S01]  /*4b200*/  LDL.LU R10, [R1+0x338] ;  /* 0x00033800010a7983 */ /* 0x000ea20000300800 */
[----:B------:R-:W-:Y:S02]  /*4b210*/  LEA.HI R0, R26, 0xf8, RZ, 0x1e ;  /* 0x000000f81a007811 */ /* 0x000fe400078ff0ff */
[----:B------:R-:W-:Y:S01]  /*4b220*/  LEA R12, R12, UR10, 0x6 ;  /* 0x0000000a0c0c7c11 */ /* 0x000fe2000f8e30ff */
[----:B------:R-:W2:Y:S01]  /*4b230*/  LDL.LU R9, [R1+0x310] ;  /* 0x0003100001097983 */ /* 0x000ea20000300800 */
[----:B------:R-:W-:-:S03]  /*4b240*/  LEA R0, R0, UR10, 0x6 ;  /* 0x0000000a00007c11 */ /* 0x000fc6000f8e30ff */
[----:B------:R-:W2:Y:S04]  /*4b250*/  LDL.LU R7, [R1+0x304] ;  /* 0x0003040001077983 */ /* 0x000ea80000300800 */
[----:B------:R-:W0:Y:S04]  /*4b260*/  LDS R12, [R12+0x40000] ;  /* 0x040000000c0c7984 */ /* 0x000e280000000800 */
[----:B------:R-:W1:Y:S04]  /*4b270*/  LDS R0, [R0+0x40000] ;  /* 0x0400000000007984 */ /* 0x000e680000000800 */
        /* <DEDUP_REMOVED lines=14> */
[----:B0-----:R0:W-:Y:S04]  /*4b360*/  STL [R1+0x740], R12 ;  /* 0x0007400c01007387 */ /* 0x0011e80000100800 */
[----:B0-----:R-:W2:Y:S04]  /*4b370*/  LDL.LU R12, [R1+0x1f38] ;  /* 0x001f3800010c7983 */ /* 0x001ea80000300800 */
[----:B-1----:R0:W-:Y:S04]  /*4b380*/  STL [R1+0x744], R0 ;  /* 0x0007440001007387 */ /* 0x0021e80000100800 */
[----:B0-----:R-:W2:Y:S01]  /*4b390*/  LDL.LU R0, [R1+0x1f34] ;  /* 0x001f340001007983 */ /* 0x001ea20000300800 */
[----:B------:R-:W-:Y:S06]  /*4b3a0*/  BAR.SYNC.DEFER_BLOCKING 0x0 ;  /* 0x0000000000007b1d */ /* 0x000fec0000010000 */
[----:B--2---:R0:W-:Y:S04]  /*4b3b0*/  STS.U8 [R0+UR10+0x45c00], R22 ;  /* 0x045c001600007988 */ /* 0x0041e8000800000a */
[----:B0-----:R-:W2:Y:S04]  /*4b3c0*/  LDL.LU R22, [R1+0x270] ;  /* 0x0002700001167983 */ /* 0x001ea80000300800 */
[----:B--2---:R0:W-:Y:S04]  /*4b3d0*/  STL [R1+0x1f28], R22 ;  /* 0x001f281601007387 */ /* 0x0041e80000100800 */
[----:B0-----:R-:W2:Y:S04]  /*4b3e0*/  LDL.LU R22, [R1+0x278] ;  /* 0x0002780001167983 */ /* 0x001ea80000300800 */
[----:B--2---:R0:W-:Y:S04]  /*4b3f0*/  STL [R1+0x1f2c], R22 ;  /* 0x001f2c1601007387 */ /* 0x0041e80000100800 */
[----:B0-----:R-:W2:Y:S04]  /*4b400*/  LDL.LU R22, [R1+0x280] ;  /* 0x0002800001167983 */ /* 0x001ea80000300800 */
[----:B------:R-:W-:Y:S04]  /*4b410*/  STS.U8 [R0+UR10+0x46000], R23 ;  /* 0x0460001700007988 */ /* 0x000fe8000800000a */
[----:B------:R-:W-:Y:S04]  /*4b420*/  STS.U8 [R0+UR10+0x46400], R24 ;  /* 0x0464001800007988 */ /* 0x000fe8000800000a */
[----:B------:R-:W-:Y:S04]  /*4b430*/  STS.U8 [R0+UR10+0x46800], R25 ;  /* 0x0468001900007988 */ /* 0x000fe8000800000a */
[----:B------:R-:W-:Y:S04]  /*4b440*/  STS.U8 [R0+UR10+0x46c00], R26 ;  /* 0x046c001a00007988 */ /* 0x000fe8000800000a */
[----:B------:R-:W-:Y:S04]  /*4b450*/  STS.U8 [R0+UR10+0x40000], R12 ;  /* 0x0400000c00007988 */ /* 0x000fe8000800000a */
[----:B--2---:R0:W-:Y:S04]  /*4b460*/  STL [R1+0x1f30], R22 ;  /* 0x001f301601007387 */ /* 0x0041e80000100800 */
[----:B0-----:R-:W2:Y:S04]  /*4b470*/  LDL.LU R22, [R1+0x288] ;  /* 0x0002880001167983 */ /* 0x001ea80000300800 */
[----:B------:R-:W2:Y:S04]  /*4b480*/  LDL.LU R23, [R1+0x268] ;  /* 0x0002680001177983 */ /* 0x000ea80000300800 */
[----:B------:R-:W2:Y:S04]  /*4b490*/  LDL.LU R24, [R1+0x260] ;  /* 0x0002600001187983 */ /* 0x000ea80000300800 */
[----:B------:R-:W2:Y:S04]  /*4b4a0*/  LDL.LU R25, [R1+0x258] ;  /* 0x0002580001197983 */ /* 0x000ea80000300800 */
[----:B------:R-:W2:Y:S04]  /*4b4b0*/  LDL.LU R26, [R1+0x250] ;  /* 0x00025000011a7983 */ /* 0x000ea80000300800 */
[----:B------:R0:W-:Y:S04]  /*4b4c0*/  STS.U8 [R0+UR10+0x40400], R13 ;  /* 0x0404000d00007988 */ /* 0x0001e8000800000a */
[----:B------:R-:W2:Y:S04]  /*4b4d0*/  LDL.LU R12, [R1+0x248] ;  /* 0x00024800010c7983 */ /* 0x000ea80000300800 */
[----:B---3--:R1:W-:Y:S04]  /*4b4e0*/  STS.U8 [R0+UR10+0x40800], R14 ;  /* 0x0408000e00007988 */ /* 0x0083e8000800000a */
[----:B0-----:R-:W3:Y:S04]  /*4b4f0*/  LDL.LU R13, [R1+0x240] ;  /* 0x00024000010d7983 */ /* 0x001ee80000300800 */
[----:B----4-:R0:W-:Y:S04]  /*4b500*/  STS.U8 [R0+UR10+0x40c00], R15 ;  /* 0x040c000f00007988 */ /* 0x0101e8000800000a */
[----:B-1----:R-:W4:Y:S04]  /*4b510*/  LDL.LU R14, [R1+0x238] ;  /* 0x00023800010e7983 */ /* 0x002f280000300800 */
[----:B-----5:R1:W-:Y:S04]  /*4b520*/  STS.U8 [R0+UR10+0x41000], R17 ;  /* 0x0410001100007988 */ /* 0x0203e8000800000a */
[----:B0-----:R-:W5:Y:S04]  /*4b530*/  LDL.LU R15, [R1+0x230] ;  /* 0x00023000010f7983 */ /* 0x001f680000300800 */
[----:B------:R0:W-:Y:S04]  /*4b540*/  STS.U8 [R0+UR10+0x41400], R16 ;  /* 0x0414001000007988 */ /* 0x0001e8000800000a */
[----:B-1----:R-:W3:Y:S04]  /*4b550*/  LDL.LU R17, [R1+0x228] ;  /* 0x0002280001117983 */ /* 0x002ee80000300800 */
        /* <DEDUP_REMOVED lines=34> */
[----:B-1----:R-:W3:Y:S04]  /*4b780*/  LDL.LU R21, [R1+0x90] ;  /* 0x0000900001157983 */ /* 0x002ee80000300800 */
[----:B--2---:R0:W-:Y:S04]  /*4b790*/  STS.U8 [R0+UR10+0x47000], R22 ;  /* 0x0470001600007988 */ /* 0x0041e8000800000a */
[----:B0-----:R-:W2:Y:S04]  /*4b7a0*/  LDL.LU R22, [R1+0x1f30] ;  /* 0x001f300001167983 */ /* 0x001ea80000300800 */
[----:B--2---:R0:W-:Y:S04]  /*4b7b0*/  STS.U8 [R0+UR10+0x47400], R22 ;  /* 0x0474001600007988 */ /* 0x0041e8000800000a */
[----:B0-----:R-:W2:Y:S04]  /*4b7c0*/  LDL.LU R22, [R1+0x1f2c] ;  /* 0x001f2c0001167983 */ /* 0x001ea80000300800 */
[----:B--2---:R0:W-:Y:S04]  /*4b7d0*/  STS.U8 [R0+UR10+0x47800], R22 ;  /* 0x0478001600007988 */ /* 0x0041e8000800000a */
[----:B0-----:R-:W2:Y:S04]  /*4b7e0*/  LDL.LU R22, [R1+0x1f28] ;  /* 0x001f280001167983 */ /* 0x001ea80000300800 */
[----:B------:R-:W-:Y:S04]  /*4b7f0*/  STS.U8 [R0+UR10+0x48000], R23 ;  /* 0x0480001700007988 */ /* 0x000fe8000800000a */
[----:B------:R-:W-:Y:S04]  /*4b800*/  STS.U8 [R0+UR10+0x48400], R24 ;  /* 0x0484001800007988 */ /* 0x000fe8000800000a */
[----:B------:R-:W-:Y:S04]  /*4b810*/  STS.U8 [R0+UR10+0x48800], R25 ;  /* 0x0488001900007988 */ /* 0x000fe8000800000a */
[----:B------:R-:W-:Y:S04]  /*4b820*/  STS.U8 [R0+UR10+0x48c00], R26 ;  /* 0x048c001a00007988 */ /* 0x000fe8000800000a */
[----:B---3--:R-:W-:Y:S04]  /*4b830*/  STS.U8 [R0+UR10+0x4e400], R20 ;  /* 0x04e4001400007988 */ /* 0x008fe8000800000a */
[----:B------:R-:W-:Y:S04]  /*4b840*/  STS.U8 [R0+UR10+0x4e800], R21 ;  /* 0x04e8001500007988 */ /* 0x000fe8000800000a */
[----:B------:R-:W-:Y:S04]  /*4b850*/  STS.U8 [R0+UR10+0x49000], R12 ;  /* 0x0490000c00007988 */ /* 0x000fe8000800000a */
[----:B------:R-:W-:Y:S04]  /*4b860*/  STS.U8 [R0+UR10+0x49400], R13 ;  /* 0x0494000d00007988 */ /* 0x000fe8000800000a */
[----:B----4-:R-:W-:Y:S04]  /*4b870*/  STS.U8 [R0+UR10+0x49800], R14 ;  /* 0x0498000e00007988 */ /* 0x010fe8000800000a */
[----:B-----5:R-:W-:Y:S04]  /*4b880*/  STS.U8 [R0+UR10+0x49c00], R15 ;  /* 0x049c000f00007988 */ /* 0x020fe8000800000a */
[----:B------:R-:W-:Y:S04]  /*4b890*/  STS.U8 [R0+UR10+0x4a000], R17 ;  /* 0x04a0001100007988 */ /* 0x000fe8000800000a */
[----:B--2---:R0:W-:Y:S04]  /*4b8a0*/  STS.U8 [R0+UR10+0x47c00], R22 ;  /* 0x047c001600007988 */ /* 0x0041e8000800000a */
[----:B0-----:R-:W2:Y:S04]  /*4b8b0*/  LDL.LU R22, [R1+0x1f24] ;  /* 0x001f240001167983 */ /* 0x001ea80000300800 */
[----:B------:R-:W3:Y:S04]  /*4b8c0*/  LDL.LU R23, [R1+0x1f20] ;  /* 0x001f200001177983 */ /* 0x000ee80000300800 */
        /* <DEDUP_REMOVED lines=10> */
[----:B------:R0:W-:Y:S04]  /*4b970*/  STS.U8 [R0+UR10+0x4a400], R16 ;  /* 0x04a4001000007988 */ /* 0x0001e8000800000a */
[----:B------:R1:W-:Y:S04]  /*4b980*/  STS.U8 [R0+UR10+0x4a800], R29 ;  /* 0x04a8001d00007988 */ /* 0x0003e8000800000a */
[----:B------:R1:W-:Y:S04]  /*4b990*/  STS.U8 [R0+UR10+0x4ac00], R28 ;  /* 0x04ac001c00007988 */ /* 0x0003e8000800000a */
[----:B0-----:R-:W5:Y:S04]  /*4b9a0*/  LDL.LU R16, [R1+0x308] ;  /* 0x0003080001107983 */ /* 0x001f680000300800 */
[----:B-1----:R-:W5:Y:S04]  /*4b9b0*/  LDL.LU R29, [R1+0x300] ;  /* 0x00030000011d7983 */ /* 0x002f680000300800 */
[----:B------:R0:W-:Y:S04]  /*4b9c0*/  STS.U8 [R0+UR10+0x4b000], R27 ;  /* 0x04b0001b00007988 */ /* 0x0001e8000800000a */
[----:B------:R-:W5:Y:S04]  /*4b9d0*/  LDL.LU R28, [R1+0x2f8] ;  /* 0x0002f800011c7983 */ /* 0x000f680000300800 */
[----:B------:R1:W-:Y:S04]  /*4b9e0*/  STS.U8 [R0+UR10+0x4b400], R19 ;  /* 0x04b4001300007988 */ /* 0x0003e8000800000a */
[----:B0-----:R-:W5:Y:S04]  /*4b9f0*/  LDL.LU R27, [R1+0x2ec] ;  /* 0x0002ec00011b7983 */ /* 0x001f680000300800 */
[----:B------:R0:W-:Y:S04]  /*4ba00*/  STS.U8 [R0+UR10+0x4b800], R18 ;  /* 0x04b8001200007988 */ /* 0x0001e8000800000a */
[----:B-1----:R-:W5:Y:S04]  /*4ba10*/  LDL.LU R19, [R1+0x2e4] ;  /* 0x0002e40001137983 */ /* 0x002f680000300800 */
        /* <DEDUP_REMOVED lines=17> */
[----:B------:R1:W-:Y:S04]  /*4bb30*/  STS.U8 [R0+UR10+0x4e000], R11 ;  /* 0x04e0000b00007988 */ /* 0x0003e8000800000a */
[----:B0-----:R-:W5:Y:S01]  /*4bb40*/  LDL.LU R8, [R1+0x29c] ;  /* 0x00029c0001087983 */ /* 0x001f620000300800 */
[----:B-1----:R-:W-:-:S03]  /*4bb50*/  LOP3.LUT R3, R0, 0x40, RZ, 0x3c, !PT ;  /* 0x0000004000037812 */ /* 0x002fc600078e3cff */
[----:B------:R-:W5:Y:S04]  /*4bb60*/  LDL.LU R11, [R1+0x294] ;  /* 0x00029400010b7983 */ /* 0x000f680000300800 */
[----:B--2---:R-:W-:Y:S04]  /*4bb70*/  STS.U8 [R0+UR10+0x4fc00], R22 ;  /* 0x04fc001600007988 */ /* 0x004fe8000800000a */
[----:B---3--:R-:W-:Y:S04]  /*4bb80*/  STS.U8 [R0+UR10+0x4f800], R23 ;  /* 0x04f8001700007988 */ /* 0x008fe8000800000a */
[----:B----4-:R-:W-:Y:S04]  /*4bb90*/  STS.U8 [R0+UR10+0x4f400], R24 ;  /* 0x04f4001800007988 */ /* 0x010fe8000800000a */
[----:B-----5:R-:W-:Y:S04]  /*4bba0*/  STS.U8 [R0+UR10+0x4f000], R25 ;  /* 0x04f0001900007988 */ /* 0x020fe8000800000a */
[----:B------:R0:W-:Y:S04]  /*4bbb0*/  STS.U8 [R0+UR10+0x4ec00], R26 ;  /* 0x04ec001a00007988 */ /* 0x0001e8000800000a */
[----:B------:R1:W-:Y:S04]  /*4bbc0*/  STS.U8 [R3+UR10+0x41200], R20 ;  /* 0x0412001403007988 */ /* 0x0003e8000800000a */
[----:B0-----:R-:W2:Y:S04]  /*4bbd0*/  LDL.LU R26, [R1+0x388] ;  /* 0x00038800011a7983 */ /* 0x001ea80000300800 */
[----:B------:R-:W3:Y:S04]  /*4bbe0*/  LDL.LU R25, [R1+0x39c] ;  /* 0x00039c0001197983 */ /* 0x000ee80000300800 */
[----:B------:R-:W4:Y:S04]  /*4bbf0*/  LDL.LU R24, [R1+0x3b8] ;  /* 0x0003b80001187983 */ /* 0x000f280000300800 */
[----:B------:R-:W5:Y:S04]  /*4bc00*/  LDL.LU R23, [R1+0x3c0] ;  /* 0x0003c00001177983 */ /* 0x000f680000300800 */
[----:B------:R-:W2:Y:S04]  /*4bc10*/  LDL.LU R0, [R1+0x3d0] ;  /* 0x0003d00001007983 */ /* 0x000ea80000300800 */
[----:B-1----:R-:W2:Y:S04]  /*4bc20*/  LDL.LU R20, [R1+0x28c] ;  /* 0x00028c0001147983 */ /* 0x002ea80000300800 */
[----:B------:R0:W-:Y:S04]  /*4bc30*/  STS.U8 [R3+UR10+0x41a00], R21 ;  /* 0x041a001503007988 */ /* 0x0001e8000800000a */
[----:B------:R1:W-:Y:S04]  /*4bc40*/  STS.U8 [R3+UR10+0x42e00], R17 ;  /* 0x042e001103007988 */ /* 0x0003e8000800000a */
[----:B0-----:R-:W2:Y:S04]  /*4bc50*/  LDL.LU R21, [R1+0x284] ;  /* 0x0002840001157983 */ /* 0x001ea80000300800 */
[----:B-1----:R-:W2:Y:S04]  /*4bc60*/  LDL.LU R17, [R1+0x274] ;  /* 0x0002740001117983 */ /* 0x002ea80000300800 */
        /* <DEDUP_REMOVED lines=41> */
[----:B------:R-:W2:Y:S04]  /*4bf00*/  LDL.LU R22, [R1+0x140] ;  /* 0x0001400001167983 */ /* 0x000ea80000300800 */
[----:B-----5:R1:W-:Y:S04]  /*4bf10*/  STS.U8 [R3+UR10+0x40600], R23 ;  /* 0x0406001703007988 */ /* 0x0203e8000800000a */
[----:B0-----:R-:W5:Y:S04]  /*4bf20*/  LDL.LU R0, [R1+0xfc] ;  /* 0x0000fc0001007983 */ /* 0x001f680000300800 */
[----:B----4-:R0:W-:Y:S04]  /*4bf30*/  STS.U8 [R3+UR10+0x40a00], R24 ;  /* 0x040a001803007988 */ /* 0x0101e8000800000a */
[----:B-1----:R-:W4:Y:S04]  /*4bf40*/  LDL.LU R23, [R1+0xf4] ;  /* 0x0000f40001177983 */ /* 0x002f280000300800 */
[----:B---3--:R1:W-:Y:S04]  /*4bf50*/  STS.U8 [R3+UR10+0x40e00], R25 ;  /* 0x040e001903007988 */ /* 0x0083e8000800000a */
        /* <DEDUP_REMOVED lines=8> */
[----:B--2---:R0:W-:Y:S04]  /*4bfe0*/  STS.U8 [R3+UR10+0x47600], R17 ;  /* 0x0476001103007988 */ /* 0x0041e8000800000a */
[----:B0-----:R-:W2:Y:S04]  /*4bff0*/  LDL.LU R17, [R1+0x1f10] ;  /* 0x001f100001117983 */ /* 0x001ea80000300800 */
        /* <DEDUP_REMOVED lines=19> */
[----:B--2---:R0:W-:Y:S04]  /*4c130*/  STS.U8 [R3+UR10+0x47a00], R17 ;  /* 0x047a001103007988 */ /* 0x0041e8000800000a */
        /* <DEDUP_REMOVED lines=15> */
[----:B------:R-:W3:Y:S04]  /*4c230*/  LDL.LU R4, [R1+0x1ed8] ;  /* 0x001ed80001047983 */ /* 0x000ee80000300800 */
[----:B------:R-:W3:Y:S04]  /*4c240*/  LDL.LU R8, [R1+0x1ed4] ;  /* 0x001ed40001087983 */ /* 0x000ee80000300800 */
[----:B------:R-:W4:Y:S04]  /*4c250*/  LDL.LU R11, [R1+0x1ed0] ;  /* 0x001ed000010b7983 */ /* 0x000f280000300800 */
[----:B------:R-:W5:Y:S04]  /*4c260*/  LDL.LU R20, [R1+0x1ecc] ;  /* 0x001ecc0001147983 */ /* 0x000f680000300800 */
[----:B------:R-:W5:Y:S04]  /*4c270*/  LDL.LU R21, [R1+0x1ec8] ;  /* 0x001ec80001157983 */ /* 0x000f680000300800 */
[----:B------:R2:W-:Y:S02]  /*4c280*/  STS.U8 [R3+UR10+0x4ca00], R22 ;  /* 0x04ca001603007988 */ /* 0x0005e4000800000a */
[----:B--2---:R-:W-:-:S02]  /*4c290*/  F2FP.F16.E4M3.UNPACK_B R22, R7 ;  /* 0x00000007ff16723e */ /* 0x004fc400020006ff */
[----:B---3--:R0:W-:Y:S04]  /*4c2a0*/  STS.U8 [R3+UR10+0x4f600], R8 ;  /* 0x04f6000803007988 */ /* 0x0081e8000800000a */
[----:B----4-:R1:W-:Y:S04]  /*4c2b0*/  STS.U8 [R3+UR10+0x4f200], R11 ;  /* 0x04f2000b03007988 */ /* 0x0103e8000800000a */
[----:B0-----:R-:W2:Y:S04]  /*4c2c0*/  LDL.LU R8, [R1+0x88] ;  /* 0x0000880001087983 */ /* 0x001ea80000300800 */
[----:B-----5:R0:W-:Y:S04]  /*4c2d0*/  STS.U8 [R3+UR10+0x4ea00], R21 ;  /* 0x04ea001503007988 */ /* 0x0201e8000800000a */
[----:B-1----:R-:W3:Y:S01]  /*4c2e0*/  LDL.LU R11, [R1+0xa4] ;  /* 0x0000a400010b7983 */ /* 0x002ee20000300800 */
[----:B0-----:R-:W-:-:S03]  /*4c2f0*/  F2FP.F16.E4M3.UNPACK_B R21, R6 ;  /* 0x00000006ff15723e */ /* 0x001fc600020006ff */
[----:B------:R-:W4:Y:S04]  /*4c300*/  LDL.LU R6, [R1+0x80] ;  /* 0x0000800001067983 */ /* 0x000f280000300800 */
[----:B------:R-:W4:Y:S04]  /*4c310*/  LDL.LU R7, [R1+0x84] ;  /* 0x0000840001077983 */ /* 0x000f280000300800 */
[----:B------:R-:W-:Y:S04]  /*4c320*/  STS.U8 [R3+UR10+0x4ce00], R0 ;  /* 0x04ce000003007988 */ /* 0x000fe8000800000a */
[----:B------:R-:W-:Y:S04]  /*4c330*/  STS.U8 [R3+UR10+0x4d200], R23 ;  /* 0x04d2001703007988 */ /* 0x000fe8000800000a */
[----:B------:R-:W-:Y:S04]  /*4c340*/  STS.U8 [R3+UR10+0x4d600], R24 ;  /* 0x04d6001803007988 */ /* 0x000fe8000800000a */
[----:B------:R-:W-:Y:S04]  /*4c350*/  STS.U8 [R3+UR10+0x4da00], R25 ;  /* 0x04da001903007988 */ /* 0x000fe8000800000a */
[----:B------:R-:W-:Y:S04]  /*4c360*/  STS.U8 [R3+UR10+0x4de00], R26 ;  /* 0x04de001a03007988 */ /* 0x000fe8000800000a */
[----:B------:R-:W-:Y:S04]  /*4c370*/  STS.U8 [R3+UR10+0x4e200], R12 ;  /* 0x04e2000c03007988 */ /* 0x000fe8000800000a */
[----:B------:R-:W-:Y:S04]  /*4c380*/  STS.U8 [R3+UR10+0x4e600], R13 ;  /* 0x04e6000d03007988 */ /* 0x000fe8000800000a */
[----:B------:R0:W-:Y:S04]  /*4c390*/  STS.U8 [R3+UR10+0x4ee00], R20 ;  /* 0x04ee001403007988 */ /* 0x0001e8000800000a */
[----:B------:R-:W-:Y:S04]  /*4c3a0*/  STS.U8 [R3+UR10+0x4fa00], R4 ;  /* 0x04fa000403007988 */ /* 0x000fe8000800000a */
[----:B------:R1:W-:Y:S01]  /*4c3b0*/  STS.U8 [R3+UR10+0x4fe00], R2 ;  /* 0x04fe000203007988 */ /* 0x0003e2000800000a */
[----:B0-----:R-:W-:-:S02]  /*4c3c0*/  F2FP.F16.E4M3.UNPACK_B R20, R5 ;  /* 0x00000005ff14723e */ /* 0x001fc400020006ff */
[----:B------:R-:W-:Y:S02]  /*4c3d0*/  F2FP.F16.E4M3.UNPACK_B R25, R18 ;  /* 0x00000012ff19723e */ /* 0x000fe400020006ff */
[----:B------:R-:W-:Y:S01]  /*4c3e0*/  F2FP.F16.E4M3.UNPACK_B R26, R19 ;  /* 0x00000013ff1a723e */ /* 0x000fe200020006ff */
[----:B------:R-:W-:Y:S01]  /*4c3f0*/  VIADD R0, R14, UR10 ;  /* 0x0000000a0e007c36 */ /* 0x000fe20008000000 */
[----:B-1----:R-:W-:Y:S01]  /*4c400*/  LOP3.LUT R2, R15, 0x40, RZ, 0x3c, !PT ;  /* 0x000000400f027812 */ /* 0x002fe200078e3cff */
[----:B------:R-:W-:Y:S06]  /*4c410*/  BAR.SYNC.DEFER_BLOCKING 0x0 ;  /* 0x0000000000007b1d */ /* 0x000fec0000010000 */
[----:B----4-:R-:W-:Y:S04]  /*4c420*/  STL.64 [R1+0x1ec0], R6 ;  /* 0x001ec00601007387 */ /* 0x010fe80000100a00 */
[----:B------:R-:W0:Y:S04]  /*4c430*/  LDSM.16.M88.4 R4, [R15+UR10+0x40000] ;  /* 0x0400000a0f04783b */ /* 0x000e280008000200 */
[----:B------:R-:W4:Y:S04]  /*4c440*/  LDL.LU R18, [R1+0xc4] ;  /* 0x0000c40001127983 */ /* 0x000f280000300800 */
[----:B------:R-:W5:Y:S04]  /*4c450*/  LDL.LU R19, [R1+0xc8] ;  /* 0x0000c80001137983 */ /* 0x000f680000300800 */
[----:B------:R-:W2:Y:S04]  /*4c460*/  LDL.LU R3, [R1+0xec] ;  /* 0x0000ec0001037983 */ /* 0x000ea80000300800 */
[----:B0-----:R-:W-:Y:S04]  /*4c470*/  STL.64 [R1+0xb0], R4 ;  /* 0x0000b00401007387 */ /* 0x001fe80000100a00 */
[----:B------:R-:W-:Y:S04]  /*4c480*/  STL.64 [R1+0xb8], R6 ;  /* 0x0000b80601007387 */ /* 0x000fe80000100a00 */
[----:B------:R-:W0:Y:S04]  /*4c490*/  LDSM.16.M88.4 R4, [R15+UR10+0x44000] ;  /* 0x0440000a0f04783b */ /* 0x000e280008000200 */
[----:B0-----:R-:W-:Y:S04]  /*4c4a0*/  STL.64 [R1+0x140], R4 ;  /* 0x0001400401007387 */ /* 0x001fe80000100a00 */
[----:B------:R-:W-:Y:S04]  /*4c4b0*/  STL.64 [R1+0x148], R6 ;  /* 0x0001480601007387 */ /* 0x000fe80000100a00 */
[----:B------:R-:W0:Y:S04]  /*4c4c0*/  LDSM.16.M88.4 R4, [R15+UR10+0x48000] ;  /* 0x0480000a0f04783b */ /* 0x000e280008000200 */
[----:B------:R-:W1:Y:S04]  /*4c4d0*/  LDSM.16.M88.4 R12, [R15+UR10+0x4c000] ;  /* 0x04c0000a0f0c783b */ /* 0x000e680008000200 */
[----:B0-----:R-:W-:Y:S04]  /*4c4e0*/  STL.64 [R1+0x150], R4 ;  /* 0x0001500401007387 */ /* 0x001fe80000100a00 */
[----:B------:R0:W-:Y:S04]  /*4c4f0*/  STL.64 [R1+0x158], R6 ;  /* 0x0001580601007387 */ /* 0x0001e80000100a00 */
[----:B0-----:R-:W2:Y:S04]  /*4c500*/  LDL.LU.64 R6, [R1+0x1ec0] ;  /* 0x001ec00001067983 */ /* 0x001ea80000300a00 */
[----:B-1----:R-:W-:Y:S04]  /*4c510*/  STL.64 [R1+0x160], R12 ;  /* 0x0001600c01007387 */ /* 0x002fe80000100a00 */
[----:B------:R-:W-:Y:S04]  /*4c520*/  STL.64 [R1+0x168], R14 ;  /* 0x0001680e01007387 */ /* 0x000fe80000100a00 */
[----:B------:R-:W0:Y:S04]  /*4c530*/  LDSM.16.M88.4 R12, [R2+UR10+0x40000] ;  /* 0x0400000a020c783b */ /* 0x000e280008000200 */
[----:B0-----:R-:W-:Y:S04]  /*4c540*/  STL.64 [R1+0x910], R12 ;  /* 0x0009100c01007387 */ /* 0x001fe80000100a00 */
[----:B------:R-:W-:Y:S04]  /*4c550*/  STL.64 [R1+0x918], R14 ;  /* 0x0009180e01007387 */ /* 0x000fe80000100a00 */
[----:B------:R-:W0:Y:S04]  /*4c560*/  LDSM.16.M88.4 R12, [R2+UR10+0x44000] ;  /* 0x0440000a020c783b */ /* 0x000e280008000200 */
[----:B0-----:R-:W-:Y:S04]  /*4c570*/  STL.64 [R1+0x920], R12 ;  /* 0x0009200c01007387 */ /* 0x001fe80000100a00 */
[----:B------:R-:W-:Y:S04]  /*4c580*/  STL.64 [R1+0x928], R14 ;  /* 0x0009280e01007387 */ /* 0x000fe80000100a00 */
[----:B------:R-:W0:Y:S04]  /*4c590*/  LDSM.16.M88.4 R12, [R2+UR10+0x48000] ;  /* 0x0480000a020c783b */ /* 0x000e280008000200 */
[----:B0-----:R-:W-:Y:S04]  /*4c5a0*/  STL.64 [R1+0x930], R12 ;  /* 0x0009300c01007387 */ /* 0x001fe80000100a00 */
[----:B------:R-:W-:Y:S04]  /*4c5b0*/  STL.64 [R1+0x938], R14 ;  /* 0x0009380e01007387 */ /* 0x000fe80000100a00 */
[----:B------:R-:W0:Y:S01]  /*4c5c0*/  LDSM.16.M88.4 R12, [R2+UR10+0x4c000] ;  /* 0x04c0000a020c783b */ /* 0x000e220008000200 */
[----:B------:R-:W-:Y:S01]  /*4c5d0*/  F2FP.F16.E4M3.UNPACK_B R23, R9 ;  /* 0x00000009ff17723e */ /* 0x000fe200020006ff */
[----:B------:R-:W-:Y:S01]  /*4c5e0*/  BAR.SYNC.DEFER_BLOCKING 0x0 ;  /* 0x0000000000007b1d */ /* 0x000fe20000010000 */
[----:B------:R-:W-:-:S02]  /*4c5f0*/  F2FP.F16.E4M3.UNPACK_B R24, R10 ;  /* 0x0000000aff18723e */ /* 0x000fc400020006ff */
[----:B------:R-:W-:-:S03]  /*4c600*/  F2FP.F16.E4M3.UNPACK_B R27, R27 ;  /* 0x0000001bff1b723e */ /* 0x000fc600020006ff */
[----:B------:R-:W-:Y:S04]  /*4c610*/  STSM.16.M88.4 [R0+0x40000], R20 ;  /* 0x0400001400007844 */ /* 0x000fe80000000200 */
[----:B------:R-:W-:Y:S04]  /*4c620*/  STSM.16.M88.4 [R0+0x42000], R24 ;  /* 0x0420001800007844 */ /* 0x000fe80000000200 */
[----:B0-----:R-:W-:Y:S04]  /*4c630*/  STL.64 [R1+0x940], R12 ;  /* 0x0009400c01007387 */ /* 0x001fe80000100a00 */
[----:B------:R0:W-:Y:S04]  /*4c640*/  STL.64 [R1+0x948], R14 ;  /* 0x0009480e01007387 */ /* 0x0001e80000100a00 */
[----:B0-----:R-:W3:Y:S04]  /*4c650*/  LDL.LU.64 R14, [R1+0x1eb8] ;  /* 0x001eb800010e7983 */ /* 0x001ee80000300a00 */
[----:B------:R-:W3:Y:S04]  /*4c660*/  LDL.LU.64 R12, [R1+0x1eb0] ;  /* 0x001eb000010c7983 */ /* 0x000ee80000300a00 */
[----:B------:R-:W3:Y:S04]  /*4c670*/  LDL.LU R2, [R1+0xe4] ;  /* 0x0000e40001027983 */ /* 0x000ee80000300800 */
[----:B------:R-:W3:Y:S04]  /*4c680*/  LDL.LU R20, [R1+0xcc] ;  /* 0x0000cc0001147983 */ /* 0x000ee80000300800 */
[----:B------:R-:W3:Y:S04]  /*4c690*/  LDL.LU R21, [R1+0xd0] ;  /* 0x0000d00001157983 */ /* 0x000ee80000300800 */
[----:B------:R-:W3:Y:S04]  /*4c6a0*/  LDL.LU R22, [R1+0xd4] ;  /* 0x0000d40001167983 */ /* 0x000ee80000300800 */
[----:B------:R-:W3:Y:S04]  /*4c6b0*/  LDL.LU R23, [R1+0xd8] ;  /* 0x0000d80001177983 */ /* 0x000ee80000300800 */
[----:B------:R-:W3:Y:S04]  /*4c6c0*/  LDL.LU R25, [R1+0xa8] ;  /* 0x0000a80001197983 */ /* 0x000ee80000300800 */
[----:B------:R-:W4:Y:S04]  /*4c6d0*/  LDL.LU R26, [R1+0xc0] ;  /* 0x0000c000011a7983 */ /* 0x000f280000300800 */
[----:B------:R-:W5:Y:S01]  /*4c6e0*/  LDL.LU R27, [R1+0xdc] ;  /* 0x0000dc00011b7983 */ /* 0x000f620000300800 */
[----:B------:R-:W-:-:S02]  /*4c6f0*/  F2FP.F16.E4M3.UNPACK_B R4, R28 ;  /* 0x0000001cff04723e */ /* 0x000fc400020006ff */
[----:B------:R-:W-:Y:S01]  /*4c700*/  F2FP.F16.E4M3.UNPACK_B R5, R29 ;  /* 0x0000001dff05723e */ /* 0x000fe200020006ff */
[----:B------:R-:W5:Y:S01]  /*4c710*/  LDL.LU R28, [R1+0x100] ;  /* 0x00010000011c7983 */ /* 0x000f620000300800 */
[----:B------:R-:W-:Y:S02]  /*4c720*/  F2FP.F16.E4M3.UNPACK_B R10, R17 ;  /* 0x00000011ff0a723e */ /* 0x000fe400020006ff */
[----:B------:R-:W-:Y:S01]  /*4c730*/  F2FP.F16.E4M3.UNPACK_B R9, R16 ;  /* 0x00000010ff09723e */ /* 0x000fe200020006ff */
[----:B------:R-:W5:Y:S01]  /*4c740*/  LDL.LU R29, [R1+0x640] ;  /* 0x00064000011d7983 */ /* 0x000f620000300800 */
[----:B--2---:R-:W-:Y:S02]  /*4c750*/  F2FP.F16.E4M3.UNPACK_B R6, R6 ;  /* 0x00000006ff06723e */ /* 0x004fe400020006ff */
[----:B------:R-:W-:-:S05]  /*4c760*/  F2FP.F16.E4M3.UNPACK_B R7, R7 ;  /* 0x00000007ff07723e */ /* 0x000fca00020006ff */
[----:B------:R0:W-:Y:S01]  /*4c770*/  STSM.16.M88.4 [R0+0x44000], R4 ;  /* 0x0440000400007844 */ /* 0x0001e20000000200 */
[----:B---3--:R-:W-:Y:S02]  /*4c780*/  F2FP.F16.E4M3.UNPACK_B R16, R25 ;  /* 0x00000019ff10723e */ /* 0x008fe400020006ff */
[----:B------:R-:W-:Y:S02]  /*4c790*/  F2FP.F16.E4M3.UNPACK_B R25, R2 ;  /* 0x00000002ff19723e */ /* 0x000fe400020006ff */
[----:B----4-:R-:W-:Y:S02]  /*4c7a0*/  F2FP.F16.E4M3.UNPACK_B R17, R26 ;  /* 0x0000001aff11723e */ /* 0x010fe400020006ff */
[----:B------:R-:W-:Y:S02]  /*4c7b0*/  F2FP.F16.E4M3.UNPACK_B R26, R3 ;  /* 0x00000003ff1a723e */ /* 0x000fe400020006ff */
[----:B-----5:R-:W-:Y:S02]  /*4c7c0*/  F2FP.F16.E4M3.UNPACK_B R24, R27 ;  /* 0x0000001bff18723e */ /* 0x020fe400020006ff */
[----:B------:R-:W-:-:S02]  /*4c7d0*/  F2FP.F16.E4M3.UNPACK_B R27, R14 ;  /* 0x0000000eff1b723e */ /* 0x000fc400020006ff */
[----:B------:R-:W2:Y:S04]  /*4c7e0*/  LDL.LU R14, [R1+0x1ea8] ;  /* 0x001ea800010e7983 */ /* 0x000ea80000300800 */
[----:B------:R-:W3:Y:S04]  /*4c7f0*/  LDL.LU R3, [R1+0x610] ;  /* 0x0006100001037983 */ /* 0x000ee80000300800 */
[----:B------:R-:W4:Y:S04]  /*4c800*/  LDL.LU R2, [R1+0x614] ;  /* 0x0006140001027983 */ /* 0x000f280000300800 */
[----:B0-----:R-:W2:Y:S04]  /*4c810*/  LDL.LU R4, [R1+0x620] ;  /* 0x0006200001047983 */ /* 0x001ea80000300800 */
[----:B------:R-:W5:Y:S04]  /*4c820*/  LDL.LU R5, [R1+0x624] ;  /* 0x0006240001057983 */ /* 0x000f680000300800 */
[----:B------:R-:W3:Y:S04]  /*4c830*/  LDL.LU R6, [R1+0x630] ;  /* 0x0006300001067983 */ /* 0x000ee80000300800 */
[----:B------:R-:W4:Y:S01]  /*4c840*/  LDL.LU R7, [R1+0x634] ;  /* 0x0006340001077983 */ /* 0x000f220000300800 */
[----:B------:R-:W-:-:S02]  /*4c850*/  F2FP.F16.E4M3.UNPACK_B R8, R8 ;  /* 0x00000008ff08723e */ /* 0x000fc400020006ff */
[----:B------:R-:W-:-:S05]  /*4c860*/  F2FP.F16.E4M3.UNPACK_B R11, R11 ;  /* 0x0000000bff0b723e */ /* 0x000fca00020006ff */
[----:B------:R0:W-:Y:S04]  /*4c870*/  STSM.16.M88.4 [R0+0x46000], R8 ;  /* 0x0460000800007844 */ /* 0x0001e80000000200 */
[----:B0-----:R-:W4:Y:S04]  /*4c880*/  LDL.LU R11, [R1+0x644] ;  /* 0x00064400010b7983 */ /* 0x001f280000300800 */
[----:B------:R-:W4:Y:S04]  /*4c890*/  LDL.LU R8, [R1+0xb0] ;  /* 0x0000b00001087983 */ /* 0x000f280000300800 */
[----:B------:R-:W4:Y:S01]  /*4c8a0*/  LDL.LU R9, [R1+0xb4] ;  /* 0x0000b40001097983 */ /* 0x000f220000300800 */
[C---:B--2---:R-:W-:Y:S01]  /*4c8b0*/  FMUL R10, R14.reuse, R4 ;  /* 0x000000040e0a7220 */ /* 0x044fe20000400000 */
[----:B-----5:R-:W-:-:S04]  /*4c8c0*/  FMUL R5, R14, R5 ;  /* 0x000000050e057220 */ /* 0x020fc80000400000 */
[----:B------:R-:W-:Y:S01]  /*4c8d0*/  STL [R1+0xc0], R10 ;  /* 0x0000c00a01007387 */ /* 0x000fe20000100800 */
[----:B---3--:R-:W-:-:S03]  /*4c8e0*/  FMUL R4, R14, R6 ;  /* 0x000000060e047220 */ /* 0x008fc60000400000 */
[----:B------:R0:W-:Y:S01]  /*4c8f0*/  STL [R1+0xc4], R5 ;  /* 0x0000c40501007387 */ /* 0x0001e20000100800 */
[----:B----4-:R-:W-:-:S03]  /*4c900*/  FMUL R6, R14, R7 ;  /* 0x000000070e067220 */ /* 0x010fc60000400000 */
[----:B------:R-:W-:Y:S01]  /*4c910*/  STL [R1+0xd0], R4 ;  /* 0x0000d00401007387 */ /* 0x000fe20000100800 */
[----:B0-----:R-:W-:-:S03]  /*4c920*/  FMUL R5, R14, R29 ;  /* 0x0000001d0e057220 */ /* 0x001fc60000400000 */
[----:B------:R0:W-:Y:S04]  /*4c930*/  STL [R1+0xd4], R6 ;  /* 0x0000d40601007387 */ /* 0x0001e80000100800 */
[----:B------:R1:W-:Y:S01]  /*4c940*/  STL [R1+0xf0], R5 ;  /* 0x0000f00501007387 */ /* 0x0003e20000100800 */
[----:B0-----:R-:W-:Y:S02]  /*4c950*/  F2FP.F16.E4M3.UNPACK_B R6, R13 ;  /* 0x0000000dff06723e */ /* 0x001fe400020006ff */
[----:B-1----:R-:W-:Y:S02]  /*4c960*/  F2FP.F16.E4M3.UNPACK_B R5, R12 ;  /* 0x0000000cff05723e */ /* 0x002fe400020006ff */
[----:B------:R-:W2:Y:S04]  /*4c970*/  LDL.LU R12, [R1+0x1ea4] ;  /* 0x001ea400010c7983 */ /* 0x000ea80000300800 */
[----:B------:R-:W3:Y:S04]  /*4c980*/  LDL.LU R29, [R1+0x154] ;  /* 0x00015400011d7983 */ /* 0x000ee80000300800 */
[----:B------:R-:W4:Y:S01]  /*4c990*/  LDL.LU R13, [R1+0x1ea0] ;  /* 0x001ea000010d7983 */ /* 0x000f220000300800 */
[----:B------:R-:W-:-:S02]  /*4c9a0*/  F2FP.F16.E4M3.UNPACK_B R4, R28 ;  /* 0x0000001cff04723e */ /* 0x000fc400020006ff */
[----:B------:R-:W0:Y:S01]  /*4c9b0*/  S2R R28, SR_TID.X ;  /* 0x00000000001c7919 */ /* 0x000e220000002100 */
[----:B------:R-:W-:Y:S01]  /*4c9c0*/  F2FP.F16.E4M3.UNPACK_B R18, R18 ;  /* 0x00000012ff12723e */ /* 0x000fe200020006ff */
[C---:B------:R-:W-:Y:S01]  /*4c9d0*/  FMUL R3, R14.reuse, R3 ;  /* 0x000000030e037220 */ /* 0x040fe20000400000 */
[----:B------:R-:W-:Y:S01]  /*4c9e0*/  F2FP.F16.E4M3.UNPACK_B R19, R19 ;  /* 0x00000013ff13723e */ /* 0x000fe200020006ff */
[----:B------:R-:W-:Y:S01]  /*4c9f0*/  FMUL R2, R14, R2 ;  /* 0x000000020e027220 */ /* 0x000fe20000400000 */
[----:B------:R-:W-:Y:S02]  /*4ca00*/  F2FP.F16.E4M3.UNPACK_B R7, R15 ;  /* 0x0000000fff07723e */ /* 0x000fe400020006ff */
[----:B------:R-:W-:Y:S01]  /*4ca10*/  F2FP.F16.E4M3.UNPACK_B R20, R20 ;  /* 0x00000014ff14723e */ /* 0x000fe200020006ff */
[----:B------:R-:W5:Y:S01]  /*4ca20*/  LDL.LU R15, [R1+0x1e9c] ;  /* 0x001e9c00010f7983 */ /* 0x000f620000300800 */
[----:B------:R-:W-:Y:S02]  /*4ca30*/  F2FP.F16.E4M3.UNPACK_B R21, R21 ;  /* 0x00000015ff15723e */ /* 0x000fe400020006ff */
[----:B------:R-:W-:-:S02]  /*4ca40*/  F2FP.F16.E4M3.UNPACK_B R22, R22 ;  /* 0x00000016ff16723e */ /* 0x000fc400020006ff */
[----:B------:R-:W-:Y:S02]  /*4ca50*/  F2FP.F16.E4M3.UNPACK_B R23, R23 ;  /* 0x00000017ff17723e */ /* 0x000fe400020006ff */
[C---:B0-----:R-:W-:Y:S01]  /*4ca60*/  LOP3.LUT R10, R28.reuse, 0x1c, RZ, 0xc0, !PT ;  /* 0x0000001c1c0a7812 */ /* 0x041fe200078ec0ff */
[----:B------:R-:W-:-:S05]  /*4ca70*/  IMAD.SHL.U32 R28, R28, 0x8, RZ ;  /* 0x000000081c1c7824 */ /* 0x000fca00078e00ff */
[----:B------:R-:W-:-:S05]  /*4ca80*/  LOP3.LUT R28, R28, 0x78, RZ, 0xc0, !PT ;  /* 0x000000781c1c7812 */ /* 0x000fca00078ec0ff */
[----:B------:R-:W-:Y:S02]  /*4ca90*/  IMAD R28, R10, 0x40, R28 ;  /* 0x000000400a1c7824 */ /* 0x000fe400078e021c */
[----:B------:R-:W-:Y:S01]  /*4caa0*/  FMUL R10, R14, R11 ;  /* 0x0000000b0e0a7220 */ /* 0x000fe20000400000 */
[----:B------:R0:W-:Y:S04]  /*4cab0*/  STSM.16.M88.4 [R0+0x48000], R16 ;  /* 0x0480001000007844 */ /* 0x0001e80000000200 */
[----:B------:R-:W-:Y:S04]  /*4cac0*/  STL [R1+0xf4], R10 ;  /* 0x0000f40a01007387 */ /* 0x000fe80000100800 */
[----:B------:R-:W5:Y:S04]  /*4cad0*/  LDL.LU R14, [R1+0x1e98] ;  /* 0x001e9800010e7983 */ /* 0x000f680000300800 */
[----:B------:R-:W-:Y:S04]  /*4cae0*/  STL [R1+0x100], R3 ;  /* 0x0001000301007387 */ /* 0x000fe80000100800 */
[----:B0-----:R-:W3:Y:S04]  /*4caf0*/  LDL R18, [R1+0x140] ;  /* 0x0001400001127983 */ /* 0x001ee80000100800 */
[----:B------:R-:W3:Y:S04]  /*4cb00*/  LDL R19, [R1+0x144] ;  /* 0x0001440001137983 */ /* 0x000ee80000100800 */
[----:B------:R0:W-:Y:S04]  /*4cb10*/  STSM.16.M88.4 [R0+0x4a000], R20 ;  /* 0x04a0001400007844 */ /* 0x0001e80000000200 */
[----:B------:R-:W-:Y:S04]  /*4cb20*/  STL [R1+0x104], R2 ;  /* 0x0001040201007387 */ /* 0x000fe80000100800 */
[----:B0-----:R-:W3:Y:S04]  /*4cb30*/  LDL.LU R20, [R1] ;  /* 0x0000000001147983 */ /* 0x001ee80000300800 */
[----:B------:R-:W3:Y:S01]  /*4cb40*/  LDL.LU R21, [R1+0x4] ;  /* 0x0000040001157983 */ /* 0x000ee20000300800 */
[----:B--2---:R-:W-:Y:S01]  /*4cb50*/  MOV R23, R12 ;  /* 0x0000000c00177202 */ /* 0x004fe20000000f00 */
[----:B----4-:R-:W-:-:S02]  /*4cb60*/  IMAD.MOV.U32 R22, RZ, RZ, R13 ;  /* 0x000000ffff167224 */ /* 0x010fc400078e000d */
[----:B------:R-:W5:Y:S04]  /*4cb70*/  LDL.LU R13, [R1+0x1e94] ;  /* 0x001e9400010d7983 */ /* 0x000f680000300800 */
[----:B------:R-:W5:Y:S04]  /*4cb80*/  LDL.LU R12, [R1+0x1e90] ;  /* 0x001e9000010c7983 */ /* 0x000f680000300800 */
[----:B------:R-:W-:Y:S04]  /*4cb90*/  STSM.16.M88.4 [R0+0x4c000], R24 ;  /* 0x04c0001800007844 */ /* 0x000fe80000000200 */
[----:B------:R0:W-:Y:S01]  /*4cba0*/  STSM.16.M88.4 [R0+0x4e000], R4 ;  /* 0x04e0000400007844 */ /* 0x0001e20000000200 */
[----:B------:R-:W-:Y:S01]  /*4cbb0*/  BAR.SYNC.DEFER_BLOCKING 0x0 ;  /* 0x0000000000007b1d */ /* 0x000fe20000010000 */
[----:B------:R-:W-:-:S02]  /*4cbc0*/  LOP3.LUT R10, R28, 0x20, RZ, 0x3c, !PT ;  /* 0x000000201c0a7812 */ /* 0x000fc400078e3cff */
[----:B------:R-:W-:Y:S02]  /*4cbd0*/  F2FP.F16.E4M3.UNPACK_B R16, R8 ;  /* 0x00000008ff10723e */ /* 0x000fe400020006ff */
[----:B------:R-:W-:Y:S01]  /*4cbe0*/  F2FP.F16.E4M3.UNPACK_B R17, R9 ;  /* 0x00000009ff11723e */ /* 0x000fe200020006ff */
[----:B0-----:R-:W2:Y:S04]  /*4cbf0*/  LDL.LU R0, [R1+0x150] ;  /* 0x0001500001007983 */ /* 0x001ea80000300800 */
[----:B------:R-:W0:Y:S04]  /*4cc00*/  LDS.64 R24, [R10+UR10+0x44000] ;  /* 0x0440000a0a187984 */ /* 0x000e280008000a00 */
[----:B------:R-:W1:Y:S04]  /*4cc10*/  LDS.64 R26, [R28+UR10+0x44000] ;  /* 0x0440000a1c1a7984 */ /* 0x000e680008000a00 */
[----:B------:R-:W4:Y:S04]  /*4cc20*/  LDS.64 R2, [R28+UR10+0x44800] ;  /* 0x0448000a1c027984 */ /* 0x000f280008000a00 */
[----:B------:R-:W4:Y:S04]  /*4cc30*/  LDS.64 R10, [R10+UR10+0x44800] ;  /* 0x0448000a0a0a7984 */ /* 0x000f280008000a00 */
[----:B------:R-:W-:Y:S01]  /*4cc40*/  STL [R1+0x80], R16 ;  /* 0x0000801001007387 */ /* 0x000fe20000100800 */
[----:B0-----:R-:W-:-:S02]  /*4cc50*/  IMAD.MOV.U32 R6, RZ, RZ, R24 ;  /* 0x000000ffff067224 */ /* 0x001fc400078e0018 */
[----:B-1----:R-:W-:Y:S02]  /*4cc60*/  IMAD.MOV.U32 R4, RZ, RZ, R26 ;  /* 0x000000ffff047224 */ /* 0x002fe400078e001a */
[----:B----4-:R-:W-:Y:S02]  /*4cc70*/  IMAD.MOV.U32 R5, RZ, RZ, R2 ;  /* 0x000000ffff057224 */ /* 0x010fe400078e0002 */
[----:B------:R-:W-:Y:S01]  /*4cc80*/  IMAD.MOV.U32 R7, RZ, RZ, R10 ;  /* 0x000000ffff077224 */ /* 0x000fe200078e000a */
[----:B------:R-:W-:Y:S06]  /*4cc90*/  STL [R1+0x84], R17 ;  /* 0x0000841101007387 */ /* 0x000fec0000100800 */
[----:B-----5:R-:W-:-:S15]  /*4cca0*/  HMMA.16816.F32 R12, R4, R16, R12 ;  /* 0x00000010040c723c */ /* 0x020fde000000180c */
[----:B------:R-:W-:-:S04]  /*4ccb0*/  NOP ;  /* 0x0000000000007918 */ /* 0x000fc80000000000 */
[----:B------:R-:W-:Y:S04]  /*4ccc0*/  STL.64 [R1+0x1e78], R14 ;  /* 0x001e780e01007387 */ /* 0x000fe80000100a00 */
[----:B------:R0:W-:Y:S04]  /*4ccd0*/  STL.64 [R1+0x1e70], R12 ;  /* 0x001e700c01007387 */ /* 0x0001e80000100a00 */
[----:B0-----:R-:W4:Y:S04]  /*4cce0*/  LDL.LU R12, [R1+0x20] ;  /* 0x00002000010c7983 */ /* 0x001f280000300800 */
[----:B------:R-:W4:Y:S04]  /*4ccf0*/  LDL.LU R13, [R1+0x24] ;  /* 0x00002400010d7983 */ /* 0x000f280000300800 */
[----:B------:R-:W5:Y:S04]  /*4cd00*/  LDL.LU R14, [R1+0x28] ;  /* 0x00002800010e7983 */ /* 0x000f680000300800 */
[----:B------:R-:W5:Y:S01]  /*4cd10*/  LDL.LU R15, [R1+0x2c] ;  /* 0x00002c00010f7983 */ /* 0x000f620000300800 */
[----:B---3--:R-:W-:-:S02]  /*4cd20*/  F2FP.F16.E4M3.UNPACK_B R16, R18 ;  /* 0x00000012ff10723e */ /* 0x008fc400020006ff */
[----:B------:R-:W-:Y:S01]  /*4cd30*/  F2FP.F16.E4M3.UNPACK_B R17, R19 ;  /* 0x00000013ff11723e */ /* 0x000fe200020006ff */
[----:B-----5:R-:W-:Y:S04]  /*4cd40*/  STL.64 [R1+0x1e88], R14 ;  /* 0x001e880e01007387 */ /* 0x020fe80000100a00 */
[----:B----4-:R0:W-:Y:S04]  /*4cd50*/  STL.64 [R1+0x1e80], R12 ;  /* 0x001e800c01007387 */ /* 0x0101e80000100a00 */
[----:B0-----:R-:W3:Y:S04]  /*4cd60*/  LDL.LU R12, [R1+0x10] ;  /* 0x00001000010c7983 */ /* 0x001ee80000300800 */
[----:B------:R-:W3:Y:S04]  /*4cd70*/  LDL.LU R13, [R1+0x14] ;  /* 0x00001400010d7983 */ /* 0x000ee80000300800 */
[----:B------:R-:W3:Y:S04]  /*4cd80*/  LDL.LU R14, [R1+0x18] ;  /* 0x00001800010e7983 */ /* 0x000ee80000300800 */
[----:B------:R-:W3:Y:S04]  /*4cd90*/  LDL.LU R15, [R1+0x1c] ;  /* 0x00001c00010f7983 */ /* 0x000ee80000300800 */
[----:B------:R-:W-:Y:S04]  /*4cda0*/  STL [R1+0x88], R16 ;  /* 0x0000881001007387 */ /* 0x000fe80000100800 */
[----:B------:R0:W-:Y:S02]  /*4cdb0*/  STL [R1+0x8c], R17 ;  /* 0x00008c1101007387 */ /* 0x0001e40000100800 */
[----:B0-----:R-:W-:Y:S01]  /*4cdc0*/  HMMA.16816.F32 R16, R4, R16, R20 ;  /* 0x000000100410723c */ /* 0x001fe20000001814 */
[----:B--2---:R-:W-:-:S02]  /*4cdd0*/  F2FP.F16.E4M3.UNPACK_B R20, R0 ;  /* 0x00000000ff14723e */ /* 0x004fc400020006ff */
[----:B------:R-:W-:-:S15]  /*4cde0*/  F2FP.F16.E4M3.UNPACK_B R21, R29 ;  /* 0x0000001dff15723e */ /* 0x000fde00020006ff */
[----:B------:R-:W-:Y:S01]  /*4cdf0*/  NOP ;  /* 0x0000000000007918 */ /* 0x000fe20000000000 */
[----:B------:R0:W-:Y:S04]  /*4ce00*/  STL.64 [R1+0x1e68], R18 ;  /* 0x001e681201007387 */ /* 0x0001e80000100a00 */
[----:B0-----:R-:W2:Y:S04]  /*4ce10*/  LDL R18, [R1+0x160] ;  /* 0x0001600001127983 */ /* 0x001ea80000100800 */
[----:B------:R-:W4:Y:S04]  /*4ce20*/  LDL R19, [R1+0x164] ;  /* 0x0001640001137983 */ /* 0x000f280000100800 */
[----:B------:R-:W-:Y:S04]  /*4ce30*/  STL [R1+0x90], R20 ;  /* 0x0000901401007387 */ /* 0x000fe80000100800 */
[----:B------:R3:W-:Y:S02]  /*4ce40*/  STL [R1+0x94], R21 ;  /* 0x0000941501007387 */ /* 0x0007e40000100800 */
[----:B---3--:R-:W-:Y:S02]  /*4ce50*/  HMMA.16816.F32 R20, R4, R20, R12 ;  /* 0x000000140414723c */ /* 0x008fe4000000180c */
[----:B------:R-:W3:Y:S04]  /*4ce60*/  LDL.LU.64 R14, [R1+0x1e88] ;  /* 0x001e8800010e7983 */ /* 0x000ee80000300a00 */
[----:B------:R-:W3:-:S13]  /*4ce70*/  LDL.LU.64 R12, [R1+0x1e80] ;  /* 0x001e8000010c7983 */ /* 0x000eda0000300a00 */
[----:B------:R0:W-:Y:S04]  /*4ce80*/  STL.64 [R1+0x1e60], R22 ;  /* 0x001e601601007387 */ /* 0x0001e80000100a00 */
[----:B0-----:R-:W5:Y:S04]  /*4ce90*/  LDL.LU R22, [R1+0x140] ;  /* 0x0001400001167983 */ /* 0x001f680000300800 */
[----:B------:R-:W5:Y:S01]  /*4cea0*/  LDL.LU R23, [R1+0x144] ;  /* 0x0001440001177983 */ /* 0x000f620000300800 */
[----:B--2---:R-:W-:Y:S02]  /*4ceb0*/  F2FP.F16.E4M3.UNPACK_B R18, R18 ;  /* 0x00000012ff12723e */ /* 0x004fe400020006ff */
[----:B----4-:R-:W-:-:S03]  /*4cec0*/  F2FP.F16.E4M3.UNPACK_B R19, R19 ;  /* 0x00000013ff13723e */ /* 0x010fc600020006ff */
[----:B------:R0:W-:Y:S04]  /*4ced0*/  STL [R1+0x98], R18 ;  /* 0x0000981201007387 */ /* 0x0001e80000100800 */
[----:B------:R1:W-:Y:S01]  /*4cee0*/  STL [R1+0x9c], R19 ;  /* 0x00009c1301007387 */ /* 0x0003e20000100800 */
[----:B---3--:R-:W-:Y:S03]  /*4cef0*/  HMMA.16816.F32 R4, R4, R18, R12 ;  /* 0x000000120404723c */ /* 0x008fe6000000180c */
[----:B------:R-:W2:Y:S04]  /*4cf00*/  LDL.LU.64 R14, [R1+0x1e78] ;  /* 0x001e7800010e7983 */ /* 0x000ea80000300a00 */
[----:B------:R-:W2:Y:S01]  /*4cf10*/  LDL.LU.64 R12, [R1+0x1e70] ;  /* 0x001e7000010c7983 */ /* 0x000ea20000300a00 */
[----:B0-----:R-:W-:Y:S01]  /*4cf20*/  F2FP.F16.E4M3.UNPACK_B R18, R8.H1 ;  /* 0x00000008ff12723e */ /* 0x001fe200030006ff */
[----:B------:R-:W-:Y:S01]  /*4cf30*/  IMAD.MOV.U32 R10, RZ, RZ, R25 ;  /* 0x000000ffff0a7224 */ /* 0x000fe200078e0019 */
[----:B-1----:R-:W-:Y:S01]  /*4cf40*/  F2FP.F16.E4M3.UNPACK_B R19, R9.H1 ;  /* 0x00000009ff13723e */ /* 0x002fe200030006ff */
[----:B------:R-:W-:Y:S01]  /*4cf50*/  IMAD.MOV.U32 R9, RZ, RZ, R3 ;  /* 0x000000ffff097224 */ /* 0x000fe200078e0003 */
[----:B------:R-:W-:Y:S01]  /*4cf60*/  MOV R8, R27 ;  /* 0x0000001b00087202 */ /* 0x000fe20000000f00 */
[----:B------:R-:W-:Y:S04]  /*4cf70*/  STL [R1+0xb0], R18 ;  /* 0x0000b01201007387 */ /* 0x000fe80000100800 */
[----:B------:R0:W-:Y:S01]  /*4cf80*/  STL [R1+0xb4], R19 ;  /* 0x0000b41301007387 */ /* 0x0001e20000100800 */
[----:B------:R-:W1:Y:S01]  /*4cf90*/  S2R R2, SR_TID.X ;  /* 0x0000000000027919 */ /* 0x000e620000002100 */
[----:B-----5:R-:W-:-:S02]  /*4cfa0*/  F2FP.F16.E4M3.UNPACK_B R22, R22.H1 ;  /* 0x00000016ff16723e */ /* 0x020fc400030006ff */
[C---:B-1----:R-:W-:Y:S01]  /*4cfb0*/  LOP3.LUT R26, R2.reuse, 0x1c, RZ, 0xc0, !PT ;  /* 0x0000001c021a7812 */ /* 0x042fe200078ec0ff */
[----:B------:R-:W-:-:S05]  /*4cfc0*/  IMAD.SHL.U32 R2, R2, 0x8, RZ ;  /* 0x0000000802027824 */ /* 0x000fca00078e00ff */
[----:B------:R-:W-:-:S05]  /*4cfd0*/  LOP3.LUT R2, R2, 0x78, RZ, 0xc0, !PT ;  /* 0x0000007802027812 */ /* 0x000fca00078ec0ff */
[----:B------:R-:W-:Y:S01]  /*4cfe0*/  IMAD R2, R26, 0x40, R2 ;  /* 0x000000401a027824 */ /* 0x000fe200078e0202 */
[----:B--2---:R-:W-:Y:S01]  /*4cff0*/  HMMA.16816.F32 R12, R8, R18, R12 ;  /* 0x00000012080c723c */ /* 0x004fe2000000180c */
[----:B0-----:R-:W2:Y:S04]  /*4d000*/  LDL.LU.64 R18, [R1+0x1e68] ;  /* 0x001e680001127983 */ /* 0x001ea80000300a00 */
[----:B------:R-:W0:Y:S01]  /*4d010*/  LDS.64 R8, [R28+UR10+0x45000] ;  /* 0x0450000a1c087984 */ /* 0x000e220008000a00 */
[----:B------:R-:W-:-:S13]  /*4d020*/  LOP3.LUT R2, R2, 0x20, RZ, 0x3c, !PT ;  /* 0x0000002002027812 */ /* 0x000fda00078e3cff */
[----:B------:R-:W-:Y:S04]  /*4d030*/  STL.64 [R1+0x580], R12 ;  /* 0x0005800c01007387 */ /* 0x000fe80000100a00 */
[----:B------:R-:W-:Y:S04]  /*4d040*/  STL.64 [R1+0x588], R14 ;  /* 0x0005880e01007387 */ /* 0x000fe80000100a00 */
[----:B------:R-:W-:Y:S04]  /*4d050*/  STL [R1+0xa8], R22 ;  /* 0x0000a81601007387 */ /* 0x000fe80000100800 */
[----:B------:R-:W-:Y:S01]  /*4d060*/  STL [R1+0x1e58], R28 ;  /* 0x001e581c01007387 */ /* 0x000fe20000100800 */
[----:B------:R-:W-:-:S03]  /*4d070*/  F2FP.F16.E4M3.UNPACK_B R23, R23.H1 ;  /* 0x00000017ff17723e */ /* 0x000fc600030006ff */
[----:B------:R-:W-:Y:S04]  /*4d080*/  LDS.64 R14, [R28+UR10+0x45800] ;  /* 0x0458000a1c0e7984 */ /* 0x000fe80008000a00 */
[----:B------:R-:W-:Y:S04]  /*4d090*/  LDS.64 R12, [R2+UR10+0x45800] ;  /* 0x0458000a020c7984 */ /* 0x000fe80008000a00 */
[----:B0-----:R-:W-:Y:S04]  /*4d0a0*/  STL.64 [R1+0x8], R8 ;  /* 0x0000080801007387 */ /* 0x001fe80000100a00 */
[----:B------:R-:W0:Y:S04]  /*4d0b0*/  LDS.64 R8, [R2+UR10+0x45000] ;  /* 0x0450000a02087984 */ /* 0x000e280008000a00 */
[----:B------:R-:W-:Y:S04]  /*4d0c0*/  STL [R1+0xac], R23 ;  /* 0x0000ac1701007387 */ /* 0x000fe80000100800 */
[----:B------:R-:W3:Y:S04]  /*4d0d0*/  LDL.LU R24, [R1+0x160] ;  /* 0x0001600001187983 */ /* 0x000ee80000300800 */
[----:B------:R-:W4:Y:S04]  /*4d0e0*/  LDL.LU R26, [R1+0x164] ;  /* 0x00016400011a7983 */ /* 0x000f280000300800 */
[----:B0-----:R0:W-:Y:S02]  /*4d0f0*/  STL.64 [R1], R8 ;  /* 0x0000000801007387 */ /* 0x0011e40000100a00 */
[----:B0-----:R-:W-:Y:S01]  /*4d100*/  MOV R8, R27 ;  /* 0x0000001b00087202 */ /* 0x001fe20000000f00 */
[----:B------:R-:W-:-:S07]  /*4d110*/  IMAD.MOV.U32 R9, RZ, RZ, R3 ;  /* 0x000000ffff097224 */ /* 0x000fce00078e0003 */
[----:B--2---:R-:W-:Y:S01]  /*4d120*/  HMMA.16816.F32 R16, R8, R22, R16 ;  /* 0x000000160810723c */ /* 0x004fe20000001810 */
[----:B------:R-:W2:-:S15]  /*4d130*/  LDL.LU.64 R22, [R1+0x1e60] ;  /* 0x001e600001167983 */ /* 0x000e9e0000300a00 */
[----:B------:R-:W-:-:S03]  /*4d140*/  NOP ;  /* 0x0000000000007918 */ /* 0x000fc60000000000 */
[----:B------:R-:W-:Y:S04]  /*4d150*/  STL.64 [R1+0x570], R16 ;  /* 0x0005701001007387 */ /* 0x000fe80000100a00 */
[----:B------:R0:W-:Y:S02]  /*4d160*/  STL.64 [R1+0x578], R18 ;  /* 0x0005781201007387 */ /* 0x0001e40000100a00 */
[----:B0-----:R-:W-:Y:S02]  /*4d170*/  F2FP.F16.E4M3.UNPACK_B R18, R0.H1 ;  /* 0x00000000ff12723e */ /* 0x001fe400030006ff */
[----:B------:R-:W-:-:S03]  /*4d180*/  F2FP.F16.E4M3.UNPACK_B R19, R29.H1 ;  /* 0x0000001dff13723e */ /* 0x000fc600030006ff */
[----:B------:R0:W-:Y:S01]  /*4d190*/  STL [R1+0xa0], R18 ;  /* 0x0000a01201007387 */ /* 0x0001e20000100800 */
[----:B------:R-:W-:-:S03]  /*4d1a0*/  IMAD.MOV.U32 R29, RZ, RZ, R18 ;  /* 0x000000ffff1d7224 */ /* 0x000fc600078e0012 */
[----:B------:R1:W-:Y:S01]  /*4d1b0*/  STL [R1+0xa4], R19 ;  /* 0x0000a41301007387 */ /* 0x0003e20000100800 */
[----:B------:R-:W-:Y:S01]  /*4d1c0*/  IMAD.MOV.U32 R0, RZ, RZ, R19 ;  /* 0x000000ffff007224 */ /* 0x000fe200078e0013 */
[----:B--2---:R-:W-:-:S15]  /*4d1d0*/  HMMA.16816.F32 R20, R8, R18, R20 ;  /* 0x000000120814723c */ /* 0x004fde0000001814 */
[----:B------:R-:W-:-:S04]  /*4d1e0*/  NOP ;  /* 0x0000000000007918 */ /* 0x000fc80000000000 */
[----:B------:R-:W-:Y:S04]  /*4d1f0*/  STL.64 [R1+0x560], R20 ;  /* 0x0005601401007387 */ /* 0x000fe80000100a00 */
[----:B------:R-:W-:Y:S04]  /*4d200*/  STL.64 [R1+0x568], R22 ;  /* 0x0005681601007387 */ /* 0x000fe80000100a00 */
[----:B0-----:R-:W2:Y:S04]  /*4d210*/  LDL R18, [R1+0x90] ;  /* 0x0000900001127983 */ /* 0x001ea80000100800 */
[----:B-1----:R-:W2:Y:S04]  /*4d220*/  LDL R19, [R1+0x94] ;  /* 0x0000940001137983 */ /* 0x002ea80000100800 */
[----:B------:R-:W5:Y:S04]  /*4d230*/  LDL R16, [R1+0x88] ;  /* 0x0000880001107983 */ /* 0x000f680000100800 */
[----:B------:R-:W5:Y:S01]  /*4d240*/  LDL R17, [R1+0x8c] ;  /* 0x00008c0001117983 */ /* 0x000f620000100800 */
[----:B---3--:R-:W-:-:S02]  /*4d250*/  F2FP.F16.E4M3.UNPACK_B R24, R24.H1 ;  /* 0x00000018ff18723e */ /* 0x008fc400030006ff */
[----:B----4-:R-:W-:-:S05]  /*4d260*/  F2FP.F16.E4M3.UNPACK_B R28, R26.H1 ;  /* 0x0000001aff1c723e */ /* 0x010fca00030006ff */
[----:B------:R-:W-:Y:S01]  /*4d270*/  IMAD.MOV.U32 R25, RZ, RZ, R28 ;  /* 0x000000ffff197224 */ /* 0x000fe200078e001c */
[----:B--2---:R-:W-:Y:S04]  /*4d280*/  STL.64 [R1+0x1e50], R18 ;  /* 0x001e501201007387 */ /* 0x004fe80000100a00 */
[----:B-----5:R0:W-:Y:S04]  /*4d290*/  STL.64 [R1+0x1e48], R16 ;  /* 0x001e481001007387 */ /* 0x0201e80000100a00 */
[----:B0-----:R-:W2:Y:S04]  /*4d2a0*/  LDL.LU R16, [R1+0x30] ;  /* 0x0000300001107983 */ /* 0x001ea80000300800 */
[----:B------:R-:W2:Y:S04]  /*4d2b0*/  LDL.LU R17, [R1+0x34] ;  /* 0x0000340001117983 */ /* 0x000ea80000300800 */
[----:B------:R-:W2:Y:S04]  /*4d2c0*/  LDL.LU R18, [R1+0x38] ;  /* 0x0000380001127983 */ /* 0x000ea80000300800 */
[----:B------:R-:W2:Y:S04]  /*4d2d0*/  LDL.LU R19, [R1+0x3c] ;  /* 0x00003c0001137983 */ /* 0x000ea80000300800 */
[----:B------:R-:W3:Y:S04]  /*4d2e0*/  LDL.LU R20, [R1+0x8] ;  /* 0x0000080001147983 */ /* 0x000ee80000300800 */
[----:B------:R-:W4:Y:S04]  /*4d2f0*/  LDL.LU R21, [R1] ;  /* 0x0000000001157983 */ /* 0x000f280000300800 */
[----:B------:R-:W5:Y:S04]  /*4d300*/  LDL R22, [R1+0x98] ;  /* 0x0000980001167983 */ /* 0x000f680000100800 */
[----:B------:R-:W5:Y:S04]  /*4d310*/  LDL R23, [R1+0x9c] ;  /* 0x00009c0001177983 */ /* 0x000f680000100800 */
[----:B------:R-:W2:Y:S04]  /*4d320*/  LDL R26, [R1+0x80] ;  /* 0x00008000011a7983 */ /* 0x000ea80000100800 */
[----:B------:R-:W-:Y:S04]  /*4d330*/  STL [R1+0x28], R24 ;  /* 0x0000281801007387 */ /* 0x000fe80000100800 */
[----:B------:R-:W2:Y:S01]  /*4d340*/  LDL R27, [R1+0x84] ;  /* 0x00008400011b7983 */ /* 0x000ea20000100800 */
[----:B------:R-:W-:Y:S03]  /*4d350*/  HMMA.16816.F32 R4, R8, R24, R4 ;  /* 0x000000180804723c */ /* 0x000fe60000001804 */
[----:B------:R0:W-:Y:S04]  /*4d360*/  STL [R1+0x2c], R28 ;  /* 0x00002c1c01007387 */ /* 0x0001e80000100800 */
[----:B0-----:R-:W5:Y:S04]  /*4d370*/  LDL.LU R28, [R1+0x1e58] ;  /* 0x001e5800011c7983 */ /* 0x001f680000300800 */
[----:B------:R-:W5:Y:S08]  /*4d380*/  LDL.LU R8, [R1+0x110] ;  /* 0x0001100001087983 */ /* 0x000f700000300800 */
[----:B------:R0:W-:Y:S04]  /*4d390*/  STL.64 [R1+0x500], R4 ;  /* 0x0005000401007387 */ /* 0x0001e80000100a00 */
[----:B------:R1:W-:Y:S04]  /*4d3a0*/  STL.64 [R1+0x508], R6 ;  /* 0x0005080601007387 */ /* 0x0003e80000100a00 */
[----:B------:R-:W5:Y:S01]  /*4d3b0*/  LDL.LU R9, [R1+0x114] ;  /* 0x0001140001097983 */ /* 0x000f620000300800 */
[----:B0-----:R-:W-:-:S03]  /*4d3c0*/  IMAD.MOV.U32 R5, RZ, RZ, R14 ;  /* 0x000000ffff057224 */ /* 0x001fc600078e000e */
[----:B------:R-:W5:Y:S01]  /*4d3d0*/  LDL.LU R10, [R1+0x118] ;  /* 0x00011800010a7983 */ /* 0x000f620000300800 */
[----:B-1----:R-:W-:-:S03]  /*4d3e0*/  IMAD.MOV.U32 R7, RZ, RZ, R12 ;  /* 0x000000ffff077224 */ /* 0x002fc600078e000c */
[----:B------:R-:W5:Y:S01]  /*4d3f0*/  LDL.LU R11, [R1+0x11c] ;  /* 0x00011c00010b7983 */ /* 0x000f620000300800 */
[----:B---3--:R-:W-:Y:S01]  /*4d400*/  MOV R4, R20 ;  /* 0x0000001400047202 */ /* 0x008fe20000000f00 */
[----:B----4-:R-:W-:-:S07]  /*4d410*/  IMAD.MOV.U32 R6, RZ, RZ, R21 ;  /* 0x000000ffff067224 */ /* 0x010fce00078e0015 */
[----:B--2---:R-:W-:Y:S01]  /*4d420*/  HMMA.16816.F32 R24, R4, R26, R16 ;  /* 0x0000001a0418723c */ /* 0x004fe20000001810 */
[----:B------:R-:W2:Y:S04]  /*4d430*/  LDL.LU.64 R18, [R1+0x1e50] ;  /* 0x001e500001127983 */ /* 0x000ea80000300a00 */
[----:B------:R-:W5:-:S14]  /*4d440*/  LDL.LU.64 R16, [R1+0x1e48] ;  /* 0x001e480001107983 */ /* 0x000f5c0000300a00 */
        /* <DEDUP_REMOVED lines=11> */
[----:B------:R-:W2:Y:S01]  /*4d500*/  LDL.LU R27, [R1+0x12c] ;  /* 0x00012c00011b7983 */ /* 0x000ea20000300800 */
[----:B-----5:R-:W-:Y:S01]  /*4d510*/  HMMA.16816.F32 R4, R4, R16, R8 ;  /* 0x000000100404723c */ /* 0x020fe20000001808 */
[----:B------:R-:W-:Y:S01]  /*4d520*/  IMAD.MOV.U32 R8, RZ, RZ, R20 ;  /* 0x000000ffff087224 */ /* 0x000fe200078e0014 */
[----:B------:R-:W-:Y:S01]  /*4d530*/  MOV R9, R14 ;  /* 0x0000000e00097202 */ /* 0x000fe20000000f00 */
[----:B------:R-:W-:-:S02]  /*4d540*/  IMAD.MOV.U32 R10, RZ, RZ, R21 ;  /* 0x000000ffff0a7224 */ /* 0x000fc400078e0015 */
[----:B------:R-:W-:-:S14]  /*4d550*/  IMAD.MOV.U32 R11, RZ, RZ, R12 ;  /* 0x000000ffff0b7224 */ /* 0x000fdc00078e000c */
[----:B------:R0:W-:Y:S04]  /*4d560*/  STL.64 [R1+0x1e20], R6 ;  /* 0x001e200601007387 */ /* 0x0001e80000100a00 */
[----:B0-----:R-:W3:Y:S01]  /*4d570*/  LDL.64 R6, [R1+0xb0] ;  /* 0x0000b00001067983 */ /* 0x001ee20000100a00 */
[C---:B--2---:R-:W-:Y:S03]  /*4d580*/  HMMA.16816.F32 R16, R8.reuse, R18, R24 ;  /* 0x000000120810723c */ /* 0x044fe60000001818 */
[----:B------:R-:W2:Y:S04]  /*4d590*/  LDL.LU.64 R26, [R1+0x1e40] ;  /* 0x001e4000011a7983 */ /* 0x000ea80000300a00 */
[----:B------:R-:W2:Y:S02]  /*4d5a0*/  LDL.LU.64 R24, [R1+0x1e38] ;  /* 0x001e380001187983 */ /* 0x000ea40000300a00 */
[----:B--2---:R-:W-:Y:S02]  /*4d5b0*/  HMMA.16816.F32 R8, R8, R22, R24 ;  /* 0x000000160808723c */ /* 0x004fe40000001818 */
[----:B------:R-:W2:Y:S04]  /*4d5c0*/  LDL.LU.64 R24, [R1+0x1e30] ;  /* 0x001e300001187983 */ /* 0x000ea80000300a00 */
[----:B------:R-:W-:Y:S01]  /*4d5d0*/  LDS.64 R26, [R2+UR10+0x46000] ;  /* 0x0460000a021a7984 */ /* 0x000fe20008000a00 */
[----:B------:R-:W-:-:S02]  /*4d5e0*/  IMAD.MOV.U32 R21, RZ, RZ, R15 ;  /* 0x000000ffff157224 */ /* 0x000fc400078e000f */
[----:B------:R-:W-:Y:S01]  /*4d5f0*/  IMAD.MOV.U32 R23, RZ, RZ, R13 ;  /* 0x000000ffff177224 */ /* 0x000fe200078e000d */
[----:B------:R-:W-:Y:S09]  /*4d600*/  LDS.64 R2, [R2+UR10+0x46800] ;  /* 0x0468000a02027984 */ /* 0x000ff20008000a00 */
[----:B------:R-:W-:Y:S04]  /*4d610*/  STL.64 [R1+0x1e18], R10 ;  /* 0x001e180a01007387 */ /* 0x000fe80000100a00 */
[----:B------:R-:W0:Y:S04]  /*4d620*/  LDS.64 R10, [R28+UR10+0x46000] ;  /* 0x0460000a1c0a7984 */ /* 0x000e280008000a00 */
[----:B------:R-:W2:Y:S04]  /*4d630*/  LDL R20, [R1+0xc] ;  /* 0x00000c0001147983 */ /* 0x000ea80000100800 */
[----:B------:R-:W2:Y:S01]  /*4d640*/  LDL R22, [R1+0x4] ;  /* 0x0000040001167983 */ /* 0x000ea20000100800 */
[----:B0-----:R-:W-:Y:S01]  /*4d650*/  MOV R12, R10 ;  /* 0x0000000a000c7202 */ /* 0x001fe20000000f00 */
[----:B------:R-:W-:-:S02]  /*4d660*/  IMAD.MOV.U32 R10, RZ, RZ, R29 ;  /* 0x000000ffff0a7224 */ /* 0x000fc400078e001d */
[----:B------:R-:W0:Y:S04]  /*4d670*/  LDS.64 R28, [R28+UR10+0x46800] ;  /* 0x0468000a1c1c7984 */ /* 0x000e280008000a00 */
[----:B------:R1:W-:Y:S04]  /*4d680*/  STL [R1+0x14], R11 ;  /* 0x0000140b01007387 */ /* 0x0003e80000100800 */
[----:B------:R4:W-:Y:S01]  /*4d690*/  STL [R1+0x1e0c], R12 ;  /* 0x001e0c0c01007387 */ /* 0x0009e20000100800 */
[----:B-1----:R-:W-:-:S03]  /*4d6a0*/  IMAD.MOV.U32 R11, RZ, RZ, R0 ;  /* 0x000000ffff0b7224 */ /* 0x002fc600078e0000 */
[----:B----4-:R-:W4:Y:S01]  /*4d6b0*/  LDL.LU R12, [R1+0x4] ;  /* 0x00000400010c7983 */ /* 0x010f220000300800 */
[----:B------:R-:W-:-:S03]  /*4d6c0*/  IMAD.MOV.U32 R0, RZ, RZ, R26 ;  /* 0x000000ffff007224 */ /* 0x000fc600078e001a */
[----:B0-----:R0:W-:Y:S04]  /*4d6d0*/  STL [R1+0x1e10], R28 ;  /* 0x001e101c01007387 */ /* 0x0011e80000100800 */
[----:B0-----:R-:W5:Y:S04]  /*4d6e0*/  LDL.LU R28, [R1+0xc] ;  /* 0x00000c00011c7983 */ /* 0x001f680000300800 */
[----:B------:R-:W-:Y:S04]  /*4d6f0*/  STL [R1+0x1df0], R29 ;  /* 0x001df01d01007387 */ /* 0x000fe80000100800 */
[----:B------:R0:W-:Y:S04]  /*4d700*/  STL [R1+0x1c], R27 ;  /* 0x00001c1b01007387 */ /* 0x0001e80000100800 */
[----:B0-----:R-:W2:Y:S01]  /*4d710*/  LDL.LU.64 R26, [R1+0x1e28] ;  /* 0x001e2800011a7983 */ /* 0x001ea20000300a00 */
[----:B---3--:R-:W-:Y:S01]  /*4d720*/  IMAD.MOV.U32 R14, RZ, RZ, R7 ;  /* 0x000000ffff0e7224 */ /* 0x008fe200078e0007 */
[----:B--2---:R-:W-:Y:S02]  /*4d730*/  HMMA.16816.F32 R20, R20, R6, R24 ;  /* 0x000000061414723c */ /* 0x004fe40000001818 */
[----:B------:R-:W2:-:S15]  /*4d740*/  LDL.LU.64 R6, [R1+0x1e20] ;  /* 0x001e200001067983 */ /* 0x000e9e0000300a00 */
[----:B------:R-:W-:Y:S02]  /*4d750*/  NOP ;  /* 0x0000000000007918 */ /* 0x000fe40000000000 */
[----:B------:R5:W-:Y:S04]  /*4d760*/  STL.64 [R1+0x550], R20 ;  /* 0x0005501401007387 */ /* 0x000be80000100a00 */
[----:B------:R4:W-:Y:S04]  /*4d770*/  STL.64 [R1+0x558], R22 ;  /* 0x0005581601007387 */ /* 0x0009e80000100a00 */
[----:B------:R-:W2:Y:S01]  /*4d780*/  LDL.64 R24, [R1+0xa8] ;  /* 0x0000a80001187983 */ /* 0x000ea20000100a00 */
[----:B-----5:R-:W-:Y:S01]  /*4d790*/  MOV R20, R28 ;  /* 0x0000001c00147202 */ /* 0x020fe20000000f00 */
[----:B------:R-:W-:-:S02]  /*4d7a0*/  IMAD.MOV.U32 R21, RZ, RZ, R15 ;  /* 0x000000ffff157224 */ /* 0x000fc400078e000f */
[----:B------:R-:W3:Y:S01]  /*4d7b0*/  LDL R26, [R1+0x28] ;  /* 0x00002800011a7983 */ /* 0x000ee20000100800 */
[----:B----4-:R-:W-:Y:S02]  /*4d7c0*/  IMAD.MOV.U32 R22, RZ, RZ, R12 ;  /* 0x000000ffff167224 */ /* 0x010fe400078e000c */
[----:B------:R-:W-:Y:S01]  /*4d7d0*/  IMAD.MOV.U32 R23, RZ, RZ, R13 ;  /* 0x000000ffff177224 */ /* 0x000fe200078e000d */
[----:B------:R-:W3:Y:S06]  /*4d7e0*/  LDL R27, [R1+0x2c] ;  /* 0x00002c00011b7983 */ /* 0x000eec0000100800 */
[----:B--2---:R-:W-:Y:S01]  /*4d7f0*/  HMMA.16816.F32 R4, R20, R24, R4 ;  /* 0x000000181404723c */ /* 0x004fe20000001804 */
[----:B------:R-:W-:Y:S01]  /*4d800*/  IMAD.MOV.U32 R29, RZ, RZ, R24 ;  /* 0x000000ffff1d7224 */ /* 0x000fe200078e0018 */
[----:B------:R-:W-:-:S15]  /*4d810*/  MOV R24, R25 ;  /* 0x0000001900187202 */ /* 0x000fde0000000f00 */
[----:B------:R-:W-:Y:S02]  /*4d820*/  NOP ;  /* 0x0000000000007918 */ /* 0x000fe40000000000 */
[----:B------:R0:W-:Y:S04]  /*4d830*/  STL.64 [R1+0x540], R4 ;  /* 0x0005400401007387 */ /* 0x0001e80000100a00 */
[----:B------:R1:W-:Y:S04]  /*4d840*/  STL.64 [R1+0x548], R6 ;  /* 0x0005480601007387 */ /* 0x0003e80000100a00 */
[----:B------:R-:W2:Y:S01]  /*4d850*/  LDL.LU R20, [R1+0x40] ;  /* 0x0000400001147983 */ /* 0x000ea20000300800 */
[----:B0-----:R-:W-:-:S03]  /*4d860*/  IMAD.MOV.U32 R4, RZ, RZ, R28 ;  /* 0x000000ffff047224 */ /* 0x001fc600078e001c */
[----:B------:R-:W2:Y:S01]  /*4d870*/  LDL.LU R21, [R1+0x44] ;  /* 0x0000440001157983 */ /* 0x000ea20000300800 */
[----:B------:R-:W-:Y:S02]  /*4d880*/  IMAD.MOV.U32 R5, RZ, RZ, R15 ;  /* 0x000000ffff057224 */ /* 0x000fe400078e000f */
[----:B-1----:R-:W-:Y:S01]  /*4d890*/  IMAD.MOV.U32 R6, RZ, RZ, R12 ;  /* 0x000000ffff067224 */ /* 0x002fe200078e000c */
[----:B------:R-:W2:Y:S01]  /*4d8a0*/  LDL.LU R22, [R1+0x48] ;  /* 0x0000480001167983 */ /* 0x000ea20000300800 */
[----:B------:R-:W-:-:S03]  /*4d8b0*/  IMAD.MOV.U32 R7, RZ, RZ, R13 ;  /* 0x000000ffff077224 */ /* 0x000fc600078e000d */
[----:B------:R-:W2:Y:S04]  /*4d8c0*/  LDL.LU R23, [R1+0x4c] ;  /* 0x00004c0001177983 */ /* 0x000ea80000300800 */
[----:B------:R0:W-:Y:S01]  /*4d8d0*/  STL [R1+0x1e08], R24 ;  /* 0x001e081801007387 */ /* 0x0001e20000100800 */
[----:B------:R-:W-:Y:S03]  /*4d8e0*/  HMMA.16816.F32 R4, R4, R10, R16 ;  /* 0x0000000a0404723c */ /* 0x000fe60000001810 */
[----:B0-----:R-:W2:Y:S04]  /*4d8f0*/  LDL.64 R24, [R1+0x80] ;  /* 0x0000800001187983 */ /* 0x001ea80000100a00 */
[----:B------:R-:W3:Y:S04]  /*4d900*/  LDL.LU.64 R10, [R1+0x1e18] ;  /* 0x001e1800010a7983 */ /* 0x000ee80000300a00 */
[----:B------:R-:W4:Y:S08]  /*4d910*/  LDL R16, [R1+0x88] ;  /* 0x0000880001107983 */ /* 0x000f300000100800 */
[----:B------:R0:W-:Y:S04]  /*4d920*/  STL.64 [R1+0x530], R4 ;  /* 0x0005300401007387 */ /* 0x0001e80000100a00 */
[----:B------:R1:W-:Y:S04]  /*4d930*/  STL.64 [R1+0x538], R6 ;  /* 0x0005380601007387 */ /* 0x0003e80000100a00 */
[----:B------:R-:W4:Y:S04]  /*4d940*/  LDL R17, [R1+0x8c] ;  /* 0x00008c0001117983 */ /* 0x000f280000100800 */
[----:B------:R-:W5:Y:S01]  /*4d950*/  LDL R18, [R1+0x90] ;  /* 0x0000900001127983 */ /* 0x000f620000100800 */
[----:B0-----:R-:W-:-:S03]  /*4d960*/  MOV R4, R28 ;  /* 0x0000001c00047202 */ /* 0x001fc60000000f00 */
[----:B------:R-:W5:Y:S01]  /*4d970*/  LDL R19, [R1+0x94] ;  /* 0x0000940001137983 */ /* 0x000f620000100800 */
[----:B-1----:R-:W-:-:S03]  /*4d980*/  IMAD.MOV.U32 R6, RZ, RZ, R12 ;  /* 0x000000ffff067224 */ /* 0x002fc600078e000c */
[----:B------:R-:W2:Y:S04]  /*4d990*/  LDL.LU R28, [R1+0x1e10] ;  /* 0x001e1000011c7983 */ /* 0x000ea80000300800 */
[----:B------:R-:W4:Y:S01]  /*4d9a0*/  LDL.LU R12, [R1+0x1e0c] ;  /* 0x001e0c00010c7983 */ /* 0x000f220000300800 */
[----:B------:R-:W-:Y:S02]  /*4d9b0*/  IMAD.MOV.U32 R5, RZ, RZ, R15 ;  /* 0x000000ffff057224 */ /* 0x000fe400078e000f */
[----:B------:R-:W-:-:S07]  /*4d9c0*/  IMAD.MOV.U32 R7, RZ, RZ, R13 ;  /* 0x000000ffff077224 */ /* 0x000fce00078e000d */
[----:B---3--:R-:W-:Y:S01]  /*4d9d0*/  HMMA.16816.F32 R4, R4, R26, R8 ;  /* 0x0000001a0404723c */ /* 0x008fe20000001808 */
[----:B------:R-:W3:-:S15]  /*4d9e0*/  LDL.LU R8, [R1+0x50] ;  /* 0x0000500001087983 */ /* 0x000ede0000300800 */
[----:B------:R-:W-:-:S03]  /*4d9f0*/  NOP ;  /* 0x0000000000007918 */ /* 0x000fc60000000000 */
[----:B------:R2:W-:Y:S04]  /*4da00*/  STL.64 [R1+0x4f0], R4 ;  /* 0x0004f00401007387 */ /* 0x0005e80000100a00 */
[----:B------:R0:W-:Y:S04]  /*4da10*/  STL.64 [R1+0x4f8], R6 ;  /* 0x0004f80601007387 */ /* 0x0001e80000100a00 */
[----:B------:R-:W3:Y:S01]  /*4da20*/  LDL.LU R9, [R1+0x54] ;  /* 0x0000540001097983 */ /* 0x000ee20000300800 */
[----:B--2---:R-:W-:Y:S01]  /*4da30*/  MOV R5, R28 ;  /* 0x0000001c00057202 */ /* 0x004fe20000000f00 */
[----:B----4-:R-:W-:-:S02]  /*4da40*/  IMAD.MOV.U32 R4, RZ, RZ, R12 ;  /* 0x000000ffff047224 */ /* 0x010fc400078e000c */
[----:B------:R-:W3:Y:S01]  /*4da50*/  LDL.LU R10, [R1+0x58] ;  /* 0x00005800010a7983 */ /* 0x000ee20000300800 */
[----:B0-----:R-:W-:Y:S02]  /*4da60*/  IMAD.MOV.U32 R6, RZ, RZ, R0 ;  /* 0x000000ffff067224 */ /* 0x001fe400078e0000 */
[----:B------:R-:W-:Y:S01]  /*4da70*/  IMAD.MOV.U32 R7, RZ, RZ, R2 ;  /* 0x000000ffff077224 */ /* 0x000fe200078e0002 */
[----:B------:R-:W3:Y:S04]  /*4da80*/  LDL.LU R11, [R1+0x5c] ;  /* 0x00005c00010b7983 */ /* 0x000ee80000300800 */
[----:B------:R-:W2:Y:S02]  /*4da90*/  LDL.64 R26, [R1+0x98] ;  /* 0x00009800011a7983 */ /* 0x000ea40000100a00 */
[----:B------:R-:W-:Y:S02]  /*4daa0*/  HMMA.16816.F32 R20, R4, R24, R20 ;  /* 0x000000180414723c */ /* 0x000fe40000001814 */
[----:B------:R-:W4:-:S15]  /*4dab0*/  LDL.LU R24, [R1+0x1e08] ;  /* 0x001e080001187983 */ /* 0x000f1e0000300800 */
[----:B------:R-:W-:Y:S02]  /*4dac0*/  NOP ;  /* 0x0000000000007918 */ /* 0x000fe40000000000 */
[----:B------:R-:W-:Y:S04]  /*4dad0*/  STL.64 [R1+0x1e00], R22 ;  /* 0x001e001601007387 */ /* 0x000fe80000100a00 */
[----:B------:R0:W-:Y:S04]  /*4dae0*/  STL.64 [R1+0x1df8], R20 ;  /* 0x001df81401007387 */ /* 0x0001e80000100a00 */
[----:B0-----:R-:W5:Y:S04]  /*4daf0*/  LDL.LU R20, [R1+0x60] ;  /* 0x0000600001147983 */ /* 0x001f680000300800 */
[----:B------:R-:W5:Y:S04]  /*4db00*/  LDL.LU R21, [R1+0x64] ;  /* 0x0000640001157983 */ /* 0x000f680000300800 */
[----:B------:R-:W5:Y:S04]  /*4db10*/  LDL.LU R22, [R1+0x68] ;  /* 0x0000680001167983 */ /* 0x000f680000300800 */
[----:B------:R-:W5:Y:S04]  /*4db20*/  LDL.LU R23, [R1+0x6c] ;  /* 0x00006c0001177983 */ /* 0x000f680000300800 */
[----:B------:R-:W-:Y:S01]  /*4db30*/  STL [R1+0x1de0], R25 ;  /* 0x001de01901007387 */ /* 0x000fe20000100800 */
[----:B---3--:R-:W-:-:S15]  /*4db40*/  HMMA.16816.F32 R8, R4, R16, R8 ;  /* 0x000000100408723c */ /* 0x008fde0000001808 */
[----:B------:R-:W-:-:S04]  /*4db50*/  NOP ;  /* 0x0000000000007918 */ /* 0x000fc80000000000 */
[----:B------:R0:W-:Y:S04]  /*4db60*/  STL.64 [R1+0x1de8], R10 ;  /* 0x001de80a01007387 */ /* 0x0001e80000100a00 */
[----:B0-----:R-:W3:Y:S01]  /*4db70*/  LDL R10, [R1+0xb0] ;  /* 0x0000b000010a7983 */ /* 0x001ee20000100800 */
[----:B-----5:R-:W-:Y:S03]  /*4db80*/  HMMA.16816.F32 R16, R4, R18, R20 ;  /* 0x000000120410723c */ /* 0x020fe60000001814 */
[----:B------:R-:W3:Y:S04]  /*4db90*/  LDL.LU.64 R22, [R1+0x1e00] ;  /* 0x001e000001167983 */ /* 0x000ee80000300a00 */
[----:B------:R-:W3:Y:S04]  /*4dba0*/  LDL.LU.64 R20, [R1+0x1df8] ;  /* 0x001df80001147983 */ /* 0x000ee80000300a00 */
[----:B------:R-:W2:Y:S04]  /*4dbb0*/  LDL.LU R4, [R1+0x70] ;  /* 0x0000700001047983 */ /* 0x000ea80000300800 */
[----:B------:R-:W2:Y:S04]  /*4dbc0*/  LDL.LU R5, [R1+0x74] ;  /* 0x0000740001057983 */ /* 0x000ea80000300800 */
[----:B------:R-:W2:Y:S04]  /*4dbd0*/  LDL.LU R6, [R1+0x78] ;  /* 0x0000780001067983 */ /* 0x000ea80000300800 */
[----:B------:R-:W2:Y:S01]  /*4dbe0*/  LDL.LU R7, [R1+0x7c] ;  /* 0x00007c0001077983 */ /* 0x000ea20000300800 */
[----:B------:R-:W-:Y:S01]  /*4dbf0*/  IMAD.MOV.U32 R11, RZ, RZ, R14 ;  /* 0x000000ffff0b7224 */ /* 0x000fe200078e000e */
[----:B------:R-:W-:Y:S01]  /*4dc00*/  MOV R14, R0 ;  /* 0x00000000000e7202 */ /* 0x000fe20000000f00 */
[----:B------:R-:W-:-:S02]  /*4dc10*/  IMAD.MOV.U32 R13, RZ, RZ, R28 ;  /* 0x000000ffff0d7224 */ /* 0x000fc400078e001c */
[----:B------:R-:W-:Y:S01]  /*4dc20*/  IMAD.MOV.U32 R15, RZ, RZ, R2 ;  /* 0x000000ffff0f7224 */ /* 0x000fe200078e0002 */
[----:B------:R0:W-:Y:S04]  /*4dc30*/  STL.64 [R1+0x1dd8], R18 ;  /* 0x001dd81201007387 */ /* 0x0001e80000100a00 */
[----:B------:R-:W5:Y:S01]  /*4dc40*/  LDL R0, [R1+0xa00] ;  /* 0x000a000001007983 */ /* 0x000f620000100800 */
[----:B0-----:R-:W-:-:S03]  /*4dc50*/  IMAD.MOV.U32 R18, RZ, RZ, R29 ;  /* 0x000000ffff127224 */ /* 0x001fc600078e001d */
[----:B------:R-:W3:Y:S04]  /*4dc60*/  LDL.LU R29, [R1+0x1df0] ;  /* 0x001df000011d7983 */ /* 0x000ee80000300800 */
[----:B------:R-:W3:Y:S04]  /*4dc70*/  LDL.LU R25, [R1+0x788] ;  /* 0x0007880001197983 */ /* 0x000ee80000300800 */
[----:B------:R-:W3:Y:S01]  /*4dc80*/  LDL R2, [R1+0xa04] ;  /* 0x000a040001027983 */ /* 0x000ee20000100800 */
[----:B--2---:R-:W-:-:S15]  /*4dc90*/  HMMA.16816.F32 R12, R12, R26, R4 ;  /* 0x0000001a0c0c723c */ /* 0x004fde0000001804 */
[----:B------:R-:W-:-:S04]  /*4dca0*/  NOP ;  /* 0x0000000000007918 */ /* 0x000fc80000000000 */
[----:B------:R-:W-:Y:S04]  /*4dcb0*/  STL.64 [R1+0x1dd0], R14 ;  /* 0x001dd00e01007387 */ /* 0x000fe80000100a00 */
[----:B------:R0:W-:Y:S04]  /*4dcc0*/  STL [R1+0x1dc8], R27 ;  /* 0x001dc81b01007387 */ /* 0x0001e80000100800 */
[----:B0-----:R-:W2:Y:S04]  /*4dcd0*/  LDL.LU R27, [R1+0x1c] ;  /* 0x00001c00011b7983 */ /* 0x001ea80000300800 */
[----:B------:R-:W5:Y:S01]  /*4dce0*/  LDL R4, [R1+0x14] ;  /* 0x0000140001047983 */ /* 0x000f620000100800 */
[----:B----4-:R-:W-:-:S02]  /*4dcf0*/  IMAD.MOV.U32 R19, RZ, RZ, R24 ;  /* 0x000000ffff137224 */ /* 0x010fc400078e0018 */
[----:B------:R-:W0:Y:S01]  /*4dd00*/  S2R R24, SR_TID.X ;  /* 0x0000000000187919 */ /* 0x000e220000002100 */
[----:B---3--:R-:W-:Y:S02]  /*4dd10*/  IMAD.MOV.U32 R5, RZ, RZ, R29 ;  /* 0x000000ffff057224 */ /* 0x008fe400078e001d */
[----:B------:R-:W-:Y:S01]  /*4dd20*/  IMAD.MOV.U32 R7, RZ, RZ, R3 ;  /* 0x000000ffff077224 */ /* 0x000fe200078e0003 */
[----:B------:R-:W3:Y:S01]  /*4dd30*/  LDL.64 R14, [R1+0xa0] ;  /* 0x0000a000010e7983 */ /* 0x000ee20000100a00 */
[C---:B0-----:R-:W-:Y:S02]  /*4dd40*/  SHF.L.U32 R28, R24.reuse, 0x3, RZ ;  /* 0x00000003181c7819 */ /* 0x041fe400000006ff */
[----:B------:R-:W-:Y:S02]  /*4dd50*/  LOP3.LUT R26, R24, 0x1c, RZ, 0xc0, !PT ;  /* 0x0000001c181a7812 */ /* 0x000fe400078ec0ff */
[----:B------:R-:W-:-:S05]  /*4dd60*/  LOP3.LUT R28, R28, 0x78, RZ, 0xc0, !PT ;  /* 0x000000781c1c7812 */ /* 0x000fca00078ec0ff */
[----:B------:R-:W-:Y:S02]  /*4dd70*/  IMAD R28, R26, 0x40, R28 ;  /* 0x000000401a1c7824 */ /* 0x000fe400078e021c */
[----:B--2---:R-:W-:-:S07]  /*4dd80*/  IMAD.MOV.U32 R6, RZ, RZ, R27 ;  /* 0x000000ffff067224 */ /* 0x004fce00078e001b */
[----:B-----5:R-:W-:Y:S01]  /*4dd90*/  HMMA.16816.F32 R4, R4, R10, R20 ;  /* 0x0000000a0404723c */ /* 0x020fe20000001814 */
[----:B------:R-:W0:Y:S04]  /*4dda0*/  LDS.64 R20, [R28+UR10+0x47000] ;  /* 0x0470000a1c147984 */ /* 0x000e280008000a00 */
[----:B------:R-:W2:-:S14]  /*4ddb0*/  LDL.LU.64 R10, [R1+0x1de8] ;  /* 0x001de800010a7983 */ /* 0x000e9c0000300a00 */
[----:B------:R-:W-:Y:S04]  /*4ddc0*/  STL.64 [R1+0x520], R4 ;  /* 0x0005200401007387 */ /* 0x000fe80000100a00 */
[----:B------:R-:W-:Y:S01]  /*4ddd0*/  STL.64 [R1+0x528], R6 ;  /* 0x0005280601007387 */ /* 0x000fe20000100a00 */
[----:B------:R-:W1:Y:S03]  /*4dde0*/  S2R R23, SR_TID.X ;  /* 0x0000000000177919 */ /* 0x000e660000002100 */
[----:B------:R-:W-:Y:S01]  /*4ddf0*/  LDS.64 R6, [R28+UR10+0x47800] ;  /* 0x0478000a1c067984 */ /* 0x000fe20008000a00 */
[----:B0-----:R-:W-:-:S03]  /*4de00*/  IMAD.MOV.U32 R24, RZ, RZ, R20 ;  /* 0x000000ffff187224 */ /* 0x001fc600078e0014 */
[----:B------:R-:W-:Y:S04]  /*4de10*/  STL [R1+0xc], R21 ;  /* 0x00000c1501007387 */ /* 0x000fe80000100800 */
[----:B------:R0:W-:Y:S04]  /*4de20*/  STL [R1+0x1dcc], R24 ;  /* 0x001dcc1801007387 */ /* 0x0001e80000100800 */
[----:B0-----:R-:W4:Y:S01]  /*4de30*/  LDL.LU R24, [R1+0x14] ;  /* 0x0000140001187983 */ /* 0x001f220000300800 */
[----:B-1----:R-:W-:-:S04]  /*4de40*/  SHF.L.U32 R23, R23, 0x3, RZ ;  /* 0x0000000317177819 */ /* 0x002fc800000006ff */
[----:B------:R-:W-:-:S05]  /*4de50*/  LOP3.LUT R23, R23, 0x78, RZ, 0xc0, !PT ;  /* 0x0000007817177812 */ /* 0x000fca00078ec0ff */
[----:B------:R-:W-:-:S05]  /*4de60*/  IMAD R23, R26, 0x40, R23 ;  /* 0x000000401a177824 */ /* 0x000fca00078e0217 */
[----:B------:R-:W-:-:S05]  /*4de70*/  LOP3.LUT R23, R23, 0x20, RZ, 0x3c, !PT ;  /* 0x0000002017177812 */ /* 0x000fca00078e3cff */
[----:B------:R-:W0:Y:S04]  /*4de80*/  LDS.64 R4, [R23+UR10+0x47000] ;  /* 0x0470000a17047984 */ /* 0x000e280008000a00 */
[----:B------:R1:W-:Y:S01]  /*4de90*/  STL [R1+0x1db0], R28 ;  /* 0x001db01c01007387 */ /* 0x0003e20000100800 */
[----:B------:R-:W-:Y:S01]  /*4dea0*/  IMAD.MOV.U32 R21, RZ, RZ, R29 ;  /* 0x000000ffff157224 */ /* 0x000fe200078e001d */
[----:B------:R-:W-:Y:S02]  /*4deb0*/  MOV R22, R27 ;  /* 0x0000001b00167202 */ /* 0x000fe40000000f00 */
[----:B-1----:R-:W5:Y:S01]  /*4dec0*/  LDL.LU R28, [R1+0x78c] ;  /* 0x00078c00011c7983 */ /* 0x002f620000300800 */
[----:B------:R-:W-:-:S03]  /*4ded0*/  FADD R2, -R2, R25 ;  /* 0x0000001902027221 */ /* 0x000fc60000000100 */
[----:B0-----:R-:W-:Y:S01]  /*4dee0*/  STL [R1+0x24], R5 ;  /* 0x0000240501007387 */ /* 0x001fe20000100800 */
[----:B------:R-:W-:-:S03]  /*4def0*/  IMAD.MOV.U32 R26, RZ, RZ, R4 ;  /* 0x000000ffff1a7224 */ /* 0x000fc600078e0004 */
[----:B------:R0:W1:Y:S04]  /*4df00*/  LDS.64 R4, [R23+UR10+0x47800] ;  /* 0x0478000a17047984 */ /* 0x0000680008000a00 */
[----:B------:R-:W3:Y:S01]  /*4df10*/  LDL.LU R25, [R1+0x1de0] ;  /* 0x001de00001197983 */ /* 0x000ee20000300800 */
[----:B0-----:R-:W-:Y:S02]  /*4df20*/  IMAD.MOV.U32 R23, RZ, RZ, R3 ;  /* 0x000000ffff177224 */ /* 0x001fe400078e0003 */
[----:B----4-:R-:W-:-:S07]  /*4df30*/  IMAD.MOV.U32 R20, RZ, RZ, R24 ;  /* 0x000000ffff147224 */ /* 0x010fce00078e0018 */
[----:B--2---:R-:W-:Y:S01]  /*4df40*/  HMMA.16816.F32 R8, R20, R18, R8 ;  /* 0x000000121408723c */ /* 0x004fe20000001808 */
[----:B------:R-:W2:Y:S04]  /*4df50*/  LDL.LU.64 R18, [R1+0x1dd8] ;  /* 0x001dd80001127983 */ /* 0x000ea80000300a00 */
[----:B------:R-:W4:Y:S01]  /*4df60*/  LDL R22, [R1+0x80] ;  /* 0x0000800001167983 */ /* 0x000f220000100800 */
[----:B------:R-:W-:-:S13]  /*4df70*/  FMUL R2, R2, 1.4426950216293334961 ;  /* 0x3fb8aa3b02027820 */ /* 0x000fda0000400000 */
[----:B------:R0:W-:Y:S04]  /*4df80*/  STL.64 [R1+0x510], R8 ;  /* 0x0005100801007387 */ /* 0x0001e80000100a00 */
[----:B------:R1:W-:Y:S04]  /*4df90*/  STL.64 [R1+0x518], R10 ;  /* 0x0005180a01007387 */ /* 0x0003e80000100a00 */
[----:B------:R-:W4:Y:S01]  /*4dfa0*/  LDL.LU R21, [R1+0x5d8] ;  /* 0x0005d80001157983 */ /* 0x000f220000300800 */
[----:B0-----:R-:W-:Y:S02]  /*4dfb0*/  IMAD.MOV.U32 R8, RZ, RZ, R24 ;  /* 0x000000ffff087224 */ /* 0x001fe400078e0018 */
[----:B-----5:R-:W-:Y:S01]  /*4dfc0*/  FADD R0, -R0, R28 ;  /* 0x0000001c00007221 */ /* 0x020fe20000000100 */
[----:B------:R-:W-:Y:S01]  /*4dfd0*/  IMAD.MOV.U32 R9, RZ, RZ, R29 ;  /* 0x000000ffff097224 */ /* 0x000fe200078e001d */
[----:B-1----:R-:W-:Y:S01]  /*4dfe0*/  MOV R10, R27 ;  /* 0x0000001b000a7202 */ /* 0x002fe20000000f00 */
[----:B------:R-:W-:Y:S01]  /*4dff0*/  IMAD.MOV.U32 R11, RZ, RZ, R3 ;  /* 0x000000ffff0b7224 */ /* 0x000fe200078e0003 */
[----:B------:R3:W0:Y:S01]  /*4e000*/  MUFU.EX2 R28, R2 ;  /* 0x00000002001c7308 */ /* 0x0006220000000800 */
[----:B------:R-:W-:Y:S01]  /*4e010*/  FMUL R0, R0, 1.4426950216293334961 ;  /* 0x3fb8aa3b00007820 */ /* 0x000fe20000400000 */
[----:B------:R-:W5:Y:S01]  /*4e020*/  LDL.LU R20, [R1+0x5dc] ;  /* 0x0005dc0001147983 */ /* 0x000f620000300800 */
[----:B---3--:R-:W-:-:S03]  /*4e030*/  IMAD.MOV.U32 R2, RZ, RZ, R14 ;  /* 0x000000ffff027224 */ /* 0x008fc600078e000e */
[----:B0-----:R-:W-:Y:S01]  /*4e040*/  STL [R1+0x730], R28 ;  /* 0x0007301c01007387 */ /* 0x001fe20000100800 */
[----:B------:R-:W-:Y:S02]  /*4e050*/  IMAD.MOV.U32 R23, RZ, RZ, R25 ;  /* 0x000000ffff177224 */ /* 0x000fe400078e0019 */
[----:B------:R0:W1:Y:S02]  /*4e060*/  MUFU.EX2 R25, R0 ;  /* 0x0000000000197308 */ /* 0x0000640000000800 */
[----:B0-----:R-:W-:Y:S01]  /*4e070*/  IMAD.MOV.U32 R0, RZ, RZ, R15 ;  /* 0x000000ffff007224 */ /* 0x001fe200078e000f */
[----:B--2---:R-:W-:-:S15]  /*4e080*/  HMMA.16816.F32 R8, R8, R14, R16 ;  /* 0x0000000e0808723c */ /* 0x004fde0000001810 */
[----:B------:R-:W-:-:S04]  /*4e090*/  NOP ;  /* 0x0000000000007918 */ /* 0x000fc80000000000 */
[----:B------:R0:W-:Y:S04]  /*4e0a0*/  STL.64 [R1+0x330], R8 ;  /* 0x0003300801007387 */ /* 0x0001e80000100a00 */
[----:B------:R2:W-:Y:S04]  /*4e0b0*/  STL.64 [R1+0x338], R10 ;  /* 0x0003380a01007387 */ /* 0x0005e80000100a00 */
[----:B------:R-:W3:Y:S04]  /*4e0c0*/  LDL.LU.64 R14, [R1+0x1dd0] ;  /* 0x001dd000010e7983 */ /* 0x000ee80000300a00 */
[----:B------:R-:W3:Y:S04]  /*4e0d0*/  LDL R16, [R1+0x28] ;  /* 0x0000280001107983 */ /* 0x000ee80000100800 */
[----:B------:R-:W3:Y:S01]  /*4e0e0*/  LDL R17, [R1+0x2c] ;  /* 0x00002c0001117983 */ /* 0x000ee20000100800 */
[----:B0-----:R-:W-:-:S03]  /*4e0f0*/  MOV R8, R24 ;  /* 0x0000001800087202 */ /* 0x001fc60000000f00 */
[----:B------:R-:W5:Y:S04]  /*4e100*/  LDL.LU R18, [R1+0x5d0] ;  /* 0x0005d00001127983 */ /* 0x000f680000300800 */
[----:B------:R-:W5:Y:S04]  /*4e110*/  LDL.LU R19, [R1+0x5d4] ;  /* 0x0005d40001137983 */ /* 0x000f680000300800 */
[----:B-1----:R-:W-:Y:S04]  /*4e120*/  STL [R1+0x734], R25 ;  /* 0x0007341901007387 */ /* 0x002fe80000100800 */
[----:B------:R-:W5:Y:S01]  /*4e130*/  LDL.LU R24, [R1+0x1dcc] ;  /* 0x001dcc0001187983 */ /* 0x000f620000300800 */
[----:B------:R-:W-:-:S02]  /*4e140*/  IMAD.MOV.U32 R9, RZ, RZ, R29 ;  /* 0x000000ffff097224 */ /* 0x000fc400078e001d */
[----:B--2---:R-:W-:Y:S02]  /*4e150*/  IMAD.MOV.U32 R10, RZ, RZ, R27 ;  /* 0x000000ffff0a7224 */ /* 0x004fe400078e001b */
[----:B------:R-:W-:Y:S01]  /*4e160*/  IMAD.MOV.U32 R11, RZ, RZ, R3 ;  /* 0x000000ffff0b7224 */ /* 0x000fe200078e0003 */
[----:B------:R-:W2:Y:S06]  /*4e170*/  LDL.LU R27, [R1+0x1dc8] ;  /* 0x001dc800011b7983 */ /* 0x000eac0000300800 */
[----:B---3--:R-:W-:Y:S01]  /*4e180*/  HMMA.16816.F32 R12, R8, R16, R12 ;  /* 0x00000010080c723c */ /* 0x008fe2000000180c */
[C---:B----4-:R-:W-:Y:S01]  /*4e190*/  FMUL R10, R25.reuse, R21 ;  /* 0x00000015190a7220 */ /* 0x050fe20000400000 */
[----:B-----5:R-:W-:Y:S01]  /*4e1a0*/  FMUL R11, R25, R20 ;  /* 0x00000014190b7220 */ /* 0x020fe20000400000 */
[C---:B------:R-:W-:Y:S01]  /*4e1b0*/  FMUL R8, R28.reuse, R18 ;  /* 0x000000121c087220 */ /* 0x040fe20000400000 */
[----:B------:R-:W-:-:S15]  /*4e1c0*/  FMUL R9, R28, R19 ;  /* 0x000000131c097220 */ /* 0x000fde0000400000 */
[----:B------:R0:W-:Y:S04]  /*4e1d0*/  STL.64 [R1+0x320], R12 ;  /* 0x0003200c01007387 */ /* 0x0001e80000100a00 */
[----:B------:R1:W-:Y:S04]  /*4e1e0*/  STL.64 [R1+0x328], R14 ;  /* 0x0003280e01007387 */ /* 0x0003e80000100a00 */
[----:B------:R-:W3:Y:S01]  /*4e1f0*/  LDL.LU R18, [R1+0x5e0] ;  /* 0x0005e00001127983 */ /* 0x000ee20000300800 */
[----:B0-----:R-:W-:Y:S01]  /*4e200*/  MOV R12, R24 ;  /* 0x00000018000c7202 */ /* 0x001fe20000000f00 */
[----:B------:R-:W-:-:S02]  /*4e210*/  IMAD.MOV.U32 R13, RZ, RZ, R6 ;  /* 0x000000ffff0d7224 */ /* 0x000fc400078e0006 */
[----:B------:R-:W4:Y:S01]  /*4e220*/  LDL.LU R17, [R1+0x5e4] ;  /* 0x0005e40001117983 */ /* 0x000f220000300800 */
[----:B-1----:R-:W-:Y:S02]  /*4e230*/  IMAD.MOV.U32 R14, RZ, RZ, R26 ;  /* 0x000000ffff0e7224 */ /* 0x002fe400078e001a */
[----:B------:R-:W-:Y:S01]  /*4e240*/  IMAD.MOV.U32 R15, RZ, RZ, R4 ;  /* 0x000000ffff0f7224 */ /* 0x000fe200078e0004 */
[----:B------:R-:W5:Y:S04]  /*4e250*/  LDL.LU R16, [R1+0x5e8] ;  /* 0x0005e80001107983 */ /* 0x000f680000300800 */
[----:B------:R-:W2:Y:S02]  /*4e260*/  LDL.LU R3, [R1+0x5ec] ;  /* 0x0005ec0001037983 */ /* 0x000ea40000300800 */
[----:B------:R-:W-:-:S15]  /*4e270*/  HMMA.16816.F32 R8, R12, R22, R8 ;  /* 0x000000160c08723c */ /* 0x000fde0000001808 */
[----:B------:R-:W-:-:S04]  /*4e280*/  NOP ;  /* 0x0000000000007918 */ /* 0x000fc80000000000 */
[----:B------:R0:W-:Y:S04]  /*4e290*/  STL.64 [R1+0x1db8], R8 ;  /* 0x001db80801007387 */ /* 0x0001e80000100a00 */
[----:B0-----:R-:W2:Y:S04]  /*4e2a0*/  LDL R8, [R1+0x90] ;  /* 0x0000900001087983 */ /* 0x001ea80000100800 */
[----:B------:R-:W2:Y:S01]  /*4e2b0*/  LDL R9, [R1+0x94] ;  /* 0x0000940001097983 */ /* 0x000ea20000100800 */
[----:B------:R-:W-:-:S03]  /*4e2c0*/  MOV R19, R4 ;  /* 0x0000000400137202 */ /* 0x000fc60000000f00 */
[----:B--2---:R0:W-:Y:S04]  /*4e2d0*/  STL.64 [R1+0x1dc0], R8 ;  /* 0x001dc00801007387 */ /* 0x0041e80000100a00 */
[----:B0-----:R-:W2:Y:S04]  /*4e2e0*/  LDL R8, [R1+0x88] ;  /* 0x0000880001087983 */ /* 0x001ea80000100800 */
[----:B------:R-:W2:Y:S04]  /*4e2f0*/  LDL R9, [R1+0x8c] ;  /* 0x00008c0001097983 */ /* 0x000ea80000100800 */
[----:B------:R0:W-:Y:S01]  /*4e300*/  STL.64 [R1+0x1da8], R10 ;  /* 0x001da80a01007387 */ /* 0x0001e20000100a00 */
[C---:B---3--:R-:W-:Y:S01]  /*4e310*/  FMUL R12, R28.reuse, R18 ;  /* 0x000000121c0c7220 */ /* 0x048fe20000400000 */
[----:B----4-:R-:W-:Y:S01]  /*4e320*/  FMUL R13, R28, R17 ;  /* 0x000000111c0d7220 */ /* 0x010fe20000400000 */
[C---:B-----5:R-:W-:Y:S01]  /*4e330*/  FMUL R14, R25.reuse, R16 ;  /* 0x00000010190e7220 */ /* 0x060fe20000400000 */
[----:B------:R-:W-:Y:S01]  /*4e340*/  FMUL R15, R25, R3 ;  /* 0x00000003190f7220 */ /* 0x000fe20000400000 */
[----:B------:R-:W-:-:S02]  /*4e350*/  IMAD.MOV.U32 R16, RZ, RZ, R24 ;  /* 0x000000ffff107224 */ /* 0x000fc400078e0018 */
[----:B------:R-:W-:Y:S01]  /*4e360*/  IMAD.MOV.U32 R17, RZ, RZ, R6 ;  /* 0x000000ffff117224 */ /* 0x000fe200078e0006 */
[----:B0-----:R-:W3:Y:S01]  /*4e370*/  LDL R10, [R1+0x98] ;  /* 0x00009800010a7983 */ /* 0x001ee20000100800 */
[----:B------:R-:W-:-:S03]  /*4e380*/  IMAD.MOV.U32 R18, RZ, RZ, R26 ;  /* 0x000000ffff127224 */ /* 0x000fc600078e001a */
[----:B------:R-:W4:Y:S04]  /*4e390*/  LDL.LU R23, [R1+0x5f0] ;  /* 0x0005f00001177983 */ /* 0x000f280000300800 */
[----:B------:R-:W5:Y:S04]  /*4e3a0*/  LDL.LU R22, [R1+0x5f4] ;  /* 0x0005f40001167983 */ /* 0x000f680000300800 */
[----:B------:R-:W3:Y:S04]  /*4e3b0*/  LDL.LU R21, [R1+0x5f8] ;  /* 0x0005f80001157983 */ /* 0x000ee80000300800 */
[----:B------:R-:W3:Y:S01]  /*4e3c0*/  LDL.LU R20, [R1+0x5fc] ;  /* 0x0005fc0001147983 */ /* 0x000ee20000300800 */
[----:B------:R-:W-:-:S03]  /*4e3d0*/  MOV R11, R27 ;  /* 0x0000001b000b7202 */ /* 0x000fc60000000f00 */
[----:B------:R-:W3:Y:S04]  /*4e3e0*/  LDL.LU R29, [R1+0x604] ;  /* 0x00060400011d7983 */ /* 0x000ee80000300800 */
[----:B------:R-:W3:Y:S04]  /*4e3f0*/  LDL.LU R27, [R1+0x608] ;  /* 0x00060800011b7983 */ /* 0x000ee80000300800 */
[----:B------:R-:W3:Y:S01]  /*4e400*/  LDL.LU R3, [R1+0x60c] ;  /* 0x00060c0001037983 */ /* 0x000ee20000300800 */
[----:B--2---:R-:W-:Y:S03]  /*4e410*/  HMMA.16816.F32 R12, R16, R8, R12 ;  /* 0x00000008100c723c */ /* 0x004fe6000000180c */
[----:B------:R-:W2:Y:S01]  /*4e420*/  LDL.LU.64 R8, [R1+0x1dc0] ;  /* 0x001dc00001087983 */ /* 0x000ea20000300a00 */
[C---:B----4-:R-:W-:Y:S01]  /*4e430*/  FMUL R16, R28.reuse, R23 ;  /* 0x000000171c107220 */ /* 0x050fe20000400000 */
[----:B------:R-:W-:Y:S01]  /*4e440*/  MOV R23, R4 ;  /* 0x0000000400177202 */ /* 0x000fe20000000f00 */
[----:B-----5:R-:W-:Y:S01]  /*4e450*/  FMUL R17, R28, R22 ;  /* 0x000000161c117220 */ /* 0x020fe20000400000 */
[----:B------:R-:W-:-:S02]  /*4e460*/  IMAD.MOV.U32 R22, RZ, RZ, R26 ;  /* 0x000000ffff167224 */ /* 0x000fc400078e001a */
[C---:B---3--:R-:W-:Y:S01]  /*4e470*/  FMUL R18, R25.reuse, R21 ;  /* 0x0000001519127220 */ /* 0x048fe20000400000 */
[----:B------:R-:W-:Y:S02]  /*4e480*/  IMAD.MOV.U32 R21, RZ, RZ, R6 ;  /* 0x000000ffff157224 */ /* 0x000fe400078e0006 */
[----:B------:R-:W-:Y:S01]  /*4e490*/  FMUL R19, R25, R20 ;  /* 0x0000001419137220 */ /* 0x000fe20000400000 */
[----:B------:R-:W-:-:S06]  /*4e4a0*/  IMAD.MOV.U32 R20, RZ, RZ, R24 ;  /* 0x000000ffff147224 */ /* 0x000fcc00078e0018 */
[----:B------:R0:W-:Y:S04]  /*4e4b0*/  STL.64 [R1+0x1da0], R14 ;  /* 0x001da00e01007387 */ /* 0x0001e80000100a00 */
[----:B0-----:R-:W3:Y:S04]  /*4e4c0*/  LDL R14, [R1+0xb0] ;  /* 0x0000b000010e7983 */ /* 0x001ee80000100800 */
[----:B------:R-:W3:Y:S01]  /*4e4d0*/  LDL R15, [R1+0xb4] ;  /* 0x0000b400010f7983 */ /* 0x000ee20000100800 */
[----:B--2---:R-:W-:Y:S03]  /*4e4e0*/  HMMA.16816.F32 R16, R20, R8, R16 ;  /* 0x000000081410723c */ /* 0x004fe60000001810 */
[----:B------:R-:W3:Y:S04]  /*4e4f0*/  LDL.LU.64 R8, [R1+0x1db8] ;  /* 0x001db80001087983 */ /* 0x000ee80000300a00 */
[----:B------:R-:W2:Y:S01]  /*4e500*/  LDL.LU R23, [R1+0x600] ;  /* 0x0006000001177983 */ /* 0x000ea20000300800 */
[----:B------:R-:W-:Y:S01]  /*4e510*/  FMUL R21, R28, R29 ;  /* 0x0000001d1c157220 */ /* 0x000fe20000400000 */
[----:B------:R-:W-:Y:S01]  /*4e520*/  FMUL R22, R25, R27 ;  /* 0x0000001b19167220 */ /* 0x000fe20000400000 */
[----:B------:R-:W-:-:S02]  /*4e530*/  IMAD.MOV.U32 R27, RZ, RZ, R4 ;  /* 0x000000ffff1b7224 */ /* 0x000fc400078e0004 */
[----:B--2---:R-:W-:Y:S02]  /*4e540*/  FMUL R20, R28, R23 ;  /* 0x000000171c147220 */ /* 0x004fe40000400000 */
[----:B------:R-:W2:Y:S01]  /*4e550*/  LDL.LU R28, [R1+0x1db0] ;  /* 0x001db000011c7983 */ /* 0x000ea20000300800 */
[----:B------:R-:W-:Y:S01]  /*4e560*/  FMUL R23, R25, R3 ;  /* 0x0000000319177220 */ /* 0x000fe20000400000 */
[----:B------:R-:W-:Y:S02]  /*4e570*/  IMAD.MOV.U32 R25, RZ, RZ, R6 ;  /* 0x000000ffff197224 */ /* 0x000fe400078e0006 */
[----:B------:R-:W4:Y:S04]  /*4e580*/  LDL.LU R6, [R1+0xc] ;  /* 0x00000c0001067983 */ /* 0x000f280000300800 */
[----:B------:R-:W5:Y:S01]  /*4e590*/  LDL.LU R4, [R1+0x24] ;  /* 0x0000240001047983 */ /* 0x000f620000300800 */
[----:B------:R-:W-:-:S15]  /*4e5a0*/  HMMA.16816.F32 R20, R24, R10, R20 ;  /* 0x0000000a1814723c */ /* 0x000fde0000001814 */
[----:B------:R-:W-:-:S04]  /*4e5b0*/  NOP ;  /* 0x0000000000007918 */ /* 0x000fc80000000000 */
[----:B------:R0:W-:Y:S02]  /*4e5c0*/  STL.64 [R1+0x1d98], R22 ;  /* 0x001d981601007387 */ /* 0x0001e40000100a00 */
[----:B0-----:R-:W-:Y:S02]  /*4e5d0*/  IMAD.MOV.U32 R22, RZ, RZ, R2 ;  /* 0x000000ffff167224 */ /* 0x001fe400078e0002 */
[----:B------:R-:W0:Y:S01]  /*4e5e0*/  S2R R2, SR_TID.X ;  /* 0x0000000000027919 */ /* 0x000e220000002100 */
[----:B------:R-:W-:Y:S02]  /*4e5f0*/  MOV R23, R0 ;  /* 0x0000000000177202 */ /* 0x000fe40000000f00 */
[C---:B0-----:R-:W-:Y:S02]  /*4e600*/  LOP3.LUT R0, R2.reuse, 0x1c, RZ, 0xc0, !PT ;  /* 0x0000001c02007812 */ /* 0x041fe400078ec0ff */
[----:B------:R-:W-:-:S04]  /*4e610*/  SHF.L.U32 R2, R2, 0x3, RZ ;  /* 0x0000000302027819 */ /* 0x000fc800000006ff */
[----:B------:R-:W-:-:S05]  /*4e620*/  LOP3.LUT R2, R2, 0x78, RZ, 0xc0, !PT ;  /* 0x0000007802027812 */ /* 0x000fca00078ec0ff */
[----:B------:R-:W-:-:S05]  /*4e630*/  IMAD R2, R0, 0x40, R2 ;  /* 0x0000004000027824 */ /* 0x000fca00078e0202 */
[----:B------:R-:W-:Y:S01]  /*4e640*/  LOP3.LUT R2, R2, 0x20, RZ, 0x3c, !PT ;  /* 0x0000002002027812 */ /* 0x000fe200078e3cff */
[----:B--2---:R-:W0:Y:S01]  /*4e650*/  LDS.64 R10, [R28+UR10+0x40000] ;  /* 0x0400000a1c0a7984 */ /* 0x004e220008000a00 */
[----:B------:R-:W-:Y:S02]  /*4e660*/  IMAD.MOV.U32 R25, RZ, RZ, R7 ;  /* 0x000000ffff197224 */ /* 0x000fe400078e0007 */
[----:B------:R-:W-:Y:S01]  /*4e670*/  IMAD.MOV.U32 R27, RZ, RZ, R5 ;  /* 0x000000ffff1b7224 */ /* 0x000fe200078e0005 */
[----:B------:R-:W-:Y:S04]  /*4e680*/  LDS.64 R28, [R28+UR10+0x40800] ;  /* 0x0408000a1c1c7984 */ /* 0x000fe80008000a00 */
[----:B0-----:R-:W-:Y:S04]  /*4e690*/  STL.64 [R1], R10 ;  /* 0x0000000a01007387 */ /* 0x001fe80000100a00 */
[----:B------:R-:W0:Y:S01]  /*4e6a0*/  LDS.64 R10, [R2+UR10+0x40000] ;  /* 0x0400000a020a7984 */ /* 0x000e220008000a00 */
[----:B----4-:R-:W-:-:S02]  /*4e6b0*/  IMAD.MOV.U32 R24, RZ, RZ, R6 ;  /* 0x000000ffff187224 */ /* 0x010fc400078e0006 */
[----:B-----5:R-:W-:Y:S01]  /*4e6c0*/  IMAD.MOV.U32 R26, RZ, RZ, R4 ;  /* 0x000000ffff1a7224 */ /* 0x020fe200078e0004 */
[----:B------:R-:W1:Y:S04]  /*4e6d0*/  LDS.64 R2, [R2+UR10+0x40800] ;  /* 0x0408000a02027984 */ /* 0x000e680008000a00 */
[----:B0-----:R0:W-:Y:S01]  /*4e6e0*/  STL [R1+0x14], R11 ;  /* 0x0000140b01007387 */ /* 0x0011e20000100800 */
[----:B------:R-:W-:-:S03]  /*4e6f0*/  IMAD.MOV.U32 R0, RZ, RZ, R10 ;  /* 0x000000ffff007224 */ /* 0x000fc600078e000a */
[----:B0-----:R-:W3:Y:S02]  /*4e700*/  LDL.LU.64 R10, [R1+0x1da8] ;  /* 0x001da800010a7983 */ /* 0x001ee40000300a00 */
[----:B---3--:R-:W-:Y:S02]  /*4e710*/  HMMA.16816.F32 R8, R24, R14, R8 ;  /* 0x0000000e1808723c */ /* 0x008fe40000001808 */
[----:B------:R-:W2:Y:S04]  /*4e720*/  LDL.LU.64 R14, [R1+0x1da0] ;  /* 0x001da000010e7983 */ /* 0x000ea80000300a00 */
[----:B------:R-:W2:-:S13]  /*4e730*/  LDL R26, [R1+0xa8] ;  /* 0x0000a800011a7983 */ /* 0x000e9a0000100800 */
[----:B------:R0:W-:Y:S04]  /*4e740*/  STL.64 [R1+0x4e0], R8 ;  /* 0x0004e00801007387 */ /* 0x0001e80000100a00 */
[----:B------:R3:W-:Y:S04]  /*4e750*/  STL.64 [R1+0x4e8], R10 ;  /* 0x0004e80a01007387 */ /* 0x0007e80000100a00 */
[----:B------:R-:W2:Y:S01]  /*4e760*/  LDL R27, [R1+0xac] ;  /* 0x0000ac00011b7983 */ /* 0x000ea20000100800 */
[----:B0-----:R-:W-:Y:S01]  /*4e770*/  MOV R8, R6 ;  /* 0x0000000600087202 */ /* 0x001fe20000000f00 */
[----:B------:R-:W-:-:S02]  /*4e780*/  IMAD.MOV.U32 R9, RZ, RZ, R7 ;  /* 0x000000ffff097224 */ /* 0x000fc400078e0007 */
[----:B------:R-:W4:Y:S01]  /*4e790*/  LDL.LU R25, [R1] ;  /* 0x0000000001197983 */ /* 0x000f220000300800 */
[----:B---3--:R-:W-:Y:S02]  /*4e7a0*/  IMAD.MOV.U32 R10, RZ, RZ, R4 ;  /* 0x000000ffff0a7224 */ /* 0x008fe400078e0004 */
[----:B------:R-:W-:-:S07]  /*4e7b0*/  IMAD.MOV.U32 R11, RZ, RZ, R5 ;  /* 0x000000ffff0b7224 */ /* 0x000fce00078e0005 */
[----:B--2---:R-:W-:Y:S01]  /*4e7c0*/  HMMA.16816.F32 R8, R8, R26, R12 ;  /* 0x0000001a0808723c */ /* 0x004fe2000000180c */
[----:B------:R-:W2:-:S15]  /*4e7d0*/  LDL R14, [R1+0x90] ;  /* 0x00009000010e7983 */ /* 0x000e9e0000100800 */
[----:B------:R-:W-:-:S03]  /*4e7e0*/  NOP ;  /* 0x0000000000007918 */ /* 0x000fc60000000000 */
[----:B------:R0:W-:Y:S04]  /*4e7f0*/  STL.64 [R1+0x4d0], R8 ;  /* 0x0004d00801007387 */ /* 0x0001e80000100a00 */
[----:B------:R3:W-:Y:S04]  /*4e800*/  STL.64 [R1+0x4d8], R10 ;  /* 0x0004d80a01007387 */ /* 0x0007e80000100a00 */
[----:B------:R-:W2:Y:S04]  /*4e810*/  LDL R15, [R1+0x94] ;  /* 0x00009400010f7983 */ /* 0x000ea80000100800 */
[----:B------:R-:W5:Y:S04]  /*4e820*/  LDL R12, [R1+0x88] ;  /* 0x00008800010c7983 */ /* 0x000f680000100800 */
[----:B------:R-:W5:Y:S01]  /*4e830*/  LDL R13, [R1+0x8c] ;  /* 0x00008c00010d7983 */ /* 0x000f620000100800 */
[----:B0-----:R-:W-:Y:S01]  /*4e840*/  MOV R8, R6 ;  /* 0x0000000600087202 */ /* 0x001fe20000000f00 */
[----:B------:R-:W-:-:S02]  /*4e850*/  IMAD.MOV.U32 R9, RZ, RZ, R7 ;  /* 0x000000ffff097224 */ /* 0x000fc400078e0007 */
[----:B---3--:R-:W-:Y:S02]  /*4e860*/  IMAD.MOV.U32 R10, RZ, RZ, R4 ;  /* 0x000000ffff0a7224 */ /* 0x008fe400078e0004 */
[----:B------:R-:W-:-:S07]  /*4e870*/  IMAD.MOV.U32 R11, RZ, RZ, R5 ;  /* 0x000000ffff0b7224 */ /* 0x000fce00078e0005 */
[----:B------:R-:W-:Y:S01]  /*4e880*/  HMMA.16816.F32 R8, R8, R22, R16 ;  /* 0x000000160808723c */ /* 0x000fe20000001810 */
[----:B--2---:R-:W-:Y:S04]  /*4e890*/  STL.64 [R1+0x1d90], R14 ;  /* 0x001d900e01007387 */ /* 0x004fe80000100a00 */
[----:B-----5:R0:W-:Y:S04]  /*4e8a0*/  STL.64 [R1+0x1d88], R12 ;  /* 0x001d880c01007387 */ /* 0x0201e80000100a00 */
[----:B0-----:R-:W2:Y:S04]  /*4e8b0*/  LDL.LU R12, [R1+0x170] ;  /* 0x00017000010c7983 */ /* 0x001ea80000300800 */
[----:B------:R-:W2:Y:S04]  /*4e8c0*/  LDL.LU R13, [R1+0x174] ;  /* 0x00017400010d7983 */ /* 0x000ea80000300800 */
[----:B------:R-:W2:Y:S04]  /*4e8d0*/  LDL.LU R14, [R1+0x178] ;  /* 0x00017800010e7983 */ /* 0x000ea80000300800 */
[----:B------:R-:W2:Y:S04]  /*4e8e0*/  LDL.LU R15, [R1+0x17c] ;  /* 0x00017c00010f7983 */ /* 0x000ea80000300800 */
[----:B------:R-:W3:Y:S04]  /*4e8f0*/  LDL.64 R26, [R1+0x98] ;  /* 0x00009800011a7983 */ /* 0x000ee80000100a00 */
[----:B------:R-:W5:Y:S04]  /*4e900*/  LDL.LU.64 R22, [R1+0x1d98] ;  /* 0x001d980001167983 */ /* 0x000f680000300a00 */
[----:B------:R-:W2:Y:S04]  /*4e910*/  LDL.LU R16, [R1+0x190] ;  /* 0x0001900001107983 */ /* 0x000ea80000300800 */
[----:B------:R0:W-:Y:S04]  /*4e920*/  STL.64 [R1+0x3d0], R8 ;  /* 0x0003d00801007387 */ /* 0x0001e80000100a00 */
[----:B------:R1:W-:Y:S04]  /*4e930*/  STL.64 [R1+0x3d8], R10 ;  /* 0x0003d80a01007387 */ /* 0x0003e80000100a00 */
[----:B------:R-:W2:Y:S04]  /*4e940*/  LDL.LU R17, [R1+0x194] ;  /* 0x0001940001117983 */ /* 0x000ea80000300800 */
[----:B------:R-:W2:Y:S01]  /*4e950*/  LDL.LU R18, [R1+0x198] ;  /* 0x0001980001127983 */ /* 0x000ea20000300800 */
[----:B0-----:R-:W-:Y:S01]  /*4e960*/  MOV R8, R6 ;  /* 0x0000000600087202 */ /* 0x001fe20000000f00 */
[----:B------:R-:W-:-:S02]  /*4e970*/  IMAD.MOV.U32 R9, RZ, RZ, R7 ;  /* 0x000000ffff097224 */ /* 0x000fc400078e0007 */
[----:B------:R-:W2:Y:S04]  /*4e980*/  LDL.LU R19, [R1+0x19c] ;  /* 0x00019c0001137983 */ /* 0x000ea80000300800 */
[----:B------:R-:W5:Y:S04]  /*4e990*/  LDL R6, [R1+0x28] ;  /* 0x0000280001067983 */ /* 0x000f680000100800 */
[----:B------:R-:W5:Y:S01]  /*4e9a0*/  LDL R7, [R1+0x2c] ;  /* 0x00002c0001077983 */ /* 0x000f620000100800 */
[----:B-1----:R-:W-:Y:S02]  /*4e9b0*/  IMAD.MOV.U32 R10, RZ, RZ, R4 ;  /* 0x000000ffff0a7224 */ /* 0x002fe400078e0004 */
[----:B------:R-:W-:-:S07]  /*4e9c0*/  IMAD.MOV.U32 R11, RZ, RZ, R5 ;  /* 0x000000ffff0b7224 */ /* 0x000fce00078e0005 */
[----:B-----5:R-:W-:Y:S01]  /*4e9d0*/  HMMA.16816.F32 R4, R8, R6, R20 ;  /* 0x000000060804723c */ /* 0x020fe20000001814 */
[----:B------:R-:W2:-:S15]  /*4e9e0*/  LDL R22, [R1+0x80] ;  /* 0x0000800001167983 */ /* 0x000e9e0000100800 */
[----:B------:R-:W-:-:S03]  /*4e9f0*/  NOP ;  /* 0x0000000000007918 */ /* 0x000fc60000000000 */
[----:B------:R4:W-:Y:S04]  /*4ea00*/  STL.64 [R1+0x3a0], R4 ;  /* 0x0003a00401007387 */ /* 0x0009e80000100a00 */
[----:B------:R0:W-:Y:S04]  /*4ea10*/  STL.64 [R1+0x3a8], R6 ;  /* 0x0003a80601007387 */ /* 0x0001e80000100a00 */
[----:B------:R-:W2:Y:S01]  /*4ea20*/  LDL R23, [R1+0x84] ;  /* 0x0000840001177983 */ /* 0x000ea20000100800 */
[----:B----4-:R-:W-:Y:S01]  /*4ea30*/  MOV R4, R25 ;  /* 0x0000001900047202 */ /* 0x010fe20000000f00 */
[----:B------:R-:W-:-:S02]  /*4ea40*/  IMAD.MOV.U32 R5, RZ, RZ, R28 ;  /* 0x000000ffff057224 */ /* 0x000fc400078e001c */
[----:B------:R-:W4:Y:S01]  /*4ea50*/  LDL.LU R8, [R1+0x180] ;  /* 0x0001800001087983 */ /* 0x000f220000300800 */
[----:B0-----:R-:W-:Y:S02]  /*4ea60*/  IMAD.MOV.U32 R6, RZ, RZ, R0 ;  /* 0x000000ffff067224 */ /* 0x001fe400078e0000 */
[----:B------:R-:W-:Y:S01]  /*4ea70*/  IMAD.MOV.U32 R7, RZ, RZ, R2 ;  /* 0x000000ffff077224 */ /* 0x000fe200078e0002 */
[----:B------:R-:W4:Y:S04]  /*4ea80*/  LDL.LU R9, [R1+0x184] ;  /* 0x0001840001097983 */ /* 0x000f280000300800 */
[----:B------:R-:W4:Y:S04]  /*4ea90*/  LDL.LU R10, [R1+0x188] ;  /* 0x00018800010a7983 */ /* 0x000f280000300800 */
[----:B------:R-:W4:Y:S01]  /*4eaa0*/  LDL.LU R11, [R1+0x18c] ;  /* 0x00018c00010b7983 */ /* 0x000f220000300800 */
[----:B--2---:R-:W-:Y:S03]  /*4eab0*/  HMMA.16816.F32 R20, R4, R22, R12 ;  /* 0x000000160414723c */ /* 0x004fe6000000180c */
[----:B------:R-:W2:Y:S04]  /*4eac0*/  LDL.LU.64 R14, [R1+0x1d90] ;  /* 0x001d9000010e7983 */ /* 0x000ea80000300a00 */
[----:B------:R-:W4:-:S12]  /*4ead0*/  LDL.LU.64 R12, [R1+0x1d88] ;  /* 0x001d8800010c7983 */ /* 0x000f180000300a00 */
[----:B------:R-:W-:Y:S04]  /*4eae0*/  STL.64 [R1+0x1d80], R22 ;  /* 0x001d801601007387 */ /* 0x000fe80000100a00 */
[----:B------:R0:W-:Y:S04]  /*4eaf0*/  STL.64 [R1+0x1d78], R20 ;  /* 0x001d781401007387 */ /* 0x0001e80000100a00 */
[----:B0-----:R-:W5:Y:S04]  /*4eb00*/  LDL.LU R20, [R1+0x1e0] ;  /* 0x0001e00001147983 */ /* 0x001f680000300800 */
[----:B------:R-:W5:Y:S04]  /*4eb10*/  LDL.LU R21, [R1+0x1e4] ;  /* 0x0001e40001157983 */ /* 0x000f680000300800 */
[----:B------:R-:W5:Y:S04]  /*4eb20*/  LDL.LU R22, [R1+0x1e8] ;  /* 0x0001e80001167983 */ /* 0x000f680000300800 */
[----:B------:R-:W5:Y:S01]  /*4eb30*/  LDL.LU R23, [R1+0x1ec] ;  /* 0x0001ec0001177983 */ /* 0x000f620000300800 */
[----:B----4-:R-:W-:Y:S01]  /*4eb40*/  HMMA.16816.F32 R4, R4, R12, R8 ;  /* 0x0000000c0404723c */ /* 0x010fe20000001808 */
[----:B------:R-:W-:Y:S01]  /*4eb50*/  MOV R8, R25 ;  /* 0x0000001900087202 */ /* 0x000fe20000000f00 */
[----:B------:R-:W-:-:S02]  /*4eb60*/  IMAD.MOV.U32 R9, RZ, RZ, R28 ;  /* 0x000000ffff097224 */ /* 0x000fc400078e001c */
[----:B------:R-:W-:Y:S02]  /*4eb70*/  IMAD.MOV.U32 R10, RZ, RZ, R0 ;  /* 0x000000ffff0a7224 */ /* 0x000fe400078e0000 */
[----:B------:R-:W-:-:S07]  /*4eb80*/  IMAD.MOV.U32 R11, RZ, RZ, R2 ;  /* 0x000000ffff0b7224 */ /* 0x000fce00078e0002 */
[----:B--2---:R-:W-:Y:S01]  /*4eb90*/  HMMA.16816.F32 R16, R8, R14, R16 ;  /* 0x0000000e0810723c */ /* 0x004fe20000001810 */
[----:B------:R-:W0:Y:S01]  /*4eba0*/  S2R R11, SR_TID.X ;  /* 0x00000000000b7919 */ /* 0x000e220000002100 */
[----:B------:R-:W-:Y:S01]  /*4ebb0*/  MOV R12, R25 ;  /* 0x00000019000c7202 */ /* 0x000fe20000000f00 */
[----:B------:R-:W-:Y:S02]  /*4ebc0*/  IMAD.MOV.U32 R13, RZ, RZ, R28 ;  /* 0x000000ffff0d7224 */ /* 0x000fe400078e001c */
[----:B------:R-:W-:Y:S02]  /*4ebd0*/  IMAD.MOV.U32 R14, RZ, RZ, R0 ;  /* 0x000000ffff0e7224 */ /* 0x000fe400078e0000 */
[----:B------:R-:W-:Y:S01]  /*4ebe0*/  IMAD.MOV.U32 R15, RZ, RZ, R2 ;  /* 0x000000ffff0f7224 */ /* 0x000fe200078e0002 */
[----:B---3--:R-:W-:-:S06]  /*4ebf0*/  MOV R0, R27 ;  /* 0x0000001b00007202 */ /* 0x008fcc0000000f00 */
[----:B-----5:R-:W-:Y:S01]  /*4ec00*/  HMMA.16816.F32 R12, R12, R26, R20 ;  /* 0x0000001a0c0c723c */ /* 0x020fe20000001814 */
[C---:B0-----:R-:W-:Y:S01]  /*4ec10*/  IMAD.SHL.U32 R28, R11.reuse, 0x8, RZ ;  /* 0x000000080b1c7824 */ /* 0x041fe200078e00ff */
[----:B------:R-:W-:-:S04]  /*4ec20*/  LOP3.LUT R27, R11, 0x1c, RZ, 0xc0, !PT ;  /* 0x0000001c0b1b7812 */ /* 0x000fc800078ec0ff */
[----:B------:R-:W-:-:S05]  /*4ec30*/  LOP3.LUT R28, R28, 0x78, RZ, 0xc0, !PT ;  /* 0x000000781c1c7812 */ /* 0x000fca00078ec0ff */
[----:B------:R-:W-:Y:S01]  /*4ec40*/  IMAD R28, R27, 0x40, R28 ;  /* 0x000000401b1c7824 */ /* 0x000fe200078e021c */
[----:B------:R-:W-:-:S04]  /*4ec50*/  SHF.L.U32 R2, R11, 0x3, RZ ;  /* 0x000000030b027819 */ /* 0x000fc800000006ff */
[----:B------:R-:W0:Y:S04]  /*4ec60*/  LDS.64 R8, [R28+UR10+0x41800] ;  /* 0x0418000a1c087984 */ /* 0x000e280008000a00 */
[----:B------:R-:W1:Y:S01]  /*4ec70*/  LDS.64 R10, [R28+UR10+0x41000] ;  /* 0x0410000a1c0a7984 */ /* 0x000e620008000a00 */
[----:B------:R-:W-:-:S05]  /*4ec80*/  LOP3.LUT R2, R2, 0x78, RZ, 0xc0, !PT ;  /* 0x0000007802027812 */ /* 0x000fca00078ec0ff */
[----:B------:R-:W-:Y:S01]  /*4ec90*/  IMAD R2, R27, 0x40, R2 ;  /* 0x000000401b027824 */ /* 0x000fe200078e0202 */
[----:B------:R2:W-:Y:S04]  /*4eca0*/  STL.64 [R1+0x1d70], R18 ;  /* 0x001d701201007387 */ /* 0x0005e80000100a00 */
[----:B------:R-:W-:Y:S01]  /*4ecb0*/  LOP3.LUT R2, R2, 0x20, RZ, 0x3c, !PT ;  /* 0x0000002002027812 */ /* 0x000fe200078e3cff */
[----:B--2---:R-:W2:Y:S04]  /*4ecc0*/  LDL.64 R18, [R1+0xa8] ;  /* 0x0000a80001127983 */ /* 0x004ea80000100a00 */
[----:B------:R-:W3:Y:S04]  /*4ecd0*/  LDL.LU.64 R22, [R1+0x1d80] ;  /* 0x001d800001167983 */ /* 0x000ee80000300a00 */
[----:B------:R-:W3:Y:S04]  /*4ece0*/  LDL.LU.64 R20, [R1+0x1d78] ;  /* 0x001d780001147983 */ /* 0x000ee80000300a00 */
[----:B------:R-:W3:Y:S04]  /*4ecf0*/  LDL R24, [R1+0x4] ;  /* 0x0000040001187983 */ /* 0x000ee80000100800 */
[----:B------:R-:W3:Y:S04]  /*4ed00*/  LDL R26, [R1+0x14] ;  /* 0x00001400011a7983 */ /* 0x000ee80000100800 */
[----:B0-----:R-:W-:Y:S04]  /*4ed10*/  STL [R1+0x1d4c], R9 ;  /* 0x001d4c0901007387 */ /* 0x001fe80000100800 */
[----:B-1----:R-:W-:Y:S04]  /*4ed20*/  STL.64 [R1+0x8], R10 ;  /* 0x0000080a01007387 */ /* 0x002fe80000100a00 */
[----:B------:R-:W0:Y:S04]  /*4ed30*/  LDS.64 R10, [R2+UR10+0x41000] ;  /* 0x0410000a020a7984 */ /* 0x000e280008000a00 */
[----:B------:R-:W-:Y:S04]  /*4ed40*/  STL [R1+0x1d48], R28 ;  /* 0x001d481c01007387 */ /* 0x000fe80000100800 */
[----:B0-----:R-:W-:Y:S04]  /*4ed50*/  STL.64 [R1+0x18], R10 ;  /* 0x0000180a01007387 */ /* 0x001fe80000100a00 */
[----:B------:R-:W0:Y:S04]  /*4ed60*/  LDS.64 R10, [R2+UR10+0x41800] ;  /* 0x0418000a020a7984 */ /* 0x000e280008000a00 */
[----:B0-----:R0:W-:Y:S04]  /*4ed70*/  STL.64 [R1+0x1d68], R10 ;  /* 0x001d680a01007387 */ /* 0x0011e80000100a00 */
[----:B0-----:R-:W3:Y:S04]  /*4ed80*/  LDL R10, [R1+0xb0] ;  /* 0x0000b000010a7983 */ /* 0x001ee80000100800 */
[----:B------:R-:W3:Y:S01]  /*4ed90*/  LDL R11, [R1+0xb4] ;  /* 0x0000b400010b7983 */ /* 0x000ee20000100800 */
[----:B------:R-:W-:-:S02]  /*4eda0*/  IMAD.MOV.U32 R25, RZ, RZ, R29 ;  /* 0x000000ffff197224 */ /* 0x000fc400078e001d */
[----:B------:R-:W-:-:S07]  /*4edb0*/  IMAD.MOV.U32 R27, RZ, RZ, R3 ;  /* 0x000000ffff1b7224 */ /* 0x000fce00078e0003 */
[----:B---3--:R-:W-:Y:S01]  /*4edc0*/  HMMA.16816.F32 R20, R24, R10, R20 ;  /* 0x0000000a1814723c */ /* 0x008fe20000001814 */
[----:B------:R-:W3:Y:S04]  /*4edd0*/  LDL.LU R26, [R1+0x4] ;  /* 0x00000400011a7983 */ /* 0x000ee80000300800 */
[----:B------:R-:W4:-:S14]  /*4ede0*/  LDL.LU R27, [R1+0x14] ;  /* 0x00001400011b7983 */ /* 0x000f1c0000300800 */
[----:B------:R0:W-:Y:S04]  /*4edf0*/  STL.64 [R1+0x30], R20 ;  /* 0x0000301401007387 */ /* 0x0001e80000100a00 */
[----:B------:R1:W-:Y:S04]  /*4ee00*/  STL.64 [R1+0x38], R22 ;  /* 0x0000381601007387 */ /* 0x0003e80000100a00 */
[----:B------:R-:W5:Y:S01]  /*4ee10*/  LDL.64 R10, [R1+0x28] ;  /* 0x00002800010a7983 */ /* 0x000f620000100a00 */
[----:B0-----:R-:W-:-:S03]  /*4ee20*/  MOV R21, R29 ;  /* 0x0000001d00157202 */ /* 0x001fc60000000f00 */
[----:B------:R-:W5:Y:S01]  /*4ee30*/  LDL.LU R24, [R1+0x8] ;  /* 0x0000080001187983 */ /* 0x000f620000300800 */
[----:B-1----:R-:W-:-:S03]  /*4ee40*/  IMAD.MOV.U32 R23, RZ, RZ, R3 ;  /* 0x000000ffff177224 */ /* 0x002fc600078e0003 */
[----:B------:R-:W5:Y:S01]  /*4ee50*/  LDL.LU R25, [R1+0x18] ;  /* 0x0000180001197983 */ /* 0x000f620000300800 */
[----:B--2---:R-:W-:Y:S01]  /*4ee60*/  IMAD.MOV.U32 R9, RZ, RZ, R18 ;  /* 0x000000ffff097224 */ /* 0x004fe200078e0012 */
[----:B------:R-:W-:Y:S01]  /*4ee70*/  MOV R28, R19 ;  /* 0x00000013001c7202 */ /* 0x000fe20000000f00 */
[----:B---3--:R-:W-:Y:S02]  /*4ee80*/  IMAD.MOV.U32 R20, RZ, RZ, R26 ;  /* 0x000000ffff147224 */ /* 0x008fe400078e001a */
[----:B----4-:R-:W-:-:S07]  /*4ee90*/  IMAD.MOV.U32 R22, RZ, RZ, R27 ;  /* 0x000000ffff167224 */ /* 0x010fce00078e001b */
[----:B------:R-:W-:-:S15]  /*4eea0*/  HMMA.16816.F32 R4, R20, R18, R4 ;  /* 0x000000121404723c */ /* 0x000fde0000001804 */
[----:B------:R-:W-:-:S04]  /*4eeb0*/  NOP ;  /* 0x0000000000007918 */ /* 0x000fc80000000000 */
[----:B------:R0:W-:Y:S04]  /*4eec0*/  STL.64 [R1+0x40], R4 ;  /* 0x0000400401007387 */ /* 0x0001e80000100a00 */
[----:B------:R1:W-:Y:S04]  /*4eed0*/  STL.64 [R1+0x48], R6 ;  /* 0x0000480601007387 */ /* 0x0003e80000100a00 */
[----:B------:R-:W2:Y:S04]  /*4eee0*/  LDL.LU.64 R18, [R1+0x1d70] ;  /* 0x001d700001127983 */ /* 0x000ea80000300a00 */
[----:B------:R-:W2:Y:S04]  /*4eef0*/  LDL R22, [R1+0xa0] ;  /* 0x0000a00001167983 */ /* 0x000ea80000100800 */
[----:B------:R-:W2:Y:S01]  /*4ef00*/  LDL R23, [R1+0xa4] ;  /* 0x0000a40001177983 */ /* 0x000ea20000100800 */
[----:B0-----:R-:W-:Y:S01]  /*4ef10*/  IMAD.MOV.U32 R4, RZ, RZ, R26 ;  /* 0x000000ffff047224 */ /* 0x001fe200078e001a */
[----:B-1----:R-:W-:Y:S01]  /*4ef20*/  MOV R7, R3 ;  /* 0x0000000300077202 */ /* 0x002fe20000000f00 */
[----:B------:R-:W-:-:S02]  /*4ef30*/  IMAD.MOV.U32 R5, RZ, RZ, R29 ;  /* 0x000000ffff057224 */ /* 0x000fc400078e001d */
[----:B------:R-:W-:-:S07]  /*4ef40*/  IMAD.MOV.U32 R6, RZ, RZ, R27 ;  /* 0x000000ffff067224 */ /* 0x000fce00078e001b */
[----:B--2---:R-:W-:-:S15]  /*4ef50*/  HMMA.16816.F32 R16, R4, R22, R16 ;  /* 0x000000160410723c */ /* 0x004fde0000001810 */
[----:B------:R-:W-:-:S04]  /*4ef60*/  NOP ;  /* 0x0000000000007918 */ /* 0x000fc80000000000 */
[----:B------:R-:W-:Y:S04]  /*4ef70*/  STL.64 [R1+0x60], R16 ;  /* 0x0000601001007387 */ /* 0x000fe80000100a00 */
[----:B------:R-:W-:Y:S04]  /*4ef80*/  STL.64 [R1+0x68], R18 ;  /* 0x0000681201007387 */ /* 0x000fe80000100a00 */
[----:B------:R-:W2:Y:S04]  /*4ef90*/  LDL R20, [R1+0x88] ;  /* 0x0000880001147983 */ /* 0x000ea80000100800 */
[----:B------:R-:W2:Y:S01]  /*4efa0*/  LDL R21, [R1+0x8c] ;  /* 0x00008c0001157983 */ /* 0x000ea20000100800 */
[----:B-----5:R-:W-:Y:S01]  /*4efb0*/  HMMA.16816.F32 R4, R4, R10, R12 ;  /* 0x0000000a0404723c */ /* 0x020fe2000000180c */
[----:B------:R-:W-:-:S02]  /*4efc0*/  IMAD.MOV.U32 R3, RZ, RZ, R11 ;  /* 0x000000ffff037224 */ /* 0x000fc400078e000b */
[----:B--2---:R0:W-:Y:S04]  /*4efd0*/  STL.64 [R1+0x1d60], R20 ;  /* 0x001d601401007387 */ /* 0x0041e80000100a00 */
[----:B0-----:R-:W2:Y:S04]  /*4efe0*/  LDL.64 R20, [R1+0x80] ;  /* 0x0000800001147983 */ /* 0x001ea80000100a00 */
[----:B------:R-:W3:Y:S04]  /*4eff0*/  LDL.LU R16, [R1+0x1b0] ;  /* 0x0001b00001107983 */ /* 0x000ee80000300800 */
[----:B------:R-:W3:Y:S04]  /*4f000*/  LDL.LU R17, [R1+0x1b4] ;  /* 0x0001b40001117983 */ /* 0x000ee80000300800 */
[----:B------:R-:W3:Y:S04]  /*4f010*/  LDL.LU R18, [R1+0x1b8] ;  /* 0x0001b80001127983 */ /* 0x000ee80000300800 */
[----:B------:R-:W3:Y:S04]  /*4f020*/  LDL.LU R19, [R1+0x1bc] ;  /* 0x0001bc0001137983 */ /* 0x000ee80000300800 */
[----:B------:R-:W4:Y:S04]  /*4f030*/  LDL R22, [R1+0x90] ;  /* 0x0000900001167983 */ /* 0x000f280000100800 */
[----:B------:R-:W4:Y:S04]  /*4f040*/  LDL R23, [R1+0x94] ;  /* 0x0000940001177983 */ /* 0x000f280000100800 */
[----:B------:R-:W5:Y:S04]  /*4f050*/  LDL R26, [R1+0x98] ;  /* 0x00009800011a7983 */ /* 0x000f680000100800 */
[----:B------:R-:W3:Y:S04]  /*4f060*/  LDL.LU.64 R10, [R1+0x1d68] ;  /* 0x001d6800010a7983 */ /* 0x000ee80000300a00 */
[----:B------:R0:W-:Y:S04]  /*4f070*/  STL.64 [R1+0x50], R4 ;  /* 0x0000500401007387 */ /* 0x0001e80000100a00 */
[----:B------:R1:W-:Y:S04]  /*4f080*/  STL.64 [R1+0x58], R6 ;  /* 0x0000580601007387 */ /* 0x0003e80000100a00 */
[----:B------:R-:W4:Y:S04]  /*4f090*/  LDL.LU R12, [R1+0x1a0] ;  /* 0x0001a000010c7983 */ /* 0x000f280000300800 */
[----:B------:R-:W4:Y:S04]  /*4f0a0*/  LDL.LU R13, [R1+0x1a4] ;  /* 0x0001a400010d7983 */ /* 0x000f280000300800 */
[----:B------:R-:W4:Y:S04]  /*4f0b0*/  LDL.LU R14, [R1+0x1a8] ;  /* 0x0001a800010e7983 */ /* 0x000f280000300800 */
[----:B------:R-:W4:Y:S01]  /*4f0c0*/  LDL.LU R15, [R1+0x1ac] ;  /* 0x0001ac00010f7983 */ /* 0x000f220000300800 */
[----:B0-----:R-:W-:Y:S01]  /*4f0d0*/  IMAD.MOV.U32 R4, RZ, RZ, R24 ;  /* 0x000000ffff047224 */ /* 0x001fe200078e0018 */
[----:B------:R-:W-:Y:S01]  /*4f0e0*/  MOV R5, R8 ;  /* 0x0000000800057202 */ /* 0x000fe20000000f00 */
[----:B-1----:R-:W-:-:S02]  /*4f0f0*/  IMAD.MOV.U32 R6, RZ, RZ, R25 ;  /* 0x000000ffff067224 */ /* 0x002fc400078e0019 */
[----:B------:R-:W-:Y:S02]  /*4f100*/  IMAD.MOV.U32 R27, RZ, RZ, R0 ;  /* 0x000000ffff1b7224 */ /* 0x000fe400078e0000 */
[----:B--2---:R-:W-:Y:S01]  /*4f110*/  IMAD.MOV.U32 R29, RZ, RZ, R20 ;  /* 0x000000ffff1d7224 */ /* 0x004fe200078e0014 */
[----:B------:R-:W-:Y:S01]  /*4f120*/  MOV R0, R21 ;  /* 0x0000001500007202 */ /* 0x000fe20000000f00 */
[----:B---3--:R-:W-:-:S07]  /*4f130*/  IMAD.MOV.U32 R7, RZ, RZ, R10 ;  /* 0x000000ffff077224 */ /* 0x008fce00078e000a */
[----:B----4-:R-:W-:Y:S01]  /*4f140*/  HMMA.16816.F32 R12, R4, R20, R12 ;  /* 0x00000014040c723c */ /* 0x010fe2000000180c */
[----:B------:R-:W2:-:S15]  /*4f150*/  LDL.LU.64 R20, [R1+0x1d60] ;  /* 0x001d600001147983 */ /* 0x000e9e0000300a00 */
[----:B------:R-:W-:-:S03]  /*4f160*/  NOP ;  /* 0x0000000000007918 */ /* 0x000fc60000000000 */
        /* <DEDUP_REMOVED lines=11> */
[----:B------:R-:W3:Y:S01]  /*4f220*/  LDL.LU R15, [R1+0x1cc] ;  /* 0x0001cc00010f7983 */ /* 0x000ee20000300800 */
[----:B--2---:R-:W-:-:S15]  /*4f230*/  HMMA.16816.F32 R16, R4, R20, R16 ;  /* 0x000000140410723c */ /* 0x004fde0000001810 */
[----:B------:R-:W-:-:S04]  /*4f240*/  NOP ;  /* 0x0000000000007918 */ /* 0x000fc80000000000 */
[----:B------:R0:W-:Y:S04]  /*4f250*/  STL.64 [R1+0x1d30], R18 ;  /* 0x001d301201007387 */ /* 0x0001e80000100a00 */
[----:B0-----:R-:W2:Y:S04]  /*4f260*/  LDL R18, [R1+0xb0] ;  /* 0x0000b00001127983 */ /* 0x001ea80000100800 */
[----:B------:R-:W2:Y:S01]  /*4f270*/  LDL R19, [R1+0xb4] ;  /* 0x0000b40001137983 */ /* 0x000ea20000100800 */
[----:B---3--:R-:W-:Y:S03]  /*4f280*/  HMMA.16816.F32 R20, R4, R22, R12 ;  /* 0x000000160414723c */ /* 0x008fe6000000180c */
[----:B------:R-:W5:Y:S04]  /*4f290*/  LDL.LU.64 R14, [R1+0x1d58] ;  /* 0x001d5800010e7983 */ /* 0x000f680000300a00 */
[----:B------:R-:W5:-:S12]  /*4f2a0*/  LDL.LU.64 R12, [R1+0x1d50] ;  /* 0x001d5000010c7983 */ /* 0x000f580000300a00 */
[----:B------:R0:W-:Y:S02]  /*4f2b0*/  STL.64 [R1+0x1d28], R22 ;  /* 0x001d281601007387 */ /* 0x0001e40000100a00 */
[----:B0-----:R-:W-:Y:S02]  /*4f2c0*/  IMAD.MOV.U32 R22, RZ, RZ, R9 ;  /* 0x000000ffff167224 */ /* 0x001fe400078e0009 */
[----:B------:R-:W2:Y:S01]  /*4f2d0*/  LDL.LU R9, [R1+0x1d4c] ;  /* 0x001d4c0001097983 */ /* 0x000ea20000300800 */
[----:B------:R-:W-:-:S03]  /*4f2e0*/  IMAD.MOV.U32 R23, RZ, RZ, R28 ;  /* 0x000000ffff177224 */ /* 0x000fc600078e001c */
[----:B------:R-:W3:Y:S01]  /*4f2f0*/  LDL.LU R28, [R1+0x1d48] ;  /* 0x001d4800011c7983 */ /* 0x000ee20000300800 */
[----:B-----5:R-:W-:Y:S03]  /*4f300*/  HMMA.16816.F32 R4, R4, R26, R12 ;  /* 0x0000001a0404723c */ /* 0x020fe6000000180c */
[----:B------:R-:W2:Y:S04]  /*4f310*/  LDL.LU.64 R14, [R1+0x1d40] ;  /* 0x001d4000010e7983 */ /* 0x000ea80000300a00 */
[----:B------:R-:W2:-:S12]  /*4f320*/  LDL.LU.64 R12, [R1+0x1d38] ;  /* 0x001d3800010c7983 */ /* 0x000e980000300a00 */
[----:B------:R0:W-:Y:S04]  /*4f330*/  STL.64 [R1+0x1d20], R6 ;  /* 0x001d200601007387 */ /* 0x0001e80000100a00 */
[----:B------:R-:W2:Y:S04]  /*4f340*/  LDL R8, [R1+0xc] ;  /* 0x00000c0001087983 */ /* 0x000ea80000100800 */
[----:B------:R-:W2:Y:S04]  /*4f350*/  LDL R10, [R1+0x1c] ;  /* 0x00001c00010a7983 */ /* 0x000ea80000100800 */
[----:B0-----:R-:W4:Y:S04]  /*4f360*/  LDL.64 R6, [R1+0xa0] ;  /* 0x0000a00001067983 */ /* 0x001f280000100a00 */
[----:B---3--:R-:W0:Y:S04]  /*4f370*/  LDS.64 R26, [R28+UR10+0x42000] ;  /* 0x0420000a1c1a7984 */ /* 0x008e280008000a00 */
[----:B------:R-:W-:Y:S04]  /*4f380*/  LDS.64 R24, [R28+UR10+0x42800] ;  /* 0x0428000a1c187984 */ /* 0x000fe80008000a00 */
[----:B0-----:R-:W-:Y:S04]  /*4f390*/  STL.64 [R1+0x1d18], R26 ;  /* 0x001d181a01007387 */ /* 0x001fe80000100a00 */
[----:B------:R-:W0:Y:S04]  /*4f3a0*/  LDS.64 R26, [R2+UR10+0x42000] ;  /* 0x0420000a021a7984 */ /* 0x000e280008000a00 */
[----:B0-----:R0:W-:Y:S04]  /*4f3b0*/  STL.64 [R1], R26 ;  /* 0x0000001a01007387 */ /* 0x0011e80000100a00 */
[----:B0-----:R-:W3:Y:S01]  /*4f3c0*/  LDL R26, [R1+0x28] ;  /* 0x00002800011a7983 */ /* 0x001ee20000100800 */
[----:B--2---:R-:W-:Y:S03]  /*4f3d0*/  HMMA.16816.F32 R12, R8, R18, R12 ;  /* 0x00000012080c723c */ /* 0x004fe6000000180c */
[----:B------:R-:W2:-:S15]  /*4f3e0*/  LDL.LU.64 R18, [R1+0x1d30] ;  /* 0x001d300001127983 */ /* 0x000e9e0000300a00 */
[----:B------:R-:W-:Y:S01]  /*4f3f0*/  NOP ;  /* 0x0000000000007918 */ /* 0x000fe20000000000 */
[----:B------:R0:W-:Y:S04]  /*4f400*/  STL.64 [R1+0x1a0], R12 ;  /* 0x0001a00c01007387 */ /* 0x0001e80000100a00 */
[----:B------:R1:W-:Y:S04]  /*4f410*/  STL.64 [R1+0x1a8], R14 ;  /* 0x0001a80e01007387 */ /* 0x0003e80000100a00 */
[----:B0-----:R-:W5:Y:S04]  /*4f420*/  LDL.LU R12, [R1+0xc] ;  /* 0x00000c00010c7983 */ /* 0x001f680000300800 */
[----:B------:R-:W2:Y:S04]  /*4f430*/  LDL.LU R13, [R1+0x1c] ;  /* 0x00001c00010d7983 */ /* 0x000ea80000300800 */
[----:B-1----:R-:W3:Y:S04]  /*4f440*/  LDL.LU R14, [R1+0x1fc] ;  /* 0x0001fc00010e7983 */ /* 0x002ee80000300800 */
[----:B------:R-:W3:Y:S01]  /*4f450*/  LDL.LU R15, [R1] ;  /* 0x00000000010f7983 */ /* 0x000ee20000300800 */
[----:B-----5:R-:W-:Y:S01]  /*4f460*/  MOV R8, R12 ;  /* 0x0000000c00087202 */ /* 0x020fe20000000f00 */
[----:B--2---:R-:W-:-:S07]  /*4f470*/  IMAD.MOV.U32 R10, RZ, RZ, R13 ;  /* 0x000000ffff0a7224 */ /* 0x004fce00078e000d */
[----:B------:R-:W-:Y:S01]  /*4f480*/  HMMA.16816.F32 R16, R8, R22, R16 ;  /* 0x000000160810723c */ /* 0x000fe20000001810 */
[----:B------:R-:W2:-:S15]  /*4f490*/  LDL.LU.64 R22, [R1+0x1d28] ;  /* 0x001d280001167983 */ /* 0x000e9e0000300a00 */
[----:B------:R-:W-:-:S03]  /*4f4a0*/  NOP ;  /* 0x0000000000007918 */ /* 0x000fc60000000000 */
[----:B------:R0:W-:Y:S04]  /*4f4b0*/  STL.64 [R1+0x190], R16 ;  /* 0x0001901001007387 */ /* 0x0001e80000100a00 */
[----:B------:R1:W-:Y:S04]  /*4f4c0*/  STL.64 [R1+0x198], R18 ;  /* 0x0001981201007387 */ /* 0x0003e80000100a00 */
[----:B0-----:R-:W5:Y:S04]  /*4f4d0*/  LDL.LU R16, [R1+0xf0] ;  /* 0x0000f00001107983 */ /* 0x001f680000300800 */
[----:B------:R-:W5:Y:S01]  /*4f4e0*/  LDL.LU R17, [R1+0xf4] ;  /* 0x0000f40001117983 */ /* 0x000f620000300800 */
[----:B-1----:R-:W-:Y:S01]  /*4f4f0*/  IMAD.MOV.U32 R18, RZ, RZ, R29 ;  /* 0x000000ffff127224 */ /* 0x002fe200078e001d */
[----:B----4-:R-:W-:Y:S01]  /*4f500*/  MOV R29, R6 ;  /* 0x00000006001d7202 */ /* 0x010fe20000000f00 */
[----:B------:R-:W-:-:S02]  /*4f510*/  IMAD.MOV.U32 R19, RZ, RZ, R0 ;  /* 0x000000ffff137224 */ /* 0x000fc400078e0000 */
[----:B------:R-:W-:Y:S01]  /*4f520*/  IMAD.MOV.U32 R0, RZ, RZ, R7 ;  /* 0x000000ffff007224 */ /* 0x000fe200078e0007 */
[----:B--2---:R-:W-:-:S15]  /*4f530*/  HMMA.16816.F32 R20, R8, R6, R20 ;  /* 0x000000060814723c */ /* 0x004fde0000001814 */
[----:B------:R-:W-:-:S04]  /*4f540*/  NOP ;  /* 0x0000000000007918 */ /* 0x000fc80000000000 */
[----:B------:R-:W-:Y:S04]  /*4f550*/  STL.64 [R1+0x180], R20 ;  /* 0x0001801401007387 */ /* 0x000fe80000100a00 */
[----:B------:R0:W-:Y:S04]  /*4f560*/  STL.64 [R1+0x188], R22 ;  /* 0x0001881601007387 */ /* 0x0001e80000100a00 */
[----:B------:R-:W3:Y:S01]  /*4f570*/  LDL.LU.64 R6, [R1+0x1d20] ;  /* 0x001d200001067983 */ /* 0x000ee20000300a00 */
[----:B------:R-:W-:-:S03]  /*4f580*/  IMAD.MOV.U32 R27, RZ, RZ, R3 ;  /* 0x000000ffff1b7224 */ /* 0x000fc600078e0003 */
[----:B------:R-:W1:Y:S04]  /*4f590*/  LDS.64 R2, [R2+UR10+0x42800] ;  /* 0x0428000a02027984 */ /* 0x000e680008000a00 */
[----:B0-----:R-:W2:Y:S04]  /*4f5a0*/  LDL.LU R22, [R1+0x628] ;  /* 0x0006280001167983 */ /* 0x001ea80000300800 */
[----:B------:R-:W4:Y:S04]  /*4f5b0*/  LDL.LU R23, [R1+0x62c] ;  /* 0x00062c0001177983 */ /* 0x000f280000300800 */
[----:B------:R-:W5:Y:S04]  /*4f5c0*/  LDL.LU R20, [R1+0xc0] ;  /* 0x0000c00001147983 */ /* 0x000f680000300800 */
[----:B------:R-:W5:Y:S04]  /*4f5d0*/  LDL.LU R21, [R1+0xc4] ;  /* 0x0000c40001157983 */ /* 0x000f680000300800 */
[----:B------:R-:W5:Y:S04]  /*4f5e0*/  LDL R12, [R1+0x90] ;  /* 0x00009000010c7983 */ /* 0x000f680000100800 */
[----:B------:R-:W5:Y:S01]  /*4f5f0*/  LDL R13, [R1+0x94] ;  /* 0x00009400010d7983 */ /* 0x000f620000100800 */
[----:B---3--:R-:W-:Y:S03]  /*4f600*/  HMMA.16816.F32 R4, R8, R26, R4 ;  /* 0x0000001a0804723c */ /* 0x008fe60000001804 */
[----:B------:R-:W3:Y:S04]  /*4f610*/  LDL.LU.64 R26, [R1+0x1d18] ;  /* 0x001d1800011a7983 */ /* 0x000ee80000300a00 */
[----:B------:R-:W5:Y:S01]  /*4f620*/  LDL R10, [R1+0x88] ;  /* 0x00008800010a7983 */ /* 0x000f620000100800 */
[C---:B--2---:R-:W-:Y:S01]  /*4f630*/  FMUL R22, R14.reuse, R22 ;  /* 0x000000160e167220 */ /* 0x044fe20000400000 */
[----:B----4-:R-:W-:-:S10]  /*4f640*/  FMUL R23, R14, R23 ;  /* 0x000000170e177220 */ /* 0x010fd40000400000 */
[----:B------:R0:W-:Y:S04]  /*4f650*/  STL.64 [R1+0x170], R4 ;  /* 0x0001700401007387 */ /* 0x0001e80000100a00 */
[----:B------:R2:W-:Y:S04]  /*4f660*/  STL.64 [R1+0x178], R6 ;  /* 0x0001780601007387 */ /* 0x0005e80000100a00 */
[----:B------:R-:W4:Y:S01]  /*4f670*/  LDL R11, [R1+0x8c] ;  /* 0x00008c00010b7983 */ /* 0x000f220000100800 */
[----:B0-----:R-:W-:-:S03]  /*4f680*/  IMAD.MOV.U32 R5, RZ, RZ, R24 ;  /* 0x000000ffff057224 */ /* 0x001fc600078e0018 */
[----:B------:R-:W4:Y:S01]  /*4f690*/  LDL.LU R9, [R1+0x638] ;  /* 0x0006380001097983 */ /* 0x000f220000300800 */
[----:B--2---:R-:W-:Y:S01]  /*4f6a0*/  MOV R6, R15 ;  /* 0x0000000f00067202 */ /* 0x004fe20000000f00 */
[----:B-1----:R-:W-:Y:S02]  /*4f6b0*/  IMAD.MOV.U32 R7, RZ, RZ, R2 ;  /* 0x000000ffff077224 */ /* 0x002fe400078e0002 */
[----:B------:R-:W2:Y:S01]  /*4f6c0*/  LDL.LU R8, [R1+0x63c] ;  /* 0x00063c0001087983 */ /* 0x000ea20000300800 */
[----:B---3--:R-:W-:-:S07]  /*4f6d0*/  IMAD.MOV.U32 R4, RZ, RZ, R26 ;  /* 0x000000ffff047224 */ /* 0x008fce00078e001a */
[----:B-----5:R-:W-:Y:S01]  /*4f6e0*/  HMMA.16816.F32 R20, R4, R18, R20 ;  /* 0x000000120414723c */ /* 0x020fe20000001814 */
[----:B------:R-:W3:Y:S04]  /*4f6f0*/  LDL.LU R18, [R1+0x648] ;  /* 0x0006480001127983 */ /* 0x000ee80000300800 */
[----:B------:R-:W3:Y:S04]  /*4f700*/  LDL.LU R19, [R1+0x64c] ;  /* 0x00064c0001137983 */ /* 0x000ee80000300800 */
[----:B---3--:R-:W-:Y:S04]  /*4f710*/  STL.64 [R1+0x1d10], R18 ;  /* 0x001d101201007387 */ /* 0x008fe80000100a00 */
[----:B------:R0:W-:Y:S04]  /*4f720*/  STL.64 [R1+0x1d08], R16 ;  /* 0x001d081001007387 */ /* 0x0001e80000100a00 */
[----:B0-----:R-:W3:Y:S04]  /*4f730*/  LDL.LU R16, [R1+0xd0] ;  /* 0x0000d00001107983 */ /* 0x001ee80000300800 */
[----:B------:R-:W3:Y:S01]  /*4f740*/  LDL.LU R17, [R1+0xd4] ;  /* 0x0000d40001117983 */ /* 0x000ee20000300800 */
[C---:B----4-:R-:W-:Y:S01]  /*4f750*/  FMUL R18, R14.reuse, R9 ;  /* 0x000000090e127220 */ /* 0x050fe20000400000 */
[----:B--2---:R-:W-:-:S02]  /*4f760*/  FMUL R19, R14, R8 ;  /* 0x000000080e137220 */ /* 0x004fc40000400000 */
[----:B------:R-:W-:Y:S04]  /*4f770*/  STL.64 [R1+0x1d00], R22 ;  /* 0x001d001601007387 */ /* 0x000fe80000100a00 */
[----:B------:R0:W-:Y:S04]  /*4f780*/  STL.64 [R1+0x1cf8], R20 ;  /* 0x001cf81401007387 */ /* 0x0001e80000100a00 */
[----:B0-----:R-:W2:Y:S04]  /*4f790*/  LDL.LU R20, [R1+0x100] ;  /* 0x0001000001147983 */ /* 0x001ea80000300800 */
[----:B------:R-:W2:Y:S04]  /*4f7a0*/  LDL.LU R21, [R1+0x104] ;  /* 0x0001040001157983 */ /* 0x000ea80000300800 */
[----:B------:R-:W4:Y:S04]  /*4f7b0*/  LDL.LU R22, [R1+0x618] ;  /* 0x0006180001167983 */ /* 0x000f280000300800 */
[----:B------:R-:W5:Y:S01]  /*4f7c0*/  LDL.LU R23, [R1+0x61c] ;  /* 0x00061c0001177983 */ /* 0x000f620000300800 */
[----:B---3--:R-:W-:Y:S03]  /*4f7d0*/  HMMA.16816.F32 R8, R4, R10, R16 ;  /* 0x0000000a0408723c */ /* 0x008fe60000001810 */
[----:B------:R-:W3:Y:S04]  /*4f7e0*/  LDL.LU.64 R18, [R1+0x1d10] ;  /* 0x001d100001127983 */ /* 0x000ee80000300a00 */
[----:B------:R-:W2:-:S12]  /*4f7f0*/  LDL.LU.64 R16, [R1+0x1d08] ;  /* 0x001d080001107983 */ /* 0x000e980000300a00 */
[----:B------:R0:W-:Y:S01]  /*4f800*/  STL.64 [R1+0x1cf0], R10 ;  /* 0x001cf00a01007387 */ /* 0x0001e20000100a00 */
[----:B----4-:R-:W-:-:S03]  /*4f810*/  FMUL R22, R14, R22 ;  /* 0x000000160e167220 */ /* 0x010fc60000400000 */
[----:B0-----:R-:W4:Y:S01]  /*4f820*/  LDL.64 R10, [R1+0xb0] ;  /* 0x0000b000010a7983 */ /* 0x001f220000100a00 */
[C---:B---3--:R-:W-:Y:S01]  /*4f830*/  FMUL R18, R14.reuse, R18 ;  /* 0x000000120e127220 */ /* 0x048fe20000400000 */
[----:B------:R-:W-:-:S07]  /*4f840*/  FMUL R19, R14, R19 ;  /* 0x000000130e137220 */ /* 0x000fce0000400000 */
[----:B--2---:R-:W-:Y:S01]  /*4f850*/  HMMA.16816.F32 R16, R4, R12, R16 ;  /* 0x0000000c0410723c */ /* 0x004fe20000001810 */
[----:B------:R-:W2:Y:S04]  /*4f860*/  LDL R6, [R1+0x98] ;  /* 0x0000980001067983 */ /* 0x000ea80000100800 */
[----:B------:R-:W2:Y:S01]  /*4f870*/  LDL R7, [R1+0x9c] ;  /* 0x00009c0001077983 */ /* 0x000ea20000100800 */
[----:B-----5:R-:W-:Y:S01]  /*4f880*/  FMUL R23, R14, R23 ;  /* 0x000000170e177220 */ /* 0x020fe20000400000 */
[----:B------:R-:W-:Y:S01]  /*4f890*/  MOV R14, R15 ;  /* 0x0000000f000e7202 */ /* 0x000fe20000000f00 */
[----:B------:R-:W-:Y:S02]  /*4f8a0*/  IMAD.MOV.U32 R12, RZ, RZ, R26 ;  /* 0x000000ffff0c7224 */ /* 0x000fe400078e001a */
[----:B------:R-:W-:-:S02]  /*4f8b0*/  IMAD.MOV.U32 R13, RZ, RZ, R24 ;  /* 0x000000ffff0d7224 */ /* 0x000fc400078e0018 */
[----:B------:R-:W-:-:S07]  /*4f8c0*/  IMAD.MOV.U32 R15, RZ, RZ, R2 ;  /* 0x000000ffff0f7224 */ /* 0x000fce00078e0002 */
[----:B------:R0:W-:Y:S04]  /*4f8d0*/  STL.64 [R1+0x1ce8], R18 ;  /* 0x001ce81201007387 */ /* 0x0001e80000100a00 */
[----:B0-----:R-:W3:Y:S04]  /*4f8e0*/  LDL.64 R18, [R1+0xa8] ;  /* 0x0000a80001127983 */ /* 0x001ee80000100a00 */
[----:B------:R-:W5:Y:S01]  /*4f8f0*/  LDL.LU R26, [R1+0x4] ;  /* 0x00000400011a7983 */ /* 0x000f620000300800 */
[----:B--2---:R-:W-:Y:S03]  /*4f900*/  HMMA.16816.F32 R12, R12, R6, R20 ;  /* 0x000000060c0c723c */ /* 0x004fe60000001814 */
[----:B------:R-:W2:Y:S04]  /*4f910*/  LDL.LU.64 R22, [R1+0x1d00] ;  /* 0x001d000001167983 */ /* 0x000ea80000300a00 */
[----:B------:R-:W2:Y:S01]  /*4f920*/  LDL.LU.64 R20, [R1+0x1cf8] ;  /* 0x001cf80001147983 */ /* 0x000ea20000300a00 */
[----:B------:R-:W-:Y:S01]  /*4f930*/  MOV R4, R27 ;  /* 0x0000001b00047202 */ /* 0x000fe20000000f00 */
[----:B------:R-:W-:-:S02]  /*4f940*/  IMAD.MOV.U32 R5, RZ, RZ, R25 ;  /* 0x000000ffff057224 */ /* 0x000fc400078e0019 */
[----:B------:R-:W-:Y:S01]  /*4f950*/  IMAD.MOV.U32 R7, RZ, RZ, R3 ;  /* 0x000000ffff077224 */ /* 0x000fe200078e0003 */
[----:B----4-:R-:W-:-:S07]  /*4f960*/  MOV R2, R10 ;  /* 0x0000000a00027202 */ /* 0x010fce0000000f00 */
[----:B------:R0:W-:Y:S01]  /*4f970*/  STL.64 [R1+0x1ce0], R14 ;  /* 0x001ce00e01007387 */ /* 0x0001e20000100a00 */
[----:B-----5:R-:W-:Y:S02]  /*4f980*/  IMAD.MOV.U32 R6, RZ, RZ, R26 ;  /* 0x000000ffff067224 */ /* 0x020fe400078e001a */
[----:B0-----:R-:W-:Y:S02]  /*4f990*/  IMAD.MOV.U32 R15, RZ, RZ, R0 ;  /* 0x000000ffff0f7224 */ /* 0x001fe400078e0000 */
[----:B------:R-:W4:Y:S01]  /*4f9a0*/  LDL.LU R0, [R1+0x224] ;  /* 0x0002240001007983 */ /* 0x000f220000300800 */
[----:B------:R-:W0:Y:S01]  /*4f9b0*/  S2R R24, SR_TID.X ;  /* 0x0000000000187919 */ /* 0x000e220000002100 */
[----:B------:R-:W-:Y:S01]  /*4f9c0*/  IMAD.MOV.U32 R14, RZ, RZ, R29 ;  /* 0x000000ffff0e7224 */ /* 0x000fe200078e001d */
[C---:B0-----:R-:W-:Y:S01]  /*4f9d0*/  LOP3.LUT R29, R24.reuse, 0x1c, RZ, 0xc0, !PT ;  /* 0x0000001c181d7812 */ /* 0x041fe200078ec0ff */
[----:B------:R-:W-:-:S05]  /*4f9e0*/  IMAD.SHL.U32 R24, R24, 0x8, RZ ;  /* 0x0000000818187824 */ /* 0x000fca00078e00ff */
[----:B------:R-:W-:-:S05]  /*4f9f0*/  LOP3.LUT R24, R24, 0x78, RZ, 0xc0, !PT ;  /* 0x0000007818187812 */ /* 0x000fca00078ec0ff */
[----:B------:R-:W-:-:S05]  /*4fa00*/  IMAD R24, R29, 0x40, R24 ;  /* 0x000000401d187824 */ /* 0x000fca00078e0218 */
[----:B------:R-:W-:Y:S01]  /*4fa10*/  LOP3.LUT R24, R24, 0x20, RZ, 0x3c, !PT ;  /* 0x0000002018187812 */ /* 0x000fe200078e3cff */
[----:B--2---:R-:W-:Y:S01]  /*4fa20*/  HMMA.16816.F32 R4, R4, R10, R20 ;  /* 0x0000000a0404723c */ /* 0x004fe20000001814 */
[----:B------:R-:W2:-:S15]  /*4fa30*/  LDL.LU.64 R10, [R1+0x1cf0] ;  /* 0x001cf000010a7983 */ /* 0x000e9e0000300a00 */
[----:B------:R-:W-:-:S03]  /*4fa40*/  NOP ;  /* 0x0000000000007918 */ /* 0x000fc60000000000 */
[----:B------:R-:W-:Y:S04]  /*4fa50*/  STL.64 [R1+0x130], R4 ;  /* 0x0001300401007387 */ /* 0x000fe80000100a00 */
[----:B------:R-:W0:Y:S04]  /*4fa60*/  LDS.64 R4, [R28+UR10+0x43000] ;  /* 0x0430000a1c047984 */ /* 0x000e280008000a00 */
[----:B------:R-:W-:Y:S04]  /*4fa70*/  STL.64 [R1+0x138], R6 ;  /* 0x0001380601007387 */ /* 0x000fe80000100a00 */
[----:B------:R-:W1:Y:S04]  /*4fa80*/  LDS.64 R28, [R28+UR10+0x43800] ;  /* 0x0438000a1c1c7984 */ /* 0x000e680008000a00 */
[----:B------:R-:W5:Y:S04]  /*4fa90*/  LDS.64 R6, [R24+UR10+0x43000] ;  /* 0x0430000a18067984 */ /* 0x000f680008000a00 */
[----:B0-----:R-:W-:Y:S04]  /*4faa0*/  STL.64 [R1+0x8], R4 ;  /* 0x0000080401007387 */ /* 0x001fe80000100a00 */
[----:B-1----:R0:W-:Y:S04]  /*4fab0*/  STL [R1+0x1cc8], R29 ;  /* 0x001cc81d01007387 */ /* 0x0021e80000100800 */
[----:B-----5:R-:W-:Y:S01]  /*4fac0*/  STL [R1+0x1c], R7 ;  /* 0x00001c0701007387 */ /* 0x020fe20000100800 */
[----:B0-----:R-:W-:-:S03]  /*4fad0*/  MOV R29, R6 ;  /* 0x00000006001d7202 */ /* 0x001fc60000000f00 */
[----:B------:R-:W0:Y:S01]  /*4fae0*/  LDS.64 R6, [R24+UR10+0x43800] ;  /* 0x0438000a18067984 */ /* 0x000e220008000a00 */
[----:B------:R-:W-:Y:S01]  /*4faf0*/  IMAD.MOV.U32 R20, RZ, RZ, R27 ;  /* 0x000000ffff147224 */ /* 0x000fe200078e001b */
[----:B------:R-:W-:Y:S01]  /*4fb00*/  MOV R23, R3 ;  /* 0x0000000300177202 */ /* 0x000fe20000000f00 */
[----:B------:R-:W-:Y:S02]  /*4fb10*/  IMAD.MOV.U32 R21, RZ, RZ, R25 ;  /* 0x000000ffff157224 */ /* 0x000fe400078e0019 */
[----:B------:R-:W-:Y:S02]  /*4fb20*/  IMAD.MOV.U32 R22, RZ, RZ, R26 ;  /* 0x000000ffff167224 */ /* 0x000fe400078e001a */
[----:B------:R-:W-:Y:S02]  /*4fb30*/  IMAD.MOV.U32 R4, RZ, RZ, R5 ;  /* 0x000000ffff047224 */ /* 0x000fe400078e0005 */
[----:B---3--:R-:W-:Y:S01]  /*4fb40*/  IMAD.MOV.U32 R5, RZ, RZ, R19 ;  /* 0x000000ffff057224 */ /* 0x008fe200078e0013 */
[----:B0-----:R0:W-:Y:S04]  /*4fb50*/  STL [R1+0x1ccc], R7 ;  /* 0x001ccc0701007387 */ /* 0x0011e80000100800 */
[----:B0-----:R-:W3:Y:S01]  /*4fb60*/  LDL.LU R7, [R1+0x8] ;  /* 0x0000080001077983 */ /* 0x001ee20000300800 */
[----:B--2---:R-:W-:Y:S03]  /*4fb70*/  HMMA.16816.F32 R8, R20, R18, R8 ;  /* 0x000000121408723c */ /* 0x004fe60000001808 */
[----:B------:R-:W2:-:S15]  /*4fb80*/  LDL.LU.64 R18, [R1+0x1ce8] ;  /* 0x001ce80001127983 */ /* 0x000e9e0000300a00 */
[----:B------:R-:W-:Y:S01]  /*4fb90*/  NOP ;  /* 0x0000000000007918 */ /* 0x000fe20000000000 */
[----:B------:R0:W-:Y:S04]  /*4fba0*/  STL.64 [R1+0x120], R8 ;  /* 0x0001200801007387 */ /* 0x0001e80000100a00 */
[----:B------:R1:W-:Y:S04]  /*4fbb0*/  STL.64 [R1+0x128], R10 ;  /* 0x0001280a01007387 */ /* 0x0003e80000100a00 */
[----:B------:R-:W5:Y:S01]  /*4fbc0*/  LDL R22, [R1+0x80] ;  /* 0x0000800001167983 */ /* 0x000f620000100800 */
[----:B0-----:R-:W-:-:S03]  /*4fbd0*/  IMAD.MOV.U32 R8, RZ, RZ, R27 ;  /* 0x000000ffff087224 */ /* 0x001fc600078e001b */
[----:B------:R-:W5:Y:S01]  /*4fbe0*/  LDL R23, [R1+0x84] ;  /* 0x0000840001177983 */ /* 0x000f620000100800 */
[----:B------:R-:W-:Y:S01]  /*4fbf0*/  IMAD.MOV.U32 R9, RZ, RZ, R25 ;  /* 0x000000ffff097224 */ /* 0x000fe200078e0019 */
[----:B-1----:R-:W-:Y:S01]  /*4fc00*/  MOV R10, R26 ;  /* 0x0000001a000a7202 */ /* 0x002fe20000000f00 */
[----:B------:R-:W-:Y:S01]  /*4fc10*/  IMAD.MOV.U32 R11, RZ, RZ, R3 ;  /* 0x000000ffff0b7224 */ /* 0x000fe200078e0003 */
[----:B------:R-:W4:Y:S04]  /*4fc20*/  LDL.LU R21, [R1+0x688] ;  /* 0x0006880001157983 */ /* 0x000f280000300800 */
[----:B------:R-:W3:Y:S04]  /*4fc30*/  LDL.LU R20, [R1+0x68c] ;  /* 0x00068c0001147983 */ /* 0x000ee80000300800 */
[----:B------:R0:W-:Y:S04]  /*4fc40*/  STL.64 [R1+0x1cc0], R4 ;  /* 0x001cc00401007387 */ /* 0x0001e80000100a00 */
[----:B0-----:R-:W3:Y:S04]  /*4fc50*/  LDL.LU R4, [R1+0x684] ;  /* 0x0006840001047983 */ /* 0x001ee80000300800 */
[----:B------:R-:W3:Y:S01]  /*4fc60*/  LDL R5, [R1+0x220] ;  /* 0x0002200001057983 */ /* 0x000ee20000100800 */
[----:B--2---:R-:W-:Y:S03]  /*4fc70*/  HMMA.16816.F32 R8, R8, R14, R16 ;  /* 0x0000000e0808723c */ /* 0x004fe60000001810 */
[----:B------:R-:W2:Y:S04]  /*4fc80*/  LDL.LU.64 R14, [R1+0x1ce0] ;  /* 0x001ce000010e7983 */ /* 0x000ea80000300a00 */
[----:B------:R-:W2:-:S12]  /*4fc90*/  LDL R16, [R1+0x28] ;  /* 0x0000280001107983 */ /* 0x000e980000100800 */
[----:B------:R-:W-:Y:S04]  /*4fca0*/  STL.64 [R1+0x110], R8 ;  /* 0x0001100801007387 */ /* 0x000fe80000100a00 */
[----:B------:R2:W-:Y:S04]  /*4fcb0*/  STL.64 [R1+0x118], R10 ;  /* 0x0001180a01007387 */ /* 0x0005e80000100a00 */
[----:B------:R-:W2:Y:S04]  /*4fcc0*/  LDL R17, [R1+0x2c] ;  /* 0x00002c0001117983 */ /* 0x000ea80000100800 */
[----:B------:R-:W5:Y:S01]  /*4fcd0*/  LDL.LU R19, [R1+0x680] ;  /* 0x0006800001137983 */ /* 0x000f620000300800 */
[----:B------:R-:W-:-:S02]  /*4fce0*/  IMAD.MOV.U32 R24, RZ, RZ, R27 ;  /* 0x000000ffff187224 */ /* 0x000fc400078e001b */
[----:B------:R-:W-:-:S07]  /*4fcf0*/  IMAD.MOV.U32 R27, RZ, RZ, R3 ;  /* 0x000000ffff1b7224 */ /* 0x000fce00078e0003 */
[----:B--2---:R-:W-:Y:S01]  /*4fd00*/  HMMA.16816.F32 R8, R24, R16, R12 ;  /* 0x000000101808723c */ /* 0x004fe2000000180c */
[----:B------:R-:W2:Y:S01]  /*4fd10*/  LDL R26, [R1+0x88] ;  /* 0x00008800011a7983 */ /* 0x000ea20000100800 */
[C---:B---3--:R-:W-:Y:S01]  /*4fd20*/  FMUL R13, R5.reuse, R4 ;  /* 0x00000004050d7220 */ /* 0x048fe20000400000 */
[C---:B----4-:R-:W-:Y:S01]  /*4fd30*/  FMUL R14, R0.reuse, R21 ;  /* 0x00000015000e7220 */ /* 0x050fe20000400000 */
[----:B-----5:R-:W-:Y:S01]  /*4fd40*/  FMUL R12, R5, R19 ;  /* 0x00000013050c7220 */ /* 0x020fe20000400000 */
[----:B------:R-:W-:-:S14]  /*4fd50*/  FMUL R15, R0, R20 ;  /* 0x00000014000f7220 */ /* 0x000fdc0000400000 */
[----:B------:R0:W-:Y:S04]  /*4fd60*/  STL.64 [R1+0x100], R8 ;  /* 0x0001000801007387 */ /* 0x0001e80000100a00 */
[----:B------:R1:W-:Y:S04]  /*4fd70*/  STL.64 [R1+0x108], R10 ;  /* 0x0001080a01007387 */ /* 0x0003e80000100a00 */
[----:B------:R-:W2:Y:S01]  /*4fd80*/  LDL R27, [R1+0x8c] ;  /* 0x00008c00011b7983 */ /* 0x000ea20000100800 */
[----:B0-----:R-:W-:Y:S01]  /*4fd90*/  MOV R8, R7 ;  /* 0x0000000700087202 */ /* 0x001fe20000000f00 */
[----:B------:R-:W-:-:S02]  /*4fda0*/  IMAD.MOV.U32 R9, RZ, RZ, R28 ;  /* 0x000000ffff097224 */ /* 0x000fc400078e001c */
[----:B------:R-:W3:Y:S01]  /*4fdb0*/  LDL.LU R16, [R1+0x690] ;  /* 0x0006900001107983 */ /* 0x000ee20000300800 */
[----:B-1----:R-:W-:Y:S02]  /*4fdc0*/  IMAD.MOV.U32 R10, RZ, RZ, R29 ;  /* 0x000000ffff0a7224 */ /* 0x002fe400078e001d */
[----:B------:R-:W-:Y:S01]  /*4fdd0*/  IMAD.MOV.U32 R11, RZ, RZ, R6 ;  /* 0x000000ffff0b7224 */ /* 0x000fe200078e0006 */
[----:B------:R-:W4:Y:S04]  /*4fde0*/  LDL.LU R17, [R1+0x694] ;  /* 0x0006940001117983 */ /* 0x000f280000300800 */
[----:B------:R-:W5:Y:S02]  /*4fdf0*/  LDL.LU R18, [R1+0x698] ;  /* 0x0006980001127983 */ /* 0x000f640000300800 */
[----:B------:R-:W-:Y:S02]  /*4fe00*/  HMMA.16816.F32 R12, R8, R22, R12 ;  /* 0x00000016080c723c */ /* 0x000fe4000000180c */
[----:B------:R-:W2:-:S15]  /*4fe10*/  LDL.LU R3, [R1+0x69c] ;  /* 0x00069c0001037983 */ /* 0x000e9e0000300800 */
[----:B------:R-:W-:Y:S02]  /*4fe20*/  NOP ;  /* 0x0000000000007918 */ /* 0x000fe40000000000 */
[----:B------:R0:W-:Y:S04]  /*4fe30*/  STL [R1+0x1cd8], R13 ;  /* 0x001cd80d01007387 */ /* 0x0001e80000100800 */
[----:B0-----:R-:W3:Y:S04]  /*4fe40*/  LDL.LU R13, [R1+0x220] ;  /* 0x00022000010d7983 */ /* 0x001ee80000300800 */
[----:B------:R0:W-:Y:S04]  /*4fe50*/  STL.64 [R1+0x1cd0], R14 ;  /* 0x001cd00e01007387 */ /* 0x0001e80000100a00 */
[----:B------:R-:W4:Y:S04]  /*4fe60*/  LDL R4, [R1+0x98] ;  /* 0x0000980001047983 */ /* 0x000f280000100800 */
[----:B------:R-:W4:Y:S04]  /*4fe70*/  LDL R5, [R1+0x9c] ;  /* 0x00009c0001057983 */ /* 0x000f280000100800 */
[----:B0-----:R-:W4:Y:S04]  /*4fe80*/  LDL R14, [R1+0x90] ;  /* 0x00009000010e7983 */ /* 0x001f280000100800 */
[----:B------:R-:W4:Y:S04]  /*4fe90*/  LDL R15, [R1+0x94] ;  /* 0x00009400010f7983 */ /* 0x000f280000100800 */
[----:B------:R-:W4:Y:S04]  /*4fea0*/  LDL.LU R20, [R1+0x6a0] ;  /* 0x0006a00001147983 */ /* 0x000f280000300800 */
[----:B------:R-:W4:Y:S04]  /*4feb0*/  LDL.LU R21, [R1+0x6a4] ;  /* 0x0006a40001157983 */ /* 0x000f280000300800 */
[----:B------:R-:W4:Y:S04]  /*4fec0*/  LDL.LU R22, [R1+0x6a8] ;  /* 0x0006a80001167983 */ /* 0x000f280000300800 */
[----:B------:R-:W4:Y:S01]  /*4fed0*/  LDL.LU R23, [R1+0x6ac] ;  /* 0x0006ac0001177983 */ /* 0x000f220000300800 */
[C---:B-----5:R-:W-:Y:S01]  /*4fee0*/  FMUL R18, R0.reuse, R18 ;  /* 0x0000001200127220 */ /* 0x060fe20000400000 */
[----:B--2---:R-:W-:Y:S01]  /*4fef0*/  FMUL R19, R0, R3 ;  /* 0x0000000300137220 */ /* 0x004fe20000400000 */
[C---:B---3--:R-:W-:Y:S01]  /*4ff00*/  FMUL R16, R13.reuse, R16 ;  /* 0x000000100d107220 */ /* 0x048fe20000400000 */
[----:B----4-:R-:W-:-:S07]  /*4ff10*/  FMUL R17, R13, R17 ;  /* 0x000000110d117220 */ /* 0x010fce0000400000 */
[----:B------:R-:W-:Y:S01]  /*4ff20*/  HMMA.16816.F32 R16, R8, R26, R16 ;  /* 0x0000001a0810723c */ /* 0x000fe20000001810 */
[----:B------:R-:W2:Y:S04]  /*4ff30*/  LDL.LU R8, [R1+0x660] ;  /* 0x0006600001087983 */ /* 0x000ea80000300800 */
[----:B------:R-:W3:Y:S04]  /*4ff40*/  LDL.LU R9, [R1+0x664] ;  /* 0x0006640001097983 */ /* 0x000ee80000300800 */
[----:B------:R-:W4:Y:S04]  /*4ff50*/  LDL.LU R10, [R1+0x668] ;  /* 0x00066800010a7983 */ /* 0x000f280000300800 */
[----:B------:R-:W5:Y:S01]  /*4ff60*/  LDL.LU R11, [R1+0x66c] ;  /* 0x00066c00010b7983 */ /* 0x000f620000300800 */
[----:B------:R-:W-:Y:S01]  /*4ff70*/  MOV R24, R7 ;  /* 0x0000000700187202 */ /* 0x000fe20000000f00 */
[----:B------:R-:W-:-:S02]  /*4ff80*/  IMAD.MOV.U32 R25, RZ, RZ, R28 ;  /* 0x000000ffff197224 */ /* 0x000fc400078e001c */
[----:B------:R-:W-:Y:S02]  /*4ff90*/  IMAD.MOV.U32 R26, RZ, RZ, R29 ;  /* 0x000000ffff1a7224 */ /* 0x000fe400078e001d */
[C---:B------:R-:W-:Y:S01]  /*4ffa0*/  FMUL R20, R13.reuse, R20 ;  /* 0x000000140d147220 */ /* 0x040fe20000400000 */
[----:B------:R-:W-:Y:S02]  /*4ffb0*/  IMAD.MOV.U32 R27, RZ, RZ, R6 ;  /* 0x000000ffff1b7224 */ /* 0x000fe400078e0006 */
[C---:B------:R-:W-:Y:S01]  /*4ffc0*/  FMUL R21, R13.reuse, R21 ;  /* 0x000000150d157220 */ /* 0x040fe20000400000 */
[----:B------:R-:W5:Y:S01]  /*4ffd0*/  LDL R3, [R1+0xb4] ;  /* 0x0000b40001037983 */ /* 0x000f620000100800 */
[C---:B------:R-:W-:Y:S01]  /*4ffe0*/  FMUL R22, R0.reuse, R22 ;  /* 0x0000001600167220 */ /* 0x040fe20000400000 */
[----:B------:R-:W-:Y:S02]  /*4fff0*/  FMUL R23, R0, R23 ;  /* 0x0000001700177220 */ /* 0x000fe40000400000 */
[----:B------:R0:W-:Y:S05]  /*50000*/  STL [R1+0x1cb8], R19 ;  /* 0x001cb81301007387 */ /* 0x0001ea0000100800 */
[----:B------:R-:W-:Y:S01]  /*50010*/  HMMA.16816.F32 R20, R24, R14, R20 ;  /* 0x0000000e1814723c */ /* 0x000fe20000001814 */
[C---:B--2---:R-:W-:Y:S01]  /*50020*/  FMUL R8, R13.reuse, R8 ;  /* 0x000000080d087220 */ /* 0x044fe20000400000 */
[----:B---3--:R-:W-:-:S02]  /*50030*/  FMUL R9, R13, R9 ;  /* 0x000000090d097220 */ /* 0x008fc40000400000 */
[----:B------:R-:W2:Y:S01]  /*50040*/  LDL.LU R13, [R1+0x1cd8] ;  /* 0x001cd800010d7983 */ /* 0x000ea20000300800 */
[----:B----4-:R-:W-:-:S03]  /*50050*/  FMUL R10, R0, R10 ;  /* 0x0000000a000a7220 */ /* 0x010fc60000400000 */
[----:B------:R-:W2:Y:S01]  /*50060*/  LDL.LU.64 R14, [R1+0x1cd0] ;  /* 0x001cd000010e7983 */ /* 0x000ea20000300a00 */
[----:B-----5:R-:W-:-:S03]  /*50070*/  FMUL R11, R0, R11 ;  /* 0x0000000b000b7220 */ /* 0x020fc60000400000 */
[----:B0-----:R-:W3:Y:S04]  /*50080*/  LDL.LU R19, [R1+0x8d0] ;  /* 0x0008d00001137983 */ /* 0x001ee80000300800 */
[----:B------:R-:W4:Y:S01]  /*50090*/  LDL R0, [R1+0x9f8] ;  /* 0x0009f80001007983 */ /* 0x000f220000100800 */
[----:B------:R-:W-:Y:S03]  /*500a0*/  HMMA.16816.F32 R8, R24, R4, R8 ;  /* 0x000000041808723c */ /* 0x000fe60000001808 */
[----:B------:R-:W2:Y:S04]  /*500b0*/  LDL.LU R7, [R1+0x1ccc] ;  /* 0x001ccc0001077983 */ /* 0x000ea80000300800 */
[----:B------:R-:W5:Y:S04]  /*500c0*/  LDL.LU R29, [R1+0x1cc8] ;  /* 0x001cc800011d7983 */ /* 0x000f680000300800 */
[----:B------:R-:W2:Y:S04]  /*500d0*/  LDL.LU.64 R4, [R1+0x1cc0] ;  /* 0x001cc00001047983 */ /* 0x000ea80000300a00 */
[----:B------:R-:W3:Y:S04]  /*500e0*/  LDL R24, [R1+0xa8] ;  /* 0x0000a80001187983 */ /* 0x000ee80000100800 */
[----:B------:R0:W-:Y:S04]  /*500f0*/  STL.64 [R1+0x1cb0], R10 ;  /* 0x001cb00a01007387 */ /* 0x0001e80000100a00 */
[----:B------:R-:W3:Y:S01]  /*50100*/  LDL R6, [R1+0x1c] ;  /* 0x00001c0001067983 */ /* 0x000ee20000100800 */
[----:B------:R-:W1:Y:S02]  /*50110*/  S2R R27, SR_TID.X ;  /* 0x00000000001b7919 */ /* 0x000e640000002100 */
[C---:B-1----:R-:W-:Y:S01]  /*50120*/  IMAD.SHL.U32 R28, R27.reuse, 0x8, RZ ;  /* 0x000000081b1c7824 */ /* 0x042fe200078e00ff */
[----:B------:R-:W-:-:S04]  /*50130*/  LOP3.LUT R26, R27, 0x1c, RZ, 0xc0, !PT ;  /* 0x0000001c1b1a7812 */ /* 0x000fc800078ec0ff */
[----:B------:R-:W-:-:S05]  /*50140*/  LOP3.LUT R28, R28, 0x78, RZ, 0xc0, !PT ;  /* 0x000000781c1c7812 */ /* 0x000fca00078ec0ff */
[----:B------:R-:W-:Y:S01]  /*50150*/  IMAD R28, R26, 0x40, R28 ;  /* 0x000000401a1c7824 */ /* 0x000fe200078e021c */
[----:B--2---:R-:W-:Y:S01]  /*50160*/  MOV R25, R5 ;  /* 0x0000000500197202 */ /* 0x004fe20000000f00 */
[----:B-----5:R-:W-:-:S07]  /*50170*/  IMAD.MOV.U32 R5, RZ, RZ, R29 ;  /* 0x000000ffff057224 */ /* 0x020fce00078e001d */
[----:B---3--:R-:W-:Y:S01]  /*50180*/  HMMA.16816.F32 R12, R4, R2, R12 ;  /* 0x00000002040c723c */ /* 0x008fe2000000180c */
[----:B------:R-:W2:Y:S04]  /*50190*/  LDL R6, [R1+0x9fc] ;  /* 0x0009fc0001067983 */ /* 0x000ea80000100800 */
[----:B------:R-:W1:Y:S01]  /*501a0*/  LDS.64 R4, [R28+UR10+0x48000] ;  /* 0x0480000a1c047984 */ /* 0x000e620008000a00 */
[----:B------:R-:W-:-:S03]  /*501b0*/  SHF.L.U32 R27, R27, 0x3, RZ ;  /* 0x000000031b1b7819 */ /* 0x000fc600000006ff */
[----:B------:R-:W3:Y:S01]  /*501c0*/  LDS.64 R2, [R28+UR10+0x48800] ;  /* 0x0488000a1c027984 */ /* 0x000ee20008000a00 */
[----:B------:R-:W-:-:S05]  /*501d0*/  LOP3.LUT R27, R27, 0x78, RZ, 0xc0, !PT ;  /* 0x000000781b1b7812 */ /* 0x000fca00078ec0ff */
[----:B------:R-:W-:-:S04]  /*501e0*/  IMAD R27, R26, 0x40, R27 ;  /* 0x000000401a1b7824 */ /* 0x000fc800078e021b */
[----:B------:R-:W-:Y:S01]  /*501f0*/  STL.64 [R1+0xf0], R12 ;  /* 0x0000f00c01007387 */ /* 0x000fe20000100a00 */
[----:B------:R-:W-:-:S03]  /*50200*/  LOP3.LUT R27, R27, 0x20, RZ, 0x3c, !PT ;  /* 0x000000201b1b7812 */ /* 0x000fc600078e3cff */
[----:B------:R-:W-:Y:S04]  /*50210*/  STL.64 [R1+0xf8], R14 ;  /* 0x0000f80e01007387 */ /* 0x000fe80000100a00 */
[----:B0-----:R-:W5:Y:S04]  /*50220*/  LDL.64 R10, [R1+0xa0] ;  /* 0x0000a000010a7983 */ /* 0x001f680000100a00 */
[----:B------:R-:W-:Y:S04]  /*50230*/  LDS.64 R12, [R27+UR10+0x48000] ;  /* 0x0480000a1b0c7984 */ /* 0x000fe80008000a00 */
[----:B-1----:R-:W-:Y:S04]  /*50240*/  STL.64 [R1], R4 ;  /* 0x0000000401007387 */ /* 0x002fe80000100a00 */
[----:B------:R-:W0:Y:S04]  /*50250*/  LDS.64 R4, [R27+UR10+0x48800] ;  /* 0x0488000a1b047984 */ /* 0x000e280008000a00 */
[----:B---3--:R1:W-:Y:S04]  /*50260*/  STL [R1+0x1ca8], R2 ;  /* 0x001ca80201007387 */ /* 0x0083e80000100800 */
[----:B-1----:R-:W3:Y:S04]  /*50270*/  LDL.LU R2, [R1+0x1c] ;  /* 0x00001c0001027983 */ /* 0x002ee80000300800 */
[----:B------:R1:W-:Y:S04]  /*50280*/  STL [R1+0x1c94], R3 ;  /* 0x001c940301007387 */ /* 0x0003e80000100800 */
[----:B-1----:R-:W4:Y:S04]  /*50290*/  LDL.LU R3, [R1+0x8d4] ;  /* 0x0008d40001037983 */ /* 0x002f280000300800 */
[----:B0-----:R0:W-:Y:S04]  /*502a0*/  STL [R1+0x1cac], R5 ;  /* 0x001cac0501007387 */ /* 0x0011e80000100800 */
[----:B------:R1:W-:Y:S04]  /*502b0*/  STL.64 [R1+0x10], R12 ;  /* 0x0000100c01007387 */ /* 0x0003e80000100a00 */
[----:B0-----:R-:W5:Y:S04]  /*502c0*/  LDL.LU R5, [R1+0xc] ;  /* 0x00000c0001057983 */ /* 0x001f680000300800 */
[----:B------:R-:W5:Y:S04]  /*502d0*/  LDL R26, [R1+0x28] ;  /* 0x00002800011a7983 */ /* 0x000f680000100800 */
[----:B------:R-:W5:Y:S01]  /*502e0*/  LDL R27, [R1+0x2c] ;  /* 0x00002c00011b7983 */ /* 0x000f620000100800 */
[----:B--2---:R-:W-:-:S03]  /*502f0*/  FADD R6, -R6, R19 ;  /* 0x0000001306067221 */ /* 0x004fc60000000100 */
[----:B------:R-:W2:Y:S01]  /*50300*/  LDL.LU R19, [R1+0x1cb8] ;  /* 0x001cb80001137983 */ /* 0x000ea20000300800 */
[----:B-1----:R-:W-:Y:S02]  /*50310*/  IMAD.MOV.U32 R13, RZ, RZ, R29 ;  /* 0x000000ffff0d7224 */ /* 0x002fe400078e001d */
[----:B------:R-:W-:Y:S02]  /*50320*/  IMAD.MOV.U32 R15, RZ, RZ, R7 ;  /* 0x000000ffff0f7224 */ /* 0x000fe400078e0007 */
[----:B------:R-:W-:Y:S01]  /*50330*/  FMUL R6, R6, 1.4426950216293334961 ;  /* 0x3fb8aa3b06067820 */ /* 0x000fe20000400000 */
[----:B---3--:R-:W-:Y:S01]  /*50340*/  MOV R14, R2 ;  /* 0x00000002000e7202 */ /* 0x008fe20000000f00 */
[----:B----4-:R-:W-:Y:S01]  /*50350*/  FADD R0, -R0, R3 ;  /* 0x0000000300007221 */ /* 0x010fe20000000100 */
[----:B-----5:R-:W-:Y:S01]  /*50360*/  IMAD.MOV.U32 R12, RZ, RZ, R5 ;  /* 0x000000ffff0c7224 */ /* 0x020fe200078e0005 */
[----:B------:R0:W1:Y:S02]  /*50370*/  MUFU.EX2 R3, R6 ;  /* 0x0000000600037308 */ /* 0x0000640000000800 */
[----:B------:R-:W-:-:S06]  /*50380*/  FMUL R0, R0, 1.4426950216293334961 ;  /* 0x3fb8aa3b00007820 */ /* 0x000fcc0000400000 */
[----:B------:R-:W3:Y:S01]  /*50390*/  MUFU.EX2 R0, R0 ;  /* 0x0000000000007308 */ /* 0x000ee20000000800 */
[----:B0-----:R-:W-:Y:S01]  /*503a0*/  IMAD.MOV.U32 R6, RZ, RZ, R10 ;  /* 0x000000ffff067224 */ /* 0x001fe200078e000a */
[----:B--2---:R-:W-:Y:S01]  /*503b0*/  HMMA.16816.F32 R12, R12, R24, R16 ;  /* 0x000000180c0c723c */ /* 0x004fe20000001810 */
[----:B------:R-:W2:-:S15]  /*503c0*/  LDL R18, [R1+0x80] ;  /* 0x0000800001127983 */ /* 0x000e9e0000100800 */
[----:B------:R-:W-:-:S03]  /*503d0*/  NOP ;  /* 0x0000000000007918 */ /* 0x000fc60000000000 */
[----:B------:R0:W-:Y:S04]  /*503e0*/  STL.64 [R1+0xd0], R12 ;  /* 0x0000d00c01007387 */ /* 0x0001e80000100a00 */
[----:B------:R4:W-:Y:S04]  /*503f0*/  STL.64 [R1+0xd8], R14 ;  /* 0x0000d80e01007387 */ /* 0x0009e80000100a00 */
[----:B------:R-:W2:Y:S01]  /*50400*/  LDL R19, [R1+0x84] ;  /* 0x0000840001137983 */ /* 0x000ea20000100800 */
[----:B0-----:R-:W-:-:S03]  /*50410*/  IMAD.MOV.U32 R12, RZ, RZ, R5 ;  /* 0x000000ffff0c7224 */ /* 0x001fc600078e0005 */
[----:B------:R-:W5:Y:S01]  /*50420*/  LDL.LU R24, [R1+0x650] ;  /* 0x0006500001187983 */ /* 0x000f620000300800 */
[----:B------:R-:W-:Y:S01]  /*50430*/  IMAD.MOV.U32 R13, RZ, RZ, R29 ;  /* 0x000000ffff0d7224 */ /* 0x000fe200078e001d */
[----:B----4-:R-:W-:Y:S01]  /*50440*/  MOV R14, R2 ;  /* 0x00000002000e7202 */ /* 0x010fe20000000f00 */
[----:B------:R-:W-:Y:S01]  /*50450*/  IMAD.MOV.U32 R15, RZ, RZ, R7 ;  /* 0x000000ffff0f7224 */ /* 0x000fe200078e0007 */
[----:B------:R-:W4:Y:S04]  /*50460*/  LDL.LU R25, [R1+0x654] ;  /* 0x0006540001197983 */ /* 0x000f280000300800 */
[----:B------:R-:W2:Y:S02]  /*50470*/  LDL.LU R17, [R1+0x658] ;  /* 0x0006580001117983 */ /* 0x000ea40000300800 */
[----:B------:R-:W-:Y:S02]  /*50480*/  HMMA.16816.F32 R12, R12, R10, R20 ;  /* 0x0000000a0c0c723c */ /* 0x000fe40000001814 */
[----:B------:R-:W2:Y:S04]  /*50490*/  LDL.LU R16, [R1+0x65c] ;  /* 0x00065c0001107983 */ /* 0x000ea80000300800 */
[----:B-1----:R-:W-:Y:S04]  /*504a0*/  STL [R1+0x728], R3 ;  /* 0x0007280301007387 */ /* 0x002fe80000100800 */
[----:B------:R-:W2:Y:S09]  /*504b0*/  LDL.LU.64 R10, [R1+0x1cb0] ;  /* 0x001cb000010a7983 */ /* 0x000eb20000300a00 */
[----:B------:R0:W-:Y:S04]  /*504c0*/  STL.64 [R1+0xc0], R12 ;  /* 0x0000c00c01007387 */ /* 0x0001e80000100a00 */
[----:B------:R1:W-:Y:S04]  /*504d0*/  STL.64 [R1+0xc8], R14 ;  /* 0x0000c80e01007387 */ /* 0x0003e80000100a00 */
[----:B------:R-:W4:Y:S04]  /*504e0*/  LDL.LU R22, [R1] ;  /* 0x0000000001167983 */ /* 0x000f280000300800 */
[----:B---3--:R-:W-:Y:S01]  /*504f0*/  STL [R1+0x72c], R0 ;  /* 0x00072c0001007387 */ /* 0x008fe20000100800 */
[----:B0-----:R-:W-:-:S03]  /*50500*/  IMAD.MOV.U32 R12, RZ, RZ, R5 ;  /* 0x000000ffff0c7224 */ /* 0x001fc600078e0005 */
[----:B------:R-:W3:Y:S01]  /*50510*/  LDL.LU R23, [R1+0x10] ;  /* 0x0000100001177983 */ /* 0x000ee20000300800 */
[----:B-1----:R-:W-:-:S03]  /*50520*/  IMAD.MOV.U32 R14, RZ, RZ, R2 ;  /* 0x000000ffff0e7224 */ /* 0x002fc600078e0002 */
[----:B------:R-:W3:Y:S04]  /*50530*/  LDL.LU R5, [R1+0x1cac] ;  /* 0x001cac0001057983 */ /* 0x000ee80000300800 */
[----:B------:R-:W-:Y:S04]  /*50540*/  STL [R1+0x1c90], R28 ;  /* 0x001c901c01007387 */ /* 0x000fe80000100800 */
[----:B------:R-:W3:Y:S01]  /*50550*/  LDL.LU R2, [R1+0x1ca8] ;  /* 0x001ca80001027983 */ /* 0x000ee20000300800 */
[----:B------:R-:W-:Y:S01]  /*50560*/  MOV R13, R29 ;  /* 0x0000001d000d7202 */ /* 0x000fe20000000f00 */
[----:B------:R-:W-:-:S02]  /*50570*/  IMAD.MOV.U32 R15, RZ, RZ, R7 ;  /* 0x000000ffff0f7224 */ /* 0x000fc400078e0007 */
[----:B-----5:R-:W-:-:S05]  /*50580*/  FMUL R24, R3, R24 ;  /* 0x0000001803187220 */ /* 0x020fca0000400000 */
[----:B--2---:R-:W-:Y:S01]  /*50590*/  HMMA.16816.F32 R8, R12, R26, R8 ;  /* 0x0000001a0c08723c */ /* 0x004fe20000001808 */
[----:B----4-:R-:W-:Y:S01]  /*505a0*/  FMUL R25, R3, R25 ;  /* 0x0000001903197220 */ /* 0x010fe20000400000 */
[C---:B------:R-:W-:Y:S01]  /*505b0*/  FMUL R26, R0.reuse, R17 ;  /* 0x00000011001a7220 */ /* 0x040fe20000400000 */
[----:B------:R-:W-:-:S15]  /*505c0*/  FMUL R27, R0, R16 ;  /* 0x00000010001b7220 */ /* 0x000fde0000400000 */
[----:B------:R-:W-:Y:S01]  /*505d0*/  NOP ;  /* 0x0000000000007918 */ /* 0x000fe20000000000 */
[----:B------:R0:W-:Y:S04]  /*505e0*/  STL.64 [R1+0x70], R8 ;  /* 0x0000700801007387 */ /* 0x0001e80000100a00 */
[----:B------:R3:W-:Y:S04]  /*505f0*/  STL.64 [R1+0x78], R10 ;  /* 0x0000780a01007387 */ /* 0x0007e80000100a00 */
[----:B------:R-:W2:Y:S01]  /*50600*/  LDL.LU R14, [R1+0x670] ;  /* 0x00067000010e7983 */ /* 0x000ea20000300800 */
[----:B0-----:R-:W-:-:S03]  /*50610*/  IMAD.MOV.U32 R8, RZ, RZ, R22 ;  /* 0x000000ffff087224 */ /* 0x001fc600078e0016 */
[----:B------:R-:W4:Y:S01]  /*50620*/  LDL.LU R13, [R1+0x674] ;  /* 0x00067400010d7983 */ /* 0x000f220000300800 */
[----:B---3--:R-:W-:-:S03]  /*50630*/  IMAD.MOV.U32 R10, RZ, RZ, R23 ;  /* 0x000000ffff0a7224 */ /* 0x008fc600078e0017 */
[----:B------:R-:W3:Y:S01]  /*50640*/  LDL.LU R12, [R1+0x678] ;  /* 0x00067800010c7983 */ /* 0x000ee20000300800 */
[----:B------:R-:W-:Y:S01]  /*50650*/  MOV R9, R2 ;  /* 0x0000000200097202 */ /* 0x000fe20000000f00 */
[----:B------:R-:W-:Y:S02]  /*50660*/  IMAD.MOV.U32 R11, RZ, RZ, R4 ;  /* 0x000000ffff0b7224 */ /* 0x000fe400078e0004 */
[----:B------:R-:W5:Y:S05]  /*50670*/  LDL.LU R7, [R1+0x67c] ;  /* 0x00067c0001077983 */ /* 0x000f6a0000300800 */
[----:B------:R-:W-:-:S15]  /*50680*/  HMMA.16816.F32 R24, R8, R18, R24 ;  /* 0x000000120818723c */ /* 0x000fde0000001818 */
[----:B------:R-:W-:-:S04]  /*50690*/  NOP ;  /* 0x0000000000007918 */ /* 0x000fc80000000000 */
[----:B------:R0:W-:Y:S04]  /*506a0*/  STL.64 [R1+0x1ca0], R24 ;  /* 0x001ca01801007387 */ /* 0x0001e80000100a00 */
[----:B0-----:R-:W5:Y:S04]  /*506b0*/  LDL R24, [R1+0x88] ;  /* 0x0000880001187983 */ /* 0x001f680000100800 */
[----:B------:R-:W5:Y:S04]  /*506c0*/  LDL R25, [R1+0x8c] ;  /* 0x00008c0001197983 */ /* 0x000f680000100800 */
[----:B------:R0:W-:Y:S04]  /*506d0*/  STL.64 [R1+0x1c98], R26 ;  /* 0x001c981a01007387 */ /* 0x0001e80000100a00 */
[----:B0-----:R-:W5:Y:S04]  /*506e0*/  LDL R26, [R1+0x90] ;  /* 0x00009000011a7983 */ /* 0x001f680000100800 */
[----:B------:R-:W5:Y:S04]  /*506f0*/  LDL R27, [R1+0x94] ;  /* 0x00009400011b7983 */ /* 0x000f680000100800 */
[----:B------:R-:W5:Y:S04]  /*50700*/  LDL.LU R19, [R1+0x6b0] ;  /* 0x0006b00001137983 */ /* 0x000f680000300800 */
[----:B------:R-:W5:Y:S04]  /*50710*/  LDL.LU R18, [R1+0x6b4] ;  /* 0x0006b40001127983 */ /* 0x000f680000300800 */
[----:B------:R-:W5:Y:S04]  /*50720*/  LDL.LU R17, [R1+0x6b8] ;  /* 0x0006b80001117983 */ /* 0x000f680000300800 */
[----:B------:R-:W5:Y:S01]  /*50730*/  LDL.LU R16, [R1+0x6bc] ;  /* 0x0006bc0001107983 */ /* 0x000f620000300800 */
[----:B------:R-:W-:-:S03]  /*50740*/  IMAD.MOV.U32 R15, RZ, RZ, R4 ;  /* 0x000000ffff0f7224 */ /* 0x000fc600078e0004 */
[----:B------:R-:W5:Y:S04]  /*50750*/  LDL R28, [R1+0x98] ;  /* 0x00009800011c7983 */ /* 0x000f680000100800 */
[----:B------:R-:W5:Y:S04]  /*50760*/  LDL R29, [R1+0x9c] ;  /* 0x00009c00011d7983 */ /* 0x000f680000100800 */
[----:B------:R-:W5:Y:S04]  /*50770*/  LDL.LU R21, [R1+0x6c4] ;  /* 0x0006c40001157983 */ /* 0x000f680000300800 */
[----:B------:R-:W5:Y:S01]  /*50780*/  LDL.LU R20, [R1+0x6c8] ;  /* 0x0006c80001147983 */ /* 0x000f620000300800 */
[----:B--2---:R-:W-:Y:S01]  /*50790*/  FMUL R8, R3, R14 ;  /* 0x0000000e03087220 */ /* 0x004fe20000400000 */
[----:B------:R-:W-:-:S02]  /*507a0*/  IMAD.MOV.U32 R14, RZ, RZ, R23 ;  /* 0x000000ffff0e7224 */ /* 0x000fc400078e0017 */
[C---:B----4-:R-:W-:Y:S01]  /*507b0*/  FMUL R9, R3.reuse, R13 ;  /* 0x0000000d03097220 */ /* 0x050fe20000400000 */
[----:B------:R-:W-:Y:S01]  /*507c0*/  MOV R13, R2 ;  /* 0x00000002000d7202 */ /* 0x000fe20000000f00 */
[C---:B---3--:R-:W-:Y:S01]  /*507d0*/  FMUL R10, R0.reuse, R12 ;  /* 0x0000000c000a7220 */ /* 0x048fe20000400000 */
[----:B------:R-:W-:Y:S02]  /*507e0*/  IMAD.MOV.U32 R12, RZ, RZ, R22 ;  /* 0x000000ffff0c7224 */ /* 0x000fe400078e0016 */
[----:B-----5:R-:W-:Y:S02]  /*507f0*/  FMUL R11, R0, R7 ;  /* 0x00000007000b7220 */ /* 0x020fe40000400000 */
[----:B------:R-:W2:Y:S05]  /*50800*/  LDL.LU R7, [R1+0x6cc] ;  /* 0x0006cc0001077983 */ /* 0x000eaa0000300800 */
[----:B------:R-:W-:Y:S01]  /*50810*/  HMMA.16816.F32 R8, R12, R24, R8 ;  /* 0x000000180c08723c */ /* 0x000fe20000001808 */
[----:B------:R-:W3:Y:S01]  /*50820*/  LDL.LU.64 R24, [R1+0x1ca0] ;  /* 0x001ca00001187983 */ /* 0x000ee20000300a00 */
[----:B------:R-:W-:Y:S01]  /*50830*/  FMUL R12, R3, R19 ;  /* 0x00000013030c7220 */ /* 0x000fe20000400000 */
[----:B------:R-:W-:-:S02]  /*50840*/  IMAD.MOV.U32 R19, RZ, RZ, R4 ;  /* 0x000000ffff137224 */ /* 0x000fc400078e0004 */
[----:B------:R-:W-:Y:S01]  /*50850*/  FMUL R13, R3, R18 ;  /* 0x00000012030d7220 */ /* 0x000fe20000400000 */
[----:B------:R-:W-:Y:S02]  /*50860*/  IMAD.MOV.U32 R18, RZ, RZ, R23 ;  /* 0x000000ffff127224 */ /* 0x000fe400078e0017 */
[C---:B------:R-:W-:Y:S01]  /*50870*/  FMUL R14, R0.reuse, R17 ;  /* 0x00000011000e7220 */ /* 0x040fe20000400000 */
[----:B------:R-:W-:Y:S01]  /*50880*/  MOV R17, R2 ;  /* 0x0000000200117202 */ /* 0x000fe20000000f00 */
[----:B------:R-:W-:Y:S01]  /*50890*/  FMUL R15, R0, R16 ;  /* 0x00000010000f7220 */ /* 0x000fe20000400000 */
[----:B------:R-:W-:-:S07]  /*508a0*/  IMAD.MOV.U32 R16, RZ, RZ, R22 ;  /* 0x000000ffff107224 */ /* 0x000fce00078e0016 */
[----:B------:R-:W-:Y:S01]  /*508b0*/  HMMA.16816.F32 R12, R16, R26, R12 ;  /* 0x0000001a100c723c */ /* 0x000fe2000000180c */
[----:B------:R-:W3:Y:S04]  /*508c0*/  LDL.LU.64 R26, [R1+0x1c98] ;  /* 0x001c9800011a7983 */ /* 0x000ee80000300a00 */
[----:B------:R-:W4:Y:S01]  /*508d0*/  LDL.LU R19, [R1+0x6c0] ;  /* 0x0006c00001137983 */ /* 0x000f220000300800 */
[----:B------:R-:W-:Y:S01]  /*508e0*/  FMUL R17, R3, R21 ;  /* 0x0000001503117220 */ /* 0x000fe20000400000 */
[----:B------:R-:W-:Y:S01]  /*508f0*/  FMUL R18, R0, R20 ;  /* 0x0000001400127220 */ /* 0x000fe20000400000 */
[----:B------:R-:W-:Y:S01]  /*50900*/  IMAD.MOV.U32 R20, RZ, RZ, R22 ;  /* 0x000000ffff147224 */ /* 0x000fe200078e0016 */
[----:B------:R-:W-:Y:S01]  /*50910*/  MOV R21, R2 ;  /* 0x0000000200157202 */ /* 0x000fe20000000f00 */
[----:B------:R-:W-:-:S02]  /*50920*/  IMAD.MOV.U32 R22, RZ, RZ, R23 ;  /* 0x000000ffff167224 */ /* 0x000fc400078e0017 */
[----:B------:R-:W-:-:S07]  /*50930*/  IMAD.MOV.U32 R23, RZ, RZ, R4 ;  /* 0x000000ffff177224 */ /* 0x000fce00078e0004 */
[----:B------:R0:W-:Y:S01]  /*50940*/  STL.64 [R1+0x1c88], R14 ;  /* 0x001c880e01007387 */ /* 0x0001e20000100a00 */
[----:B----4-:R-:W-:Y:S01]  /*50950*/  FMUL R16, R3, R19 ;  /* 0x0000001303107220 */ /* 0x010fe20000400000 */
[----:B--2---:R-:W-:Y:S02]  /*50960*/  FMUL R19, R0, R7 ;  /* 0x0000000700137220 */ /* 0x004fe40000400000 */
[----:B------:R-:W2:Y:S04]  /*50970*/  LDL.LU R3, [R1+0x1c94] ;  /* 0x001c940001037983 */ /* 0x000ea80000300800 */
[----:B------:R-:W4:Y:S01]  /*50980*/  LDL R0, [R1+0x9f0] ;  /* 0x0009f00001007983 */ /* 0x000f220000100800 */
[----:B------:R-:W-:Y:S03]  /*50990*/  HMMA.16816.F32 R16, R20, R28, R16 ;  /* 0x0000001c1410723c */ /* 0x000fe60000001810 */
[----:B0-----:R-:W5:Y:S04]  /*509a0*/  LDL.64 R14, [R1+0xa8] ;  /* 0x0000a800010e7983 */ /* 0x001f680000100a00 */
[----:B------:R-:W3:Y:S04]  /*509b0*/  LDL R2, [R1+0x9f4] ;  /* 0x0009f40001027983 */ /* 0x000ee80000100800 */
[----:B------:R-:W3:Y:S08]  /*509c0*/  LDL.LU R28, [R1+0x1c90] ;  /* 0x001c9000011c7983 */ /* 0x000ef00000300800 */
[----:B------:R0:W-:Y:S04]  /*509d0*/  STL.64 [R1+0x1c80], R18 ;  /* 0x001c801201007387 */ /* 0x0001e80000100a00 */
[----:B------:R-:W3:Y:S04]  /*509e0*/  LDL R20, [R1+0x4] ;  /* 0x0000040001147983 */ /* 0x000ee80000100800 */
[----:B------:R-:W3:Y:S04]  /*509f0*/  LDL R22, [R1+0x14] ;  /* 0x0000140001167983 */ /* 0x000ee80000100800 */
[----:B0-----:R-:W3:Y:S04]  /*50a00*/  LDL R18, [R1+0xb0] ;  /* 0x0000b00001127983 */ /* 0x001ee80000100800 */
[----:B------:R-:W3:Y:S01]  /*50a10*/  LDL R19, [R1+0xb4] ;  /* 0x0000b40001137983 */ /* 0x000ee20000100800 */
[----:B------:R-:W-:Y:S01]  /*50a20*/  MOV R23, R5 ;  /* 0x0000000500177202 */ /* 0x000fe20000000f00 */
[----:B--2---:R-:W-:-:S07]  /*50a30*/  IMAD.MOV.U32 R21, RZ, RZ, R3 ;  /* 0x000000ffff157224 */ /* 0x004fce00078e0003 */
[----:B---3--:R-:W-:Y:S01]  /*50a40*/  HMMA.16816.F32 R20, R20, R18, R24 ;  /* 0x000000121414723c */ /* 0x008fe20000001818 */
[----:B------:R-:W0:Y:S04]  /*50a50*/  LDS.64 R18, [R28+UR10+0x49000] ;  /* 0x0490000a1c127984 */ /* 0x000e280008000a00 */
[----:B------:R-:W1:Y:S04]  /*50a60*/  LDS.64 R28, [R28+UR10+0x49800] ;  /* 0x0498000a1c1c7984 */ /* 0x000e680008000a00 */
[----:B------:R-:W2:Y:S04]  /*50a70*/  LDL.LU R25, [R1+0x8d8] ;  /* 0x0008d80001197983 */ /* 0x000ea80000300800 */
[----:B------:R-:W4:Y:S06]  /*50a80*/  LDL.LU R27, [R1+0x8dc] ;  /* 0x0008dc00011b7983 */ /* 0x000f2c0000300800 */
[----:B------:R-:W-:Y:S04]  /*50a90*/  STL.64 [R1+0x4c0], R20 ;  /* 0x0004c01401007387 */ /* 0x000fe80000100a00 */
[----:B------:R-:W-:Y:S01]  /*50aa0*/  STL.64 [R1+0x4c8], R22 ;  /* 0x0004c81601007387 */ /* 0x000fe20000100a00 */
[----:B0-----:R-:W-:-:S03]  /*50ab0*/  IMAD.MOV.U32 R24, RZ, RZ, R18 ;  /* 0x000000ffff187224 */ /* 0x001fc600078e0012 */
[----:B------:R0:W-:Y:S01]  /*50ac0*/  STL [R1+0xc], R19 ;  /* 0x00000c1301007387 */ /* 0x0001e20000100800 */
[----:B------:R-:W-:-:S03]  /*50ad0*/  IMAD.MOV.U32 R4, RZ, RZ, R19 ;  /* 0x000000ffff047224 */ /* 0x000fc600078e0013 */
[----:B0-----:R-:W3:Y:S04]  /*50ae0*/  LDL R19, [R1+0xa4] ;  /* 0x0000a40001137983 */ /* 0x001ee80000100800 */
[----:B------:R0:W-:Y:S04]  /*50af0*/  STL [R1+0x1c78], R24 ;  /* 0x001c781801007387 */ /* 0x0001e80000100800 */
[----:B0-----:R-:W3:Y:S04]  /*50b00*/  LDL.LU R24, [R1+0x14] ;  /* 0x0000140001187983 */ /* 0x001ee80000300800 */
[----:B-1----:R0:W-:Y:S04]  /*50b10*/  STL [R1+0x1c7c], R28 ;  /* 0x001c7c1c01007387 */ /* 0x0021e80000100800 */
[----:B0-----:R-:W3:Y:S01]  /*50b20*/  LDL.LU R28, [R1+0x4] ;  /* 0x00000400011c7983 */ /* 0x001ee20000300800 */
[----:B------:R-:W-:-:S02]  /*50b30*/  IMAD.MOV.U32 R18, RZ, RZ, R6 ;  /* 0x000000ffff127224 */ /* 0x000fc400078e0006 */
[----:B------:R-:W0:Y:S02]  /*50b40*/  S2R R6, SR_TID.X ;  /* 0x0000000000067919 */ /* 0x000e240000002100 */
[C---:B0-----:R-:W-:Y:S02]  /*50b50*/  LOP3.LUT R7, R6.reuse, 0x1c, RZ, 0xc0, !PT ;  /* 0x0000001c06077812 */ /* 0x041fe400078ec0ff */
[----:B------:R-:W-:-:S04]  /*50b60*/  SHF.L.U32 R6, R6, 0x3, RZ ;  /* 0x0000000306067819 */ /* 0x000fc800000006ff */
[----:B------:R-:W-:-:S05]  /*50b70*/  LOP3.LUT R6, R6, 0x78, RZ, 0xc0, !PT ;  /* 0x0000007806067812 */ /* 0x000fca00078ec0ff */
[----:B------:R-:W-:-:S05]  /*50b80*/  IMAD R6, R7, 0x40, R6 ;  /* 0x0000004007067824 */ /* 0x000fca00078e0206 */
[----:B------:R-:W-:-:S05]  /*50b90*/  LOP3.LUT R6, R6, 0x20, RZ, 0x3c, !PT ;  /* 0x0000002006067812 */ /* 0x000fca00078e3cff */
[----:B------:R-:W0:Y:S01]  /*50ba0*/  LDS.64 R20, [R6+UR10+0x49000] ;  /* 0x0490000a06147984 */ /* 0x000e220008000a00 */
[----:B------:R-:W-:-:S03]  /*50bb0*/  IMAD.MOV.U32 R23, RZ, RZ, R5 ;  /* 0x000000ffff177224 */ /* 0x000fc600078e0005 */
[----:B------:R-:W-:Y:S04]  /*50bc0*/  STL [R1+0x1c64], R29 ;  /* 0x001c641d01007387 */ /* 0x000fe80000100800 */
[----:B------:R-:W1:Y:S04]  /*50bd0*/  LDS.64 R6, [R6+UR10+0x49800] ;  /* 0x0498000a06067984 */ /* 0x000e680008000a00 */
[----:B0-----:R0:W-:Y:S01]  /*50be0*/  STL [R1+0x1c], R21 ;  /* 0x00001c1501007387 */ /* 0x0011e20000100800 */
[----:B------:R-:W-:Y:S01]  /*50bf0*/  IMAD.MOV.U32 R26, RZ, RZ, R20 ;  /* 0x000000ffff1a7224 */ /* 0x000fe200078e0014 */
[----:B0-----:R-:W-:Y:S01]  /*50c00*/  MOV R21, R3 ;  /* 0x0000000300157202 */ /* 0x001fe20000000f00 */
[----:B--2---:R-:W-:Y:S01]  /*50c10*/  FADD R2, -R2, R25 ;  /* 0x0000001902027221 */ /* 0x004fe20000000100 */
[----:B-----5:R-:W-:Y:S01]  /*50c20*/  MOV R25, R15 ;  /* 0x0000000f00197202 */ /* 0x020fe20000000f00 */
[----:B----4-:R-:W-:Y:S01]  /*50c30*/  FADD R0, -R0, R27 ;  /* 0x0000001b00007221 */ /* 0x010fe20000000100 */
[----:B------:R-:W-:-:S02]  /*50c40*/  IMAD.MOV.U32 R27, RZ, RZ, R14 ;  /* 0x000000ffff1b7224 */ /* 0x000fc400078e000e */
[----:B---3--:R-:W-:Y:S02]  /*50c50*/  IMAD.MOV.U32 R22, RZ, RZ, R24 ;  /* 0x000000ffff167224 */ /* 0x008fe400078e0018 */
[----:B------:R-:W-:-:S07]  /*50c60*/  IMAD.MOV.U32 R20, RZ, RZ, R28 ;  /* 0x000000ffff147224 */ /* 0x000fce00078e001c */
[----:B------:R-:W-:-:S15]  /*50c70*/  HMMA.16816.F32 R8, R20, R14, R8 ;  /* 0x0000000e1408723c */ /* 0x000fde0000001808 */
[----:B------:R-:W-:-:S04]  /*50c80*/  NOP ;  /* 0x0000000000007918 */ /* 0x000fc80000000000 */
[----:B------:R0:W-:Y:S04]  /*50c90*/  STL.64 [R1+0x4b0], R8 ;  /* 0x0004b00801007387 */ /* 0x0001e80000100a00 */
[----:B------:R2:W-:Y:S04]  /*50ca0*/  STL.64 [R1+0x4b8], R10 ;  /* 0x0004b80a01007387 */ /* 0x0005e80000100a00 */
[----:B------:R-:W3:Y:S01]  /*50cb0*/  LDL.LU.64 R14, [R1+0x1c88] ;  /* 0x001c8800010e7983 */ /* 0x000ee20000300a00 */
[----:B------:R-:W-:Y:S01]  /*50cc0*/  FMUL R2, R2, 1.4426950216293334961 ;  /* 0x3fb8aa3b02027820 */ /* 0x000fe20000400000 */
[----:B0-----:R-:W-:-:S02]  /*50cd0*/  IMAD.MOV.U32 R8, RZ, RZ, R28 ;  /* 0x000000ffff087224 */ /* 0x001fc400078e001c */
[----:B------:R-:W-:Y:S02]  /*50ce0*/  IMAD.MOV.U32 R9, RZ, RZ, R3 ;  /* 0x000000ffff097224 */ /* 0x000fe400078e0003 */
[----:B--2---:R-:W-:Y:S01]  /*50cf0*/  IMAD.MOV.U32 R10, RZ, RZ, R24 ;  /* 0x000000ffff0a7224 */ /* 0x004fe200078e0018 */
[----:B------:R-:W-:Y:S01]  /*50d00*/  MOV R11, R5 ;  /* 0x00000005000b7202 */ /* 0x000fe20000000f00 */
[----:B------:R-:W0:Y:S01]  /*50d10*/  MUFU.EX2 R29, R2 ;  /* 0x00000002001d7308 */ /* 0x000e220000000800 */
[----:B------:R-:W2:Y:S04]  /*50d20*/  LDL.LU R20, [R1+0x6d0] ;  /* 0x0006d00001147983 */ /* 0x000ea80000300800 */
[----:B------:R-:W4:Y:S04]  /*50d30*/  LDL.LU R21, [R1+0x6d4] ;  /* 0x0006d40001157983 */ /* 0x000f280000300800 */
[----:B------:R-:W5:Y:S01]  /*50d40*/  LDL.LU R22, [R1+0x6d8] ;  /* 0x0006d80001167983 */ /* 0x000f620000300800 */
[----:B------:R-:W-:-:S03]  /*50d50*/  FMUL R0, R0, 1.4426950216293334961 ;  /* 0x3fb8aa3b00007820 */ /* 0x000fc60000400000 */
[----:B------:R-:W2:Y:S04]  /*50d60*/  LDL.LU R23, [R1+0x6dc] ;  /* 0x0006dc0001177983 */ /* 0x000ea80000300800 */
[----:B0-----:R-:W-:Y:S01]  /*50d70*/  STL [R1+0x5a8], R29 ;  /* 0x0005a81d01007387 */ /* 0x001fe20000100800 */
[----:B------:R-:W0:Y:S01]  /*50d80*/  MUFU.EX2 R0, R0 ;  /* 0x0000000000007308 */ /* 0x000e220000000800 */
[----:B---3--:R-:W-:Y:S02]  /*50d90*/  HMMA.16816.F32 R8, R8, R18, R12 ;  /* 0x000000120808723c */ /* 0x008fe4000000180c */
[----:B------:R-:W3:Y:S04]  /*50da0*/  LDL.LU.64 R18, [R1+0x1c80] ;  /* 0x001c800001127983 */ /* 0x000ee80000300a00 */
[----:B------:R-:W3:-:S13]  /*50db0*/  LDL R12, [R1+0x28] ;  /* 0x00002800010c7983 */ /* 0x000eda0000100800 */
[----:B------:R0:W-:Y:S04]  /*50dc0*/  STL.64 [R1+0x310], R8 ;  /* 0x0003100801007387 */ /* 0x0001e80000100a00 */
[----:B------:R1:W-:Y:S04]  /*50dd0*/  STL.64 [R1+0x318], R10 ;  /* 0x0003180a01007387 */ /* 0x0003e80000100a00 */
[----:B------:R-:W3:Y:S04]  /*50de0*/  LDL R13, [R1+0x2c] ;  /* 0x00002c00010d7983 */ /* 0x000ee80000100800 */
[----:B------:R-:W3:Y:S01]  /*50df0*/  LDL R14, [R1+0x80] ;  /* 0x00008000010e7983 */ /* 0x000ee20000100800 */
[----:B0-----:R-:W-:-:S03]  /*50e00*/  IMAD.MOV.U32 R8, RZ, RZ, R28 ;  /* 0x000000ffff087224 */ /* 0x001fc600078e001c */
[----:B------:R-:W3:Y:S01]  /*50e10*/  LDL R15, [R1+0x84] ;  /* 0x00008400010f7983 */ /* 0x000ee20000100800 */
[----:B-1----:R-:W-:-:S03]  /*50e20*/  IMAD.MOV.U32 R10, RZ, RZ, R24 ;  /* 0x000000ffff0a7224 */ /* 0x002fc600078e0018 */
[----:B------:R-:W3:Y:S04]  /*50e30*/  LDL.LU R28, [R1+0x1c7c] ;  /* 0x001c7c00011c7983 */ /* 0x000ee80000300800 */
[----:B------:R-:W-:Y:S04]  /*50e40*/  STL [R1+0x5ac], R0 ;  /* 0x0005ac0001007387 */ /* 0x000fe80000100800 */
[----:B------:R-:W3:Y:S01]  /*50e50*/  LDL.LU R24, [R1+0x1c78] ;  /* 0x001c780001187983 */ /* 0x000ee20000300800 */
[----:B------:R-:W-:Y:S01]  /*50e60*/  IMAD.MOV.U32 R9, RZ, RZ, R3 ;  /* 0x000000ffff097224 */ /* 0x000fe200078e0003 */
[----:B------:R-:W-:-:S02]  /*50e70*/  MOV R11, R5 ;  /* 0x00000005000b7202 */ /* 0x000fc40000000f00 */
[----:B------:R-:W-:Y:S01]  /*50e80*/  STL [R1+0x1c60], R4 ;  /* 0x001c600401007387 */ /* 0x000fe20000100800 */
[C---:B--2---:R-:W-:Y:S01]  /*50e90*/  FMUL R20, R29.reuse, R20 ;  /* 0x000000141d147220 */ /* 0x044fe20000400000 */
[----:B----4-:R-:W-:Y:S01]  /*50ea0*/  FMUL R21, R29, R21 ;  /* 0x000000151d157220 */ /* 0x010fe20000400000 */
[C---:B-----5:R-:W-:Y:S01]  /*50eb0*/  FMUL R22, R0.reuse, R22 ;  /* 0x0000001600167220 */ /* 0x060fe20000400000 */
[----:B------:R-:W-:Y:S01]  /*50ec0*/  FMUL R23, R0, R23 ;  /* 0x0000001700177220 */ /* 0x000fe20000400000 */
[----:B---3--:R-:W-:-:S15]  /*50ed0*/  HMMA.16816.F32 R8, R8, R12, R16 ;  /* 0x0000000c0808723c */ /* 0x008fde0000001810 */
[----:B------:R-:W-:-:S04]  /*50ee0*/  NOP ;  /* 0x0000000000007918 */ /* 0x000fc80000000000 */
[----:B------:R0:W-:Y:S04]  /*50ef0*/  STL.64 [R1+0x2e0], R8 ;  /* 0x0002e00801007387 */ /* 0x0001e80000100a00 */
[----:B------:R1:W-:Y:S04]  /*50f00*/  STL.64 [R1+0x2e8], R10 ;  /* 0x0002e80a01007387 */ /* 0x0003e80000100a00 */
[----:B------:R-:W2:Y:S01]  /*50f10*/  LDL.LU R12, [R1+0x6e0] ;  /* 0x0006e000010c7983 */ /* 0x000ea20000300800 */
[----:B0-----:R-:W-:-:S03]  /*50f20*/  IMAD.MOV.U32 R8, RZ, RZ, R24 ;  /* 0x000000ffff087224 */ /* 0x001fc600078e0018 */
[----:B------:R-:W3:Y:S01]  /*50f30*/  LDL.LU R13, [R1+0x6e4] ;  /* 0x0006e400010d7983 */ /* 0x000ee20000300800 */
[----:B------:R-:W-:Y:S02]  /*50f40*/  IMAD.MOV.U32 R9, RZ, RZ, R28 ;  /* 0x000000ffff097224 */ /* 0x000fe400078e001c */
[----:B-1----:R-:W-:Y:S01]  /*50f50*/  IMAD.MOV.U32 R10, RZ, RZ, R26 ;  /* 0x000000ffff0a7224 */ /* 0x002fe200078e001a */
[----:B------:R-:W-:Y:S01]  /*50f60*/  MOV R11, R6 ;  /* 0x00000006000b7202 */ /* 0x000fe20000000f00 */
[----:B------:R-:W4:Y:S04]  /*50f70*/  LDL.LU R3, [R1+0x6e8] ;  /* 0x0006e80001037983 */ /* 0x000f280000300800 */
[----:B------:R-:W5:Y:S02]  /*50f80*/  LDL.LU R2, [R1+0x6ec] ;  /* 0x0006ec0001027983 */ /* 0x000f640000300800 */
        /* <DEDUP_REMOVED lines=11> */
[----:B------:R-:W5:Y:S04]  /*51040*/  LDL.LU R19, [R1+0x6fc] ;  /* 0x0006fc0001137983 */ /* 0x000f680000300800 */
[----:B------:R-:W5:Y:S04]  /*51050*/  LDL R4, [R1+0x98] ;  /* 0x0000980001047983 */ /* 0x000f680000100800 */
[----:B------:R-:W5:Y:S01]  /*51060*/  LDL R5, [R1+0x9c] ;  /* 0x00009c0001057983 */ /* 0x000f620000100800 */
[C---:B--2---:R-:W-:Y:S01]  /*51070*/  FMUL R12, R29.reuse, R12 ;  /* 0x0000000c1d0c7220 */ /* 0x044fe20000400000 */
[----:B---3--:R-:W-:Y:S01]  /*51080*/  FMUL R13, R29, R13 ;  /* 0x0000000d1d0d7220 */ /* 0x008fe20000400000 */
[----:B----4-:R-:W-:-:S02]  /*51090*/  FMUL R14, R0, R3 ;  /* 0x00000003000e7220 */ /* 0x010fc40000400000 */
[----:B------:R-:W2:Y:S01]  /*510a0*/  LDL.LU R3, [R1+0x708] ;  /* 0x0007080001037983 */ /* 0x000ea20000300800 */
[----:B-----5:R-:W-:-:S03]  /*510b0*/  FMUL R15, R0, R2 ;  /* 0x00000002000f7220 */ /* 0x020fc60000400000 */
[----:B------:R-:W3:Y:S04]  /*510c0*/  LDL.LU R2, [R1+0x70c] ;  /* 0x00070c0001027983 */ /* 0x000ee80000300800 */
[----:B------:R-:W-:Y:S01]  /*510d0*/  HMMA.16816.F32 R12, R8, R20, R12 ;  /* 0x00000014080c723c */ /* 0x000fe2000000180c */
[----:B------:R-:W4:Y:S01]  /*510e0*/  LDL.LU.64 R20, [R1+0x1c70] ;  /* 0x001c700001147983 */ /* 0x000f220000300a00 */
[C---:B------:R-:W-:Y:S01]  /*510f0*/  FMUL R16, R29.reuse, R16 ;  /* 0x000000101d107220 */ /* 0x040fe20000400000 */
[----:B------:R-:W-:Y:S01]  /*51100*/  FMUL R17, R29, R17 ;  /* 0x000000111d117220 */ /* 0x000fe20000400000 */
[C---:B------:R-:W-:Y:S01]  /*51110*/  FMUL R18, R0.reuse, R18 ;  /* 0x0000001200127220 */ /* 0x040fe20000400000 */
[----:B------:R-:W-:-:S07]  /*51120*/  FMUL R19, R0, R19 ;  /* 0x0000001300137220 */ /* 0x000fce0000400000 */
[----:B------:R-:W-:Y:S01]  /*51130*/  HMMA.16816.F32 R16, R8, R22, R16 ;  /* 0x000000160810723c */ /* 0x000fe20000001810 */
[----:B------:R-:W4:Y:S04]  /*51140*/  LDL.LU.64 R22, [R1+0x1c68] ;  /* 0x001c680001167983 */ /* 0x000f280000300a00 */
[----:B------:R-:W5:Y:S04]  /*51150*/  LDL.LU R10, [R1+0x700] ;  /* 0x00070000010a7983 */ /* 0x000f680000300800 */
[----:B------:R-:W3:Y:S10]  /*51160*/  LDL.LU R11, [R1+0x704] ;  /* 0x00070400010b7983 */ /* 0x000ef40000300800 */
[----:B------:R0:W-:Y:S02]  /*51170*/  STL.64 [R1+0x1c58], R18 ;  /* 0x001c581201007387 */ /* 0x0001e40000100a00 */
[----:B0-----:R-:W-:Y:S01]  /*51180*/  IMAD.MOV.U32 R18, RZ, RZ, R27 ;  /* 0x000000ffff127224 */ /* 0x001fe200078e001b */
[----:B------:R-:W-:Y:S01]  /*51190*/  MOV R27, R6 ;  /* 0x00000006001b7202 */ /* 0x000fe20000000f00 */
[----:B------:R-:W-:-:S02]  /*511a0*/  IMAD.MOV.U32 R19, RZ, RZ, R25 ;  /* 0x000000ffff137224 */ /* 0x000fc400078e0019 */
[----:B------:R-:W-:Y:S02]  /*511b0*/  IMAD.MOV.U32 R25, RZ, RZ, R28 ;  /* 0x000000ffff197224 */ /* 0x000fe400078e001c */
[C---:B-----5:R-:W-:Y:S01]  /*511c0*/  FMUL R8, R29.reuse, R10 ;  /* 0x0000000a1d087220 */ /* 0x060fe20000400000 */
[C---:B--2---:R-:W-:Y:S01]  /*511d0*/  FMUL R10, R0.reuse, R3 ;  /* 0x00000003000a7220 */ /* 0x044fe20000400000 */
[----:B---3--:R-:W-:Y:S01]  /*511e0*/  FMUL R9, R29, R11 ;  /* 0x0000000b1d097220 */ /* 0x008fe20000400000 */
[----:B------:R-:W-:Y:S01]  /*511f0*/  FMUL R11, R0, R2 ;  /* 0x00000002000b7220 */ /* 0x000fe20000400000 */
[----:B------:R-:W2:Y:S04]  /*51200*/  LDL.LU R29, [R1+0x1c64] ;  /* 0x001c6400011d7983 */ /* 0x000ea80000300800 */
[----:B------:R-:W3:Y:S02]  /*51210*/  LDL R0, [R1+0x9e8] ;  /* 0x0009e80001007983 */ /* 0x000ee40000100800 */
[----:B------:R-:W-:Y:S02]  /*51220*/  HMMA.16816.F32 R8, R24, R4, R8 ;  /* 0x000000041808723c */ /* 0x000fe40000001808 */
[----:B------:R-:W4:Y:S04]  /*51230*/  LDL.LU R4, [R1+0x1c60] ;  /* 0x001c600001047983 */ /* 0x000f280000300800 */
[----:B------:R-:W4:Y:S04]  /*51240*/  LDL R26, [R1+0xb0] ;  /* 0x0000b000011a7983 */ /* 0x000f280000100800 */
[----:B------:R-:W4:Y:S09]  /*51250*/  LDL R27, [R1+0xb4] ;  /* 0x0000b400011b7983 */ /* 0x000f320000100800 */
[----:B------:R0:W-:Y:S04]  /*51260*/  STL.64 [R1+0x1c50], R10 ;  /* 0x001c500a01007387 */ /* 0x0001e80000100a00 */
[----:B------:R-:W4:Y:S01]  /*51270*/  LDL R6, [R1+0x1c] ;  /* 0x00001c0001067983 */ /* 0x000f220000100800 */
[----:B------:R-:W1:Y:S02]  /*51280*/  S2R R2, SR_TID.X ;  /* 0x0000000000027919 */ /* 0x000e640000002100 */
[C---:B-1----:R-:W-:Y:S01]  /*51290*/  IMAD.SHL.U32 R28, R2.reuse, 0x8, RZ ;  /* 0x00000008021c7824 */ /* 0x042fe200078e00ff */
[----:B------:R-:W-:-:S04]  /*512a0*/  LOP3.LUT R3, R2, 0x1c, RZ, 0xc0, !PT ;  /* 0x0000001c02037812 */ /* 0x000fc800078ec0ff */
[----:B------:R-:W-:-:S05]  /*512b0*/  LOP3.LUT R28, R28, 0x78, RZ, 0xc0, !PT ;  /* 0x000000781c1c7812 */ /* 0x000fca00078ec0ff */
[----:B------:R-:W-:Y:S02]  /*512c0*/  IMAD R28, R3, 0x40, R28 ;  /* 0x00000040031c7824 */ /* 0x000fe400078e021c */
[----:B--2---:R-:W-:-:S07]  /*512d0*/  IMAD.MOV.U32 R5, RZ, RZ, R29 ;  /* 0x000000ffff057224 */ /* 0x004fce00078e001d */
[----:B----4-:R-:W-:Y:S01]  /*512e0*/  HMMA.16816.F32 R24, R4, R26, R20 ;  /* 0x0000001a0418723c */ /* 0x010fe20000001814 */
[----:B------:R-:W2:Y:S04]  /*512f0*/  LDL.LU R20, [R1+0x8e0] ;  /* 0x0008e00001147983 */ /* 0x000ea80000300800 */
[----:B------:R-:W2:-:S14]  /*51300*/  LDL R21, [R1+0x9ec] ;  /* 0x0009ec0001157983 */ /* 0x000e9c0000100800 */
[----:B------:R-:W-:Y:S04]  /*51310*/  STL.64 [R1+0x4a0], R24 ;  /* 0x0004a01801007387 */ /* 0x000fe80000100a00 */
[----:B------:R-:W-:Y:S04]  /*51320*/  STL.64 [R1+0x4a8], R26 ;  /* 0x0004a81a01007387 */ /* 0x000fe80000100a00 */
[----:B------:R-:W1:Y:S04]  /*51330*/  LDS.64 R26, [R28+UR10+0x4a000] ;  /* 0x04a0000a1c1a7984 */ /* 0x000e680008000a00 */
[----:B------:R-:W4:Y:S04]  /*51340*/  LDS.64 R24, [R28+UR10+0x4a800] ;  /* 0x04a8000a1c187984 */ /* 0x000f280008000a00 */
[----:B------:R-:W3:Y:S04]  /*51350*/  LDL.LU R23, [R1+0x8e4] ;  /* 0x0008e40001177983 */ /* 0x000ee80000300800 */
[----:B0-----:R-:W5:Y:S04]  /*51360*/  LDL R10, [R1+0xa0] ;  /* 0x0000a000010a7983 */ /* 0x001f680000100800 */
[----:B------:R-:W5:Y:S04]  /*51370*/  LDL R11, [R1+0xa4] ;  /* 0x0000a400010b7983 */ /* 0x000f680000100800 */
[----:B-1----:R0:W-:Y:S04]  /*51380*/  STL [R1+0x1c48], R26 ;  /* 0x001c481a01007387 */ /* 0x0021e80000100800 */
[----:B0-----:R-:W2:Y:S04]  /*51390*/  LDL.LU R26, [R1+0x1c] ;  /* 0x00001c00011a7983 */ /* 0x001ea80000300800 */
[----:B------:R-:W-:Y:S04]  /*513a0*/  STL [R1+0x1c34], R27 ;  /* 0x001c341b01007387 */ /* 0x000fe80000100800 */
[----:B----4-:R0:W-:Y:S04]  /*513b0*/  STL [R1+0x1c4c], R25 ;  /* 0x001c4c1901007387 */ /* 0x0101e80000100800 */
[----:B0-----:R-:W4:Y:S01]  /*513c0*/  LDL.LU R25, [R1+0xc] ;  /* 0x00000c0001197983 */ /* 0x001f220000300800 */
[----:B------:R-:W-:-:S04]  /*513d0*/  SHF.L.U32 R2, R2, 0x3, RZ ;  /* 0x0000000302027819 */ /* 0x000fc800000006ff */
[----:B------:R-:W-:-:S05]  /*513e0*/  LOP3.LUT R2, R2, 0x78, RZ, 0xc0, !PT ;  /* 0x0000007802027812 */ /* 0x000fca00078ec0ff */
[----:B------:R-:W-:-:S05]  /*513f0*/  IMAD R2, R3, 0x40, R2 ;  /* 0x0000004003027824 */ /* 0x000fca00078e0202 */
[----:B------:R-:W-:-:S05]  /*51400*/  LOP3.LUT R2, R2, 0x20, RZ, 0x3c, !PT ;  /* 0x0000002002027812 */ /* 0x000fca00078e3cff */
[----:B------:R-:W0:Y:S04]  /*51410*/  LDS.64 R4, [R2+UR10+0x4a000] ;  /* 0x04a0000a02047984 */ /* 0x000e280008000a00 */
[----:B------:R-:W1:Y:S04]  /*51420*/  LDS.64 R2, [R2+UR10+0x4a800] ;  /* 0x04a8000a02027984 */ /* 0x000e680008000a00 */
[----:B0-----:R0:W-:Y:S01]  /*51430*/  STL [R1+0x4], R5 ;  /* 0x0000040501007387 */ /* 0x0011e20000100800 */
[----:B------:R-:W-:Y:S01]  /*51440*/  IMAD.MOV.U32 R22, RZ, RZ, R4 ;  /* 0x000000ffff167224 */ /* 0x000fe200078e0004 */
[----:B0-----:R-:W-:Y:S01]  /*51450*/  MOV R5, R29 ;  /* 0x0000001d00057202 */ /* 0x001fe20000000f00 */
[----:B--2---:R-:W-:-:S02]  /*51460*/  IMAD.MOV.U32 R6, RZ, RZ, R26 ;  /* 0x000000ffff067224 */ /* 0x004fc400078e001a */
[----:B----4-:R-:W-:-:S07]  /*51470*/  IMAD.MOV.U32 R4, RZ, RZ, R25 ;  /* 0x000000ffff047224 */ /* 0x010fce00078e0019 */
[----:B------:R-:W-:Y:S01]  /*51480*/  HMMA.16816.F32 R12, R4, R18, R12 ;  /* 0x00000012040c723c */ /* 0x000fe2000000180c */
[----:B------:R-:W5:Y:S01]  /*51490*/  LDL.LU.64 R18, [R1+0x1c58] ;  /* 0x001c580001127983 */ /* 0x000f620000300a00 */
[----:B------:R-:W-:-:S04]  /*514a0*/  FADD R20, -R21, R20 ;  /* 0x0000001415147221 */ /* 0x000fc80000000100 */
[----:B------:R-:W-:-:S04]  /*514b0*/  FMUL R20, R20, 1.4426950216293334961 ;  /* 0x3fb8aa3b14147820 */ /* 0x000fc80000400000 */
[----:B------:R-:W0:Y:S01]  /*514c0*/  MUFU.EX2 R27, R20 ;  /* 0x00000014001b7308 */ /* 0x000e220000000800 */
[----:B---3--:R-:W-:-:S08]  /*514d0*/  FADD R0, -R0, R23 ;  /* 0x0000001700007221 */ /* 0x008fd00000000100 */
[----:B------:R2:W-:Y:S04]  /*514e0*/  STL.64 [R1+0x490], R12 ;  /* 0x0004900c01007387 */ /* 0x0005e80000100a00 */
[----:B------:R3:W-:Y:S01]  /*514f0*/  STL.64 [R1+0x498], R14 ;  /* 0x0004980e01007387 */ /* 0x0007e20000100a00 */
[----:B------:R-:W-:-:S03]  /*51500*/  FMUL R0, R0, 1.4426950216293334961 ;  /* 0x3fb8aa3b00007820 */ /* 0x000fc60000400000 */
[----:B--2---:R-:W2:Y:S04]  /*51510*/  LDL.LU R13, [R1+0x710] ;  /* 0x00071000010d7983 */ /* 0x004ea80000300800 */
[----:B---3--:R-:W3:Y:S04]  /*51520*/  LDL.LU R14, [R1+0x714] ;  /* 0x00071400010e7983 */ /* 0x008ee80000300800 */
[----:B------:R-:W4:Y:S04]  /*51530*/  LDL.LU R15, [R1+0x718] ;  /* 0x00071800010f7983 */ /* 0x000f280000300800 */
[----:B------:R-:W2:Y:S04]  /*51540*/  LDL.LU R23, [R1+0x71c] ;  /* 0x00071c0001177983 */ /* 0x000ea80000300800 */
[----:B0-----:R-:W-:Y:S01]  /*51550*/  STL [R1+0x5a0], R27 ;  /* 0x0005a01b01007387 */ /* 0x001fe20000100800 */
[----:B------:R-:W0:Y:S01]  /*51560*/  MUFU.EX2 R21, R0 ;  /* 0x0000000000157308 */ /* 0x000e220000000800 */
[----:B-----5:R-:W-:Y:S02]  /*51570*/  HMMA.16816.F32 R16, R4, R10, R16 ;  /* 0x0000000a0410723c */ /* 0x020fe40000001810 */
[----:B------:R-:W5:-:S15]  /*51580*/  LDL.LU.64 R10, [R1+0x1c50] ;  /* 0x001c5000010a7983 */ /* 0x000f5e0000300a00 */
[----:B------:R-:W-:Y:S02]  /*51590*/  NOP ;  /* 0x0000000000007918 */ /* 0x000fe40000000000 */
[----:B------:R0:W-:Y:S04]  /*515a0*/  STL.64 [R1+0x360], R16 ;  /* 0x0003601001007387 */ /* 0x0001e80000100a00 */
[----:B------:R1:W-:Y:S04]  /*515b0*/  STL.64 [R1+0x368], R18 ;  /* 0x0003681201007387 */ /* 0x0003e80000100a00 */
[----:B0-----:R-:W5:Y:S04]  /*515c0*/  LDL R16, [R1+0x28] ;  /* 0x0000280001107983 */ /* 0x001f680000100800 */
[----:B------:R-:W5:Y:S04]  /*515d0*/  LDL R17, [R1+0x2c] ;  /* 0x00002c0001117983 */ /* 0x000f680000100800 */
[----:B-1----:R-:W4:Y:S04]  /*515e0*/  LDL R18, [R1+0x80] ;  /* 0x0000800001127983 */ /* 0x002f280000100800 */
[----:B------:R-:W4:Y:S04]  /*515f0*/  LDL R19, [R1+0x84] ;  /* 0x0000840001137983 */ /* 0x000f280000100800 */
[----:B------:R-:W4:Y:S04]  /*51600*/  LDL.LU R25, [R1+0x1c4c] ;  /* 0x001c4c0001197983 */ /* 0x000f280000300800 */
[----:B------:R-:W-:Y:S04]  /*51610*/  STL [R1+0x5a4], R21 ;  /* 0x0005a41501007387 */ /* 0x000fe80000100800 */
[----:B------:R-:W-:Y:S04]  /*51620*/  STL [R1+0x1c30], R28 ;  /* 0x001c301c01007387 */ /* 0x000fe80000100800 */
[----:B------:R-:W4:Y:S01]  /*51630*/  LDL.LU R26, [R1+0x1c48] ;  /* 0x001c4800011a7983 */ /* 0x000f220000300800 */
[----:B-----5:R-:W-:Y:S01]  /*51640*/  HMMA.16816.F32 R8, R4, R16, R8 ;  /* 0x000000100408723c */ /* 0x020fe20000001808 */
[C---:B--2---:R-:W-:Y:S01]  /*51650*/  FMUL R4, R27.reuse, R13 ;  /* 0x0000000d1b047220 */ /* 0x044fe20000400000 */
[----:B---3--:R-:W-:Y:S01]  /*51660*/  FMUL R5, R27, R14 ;  /* 0x0000000e1b057220 */ /* 0x008fe20000400000 */
[C---:B----4-:R-:W-:Y:S01]  /*51670*/  FMUL R6, R21.reuse, R15 ;  /* 0x0000000f15067220 */ /* 0x050fe20000400000 */
[----:B------:R-:W-:-:S15]  /*51680*/  FMUL R7, R21, R23 ;  /* 0x0000001715077220 */ /* 0x000fde0000400000 */
[----:B------:R0:W-:Y:S04]  /*51690*/  STL.64 [R1+0x340], R8 ;  /* 0x0003400801007387 */ /* 0x0001e80000100a00 */
[----:B------:R1:W-:Y:S04]  /*516a0*/  STL.64 [R1+0x348], R10 ;  /* 0x0003480a01007387 */ /* 0x0003e80000100a00 */
[----:B------:R-:W2:Y:S01]  /*516b0*/  LDL.LU R15, [R1+0x790] ;  /* 0x00079000010f7983 */ /* 0x000ea20000300800 */
[----:B0-----:R-:W-:-:S03]  /*516c0*/  IMAD.MOV.U32 R8, RZ, RZ, R26 ;  /* 0x000000ffff087224 */ /* 0x001fc600078e001a */
[----:B------:R-:W3:Y:S01]  /*516d0*/  LDL.LU R14, [R1+0x794] ;  /* 0x00079400010e7983 */ /* 0x000ee20000300800 */
[----:B------:R-:W-:Y:S01]  /*516e0*/  IMAD.MOV.U32 R9, RZ, RZ, R24 ;  /* 0x000000ffff097224 */ /* 0x000fe200078e0018 */
[----:B-1----:R-:W-:Y:S01]  /*516f0*/  MOV R10, R22 ;  /* 0x00000016000a7202 */ /* 0x002fe20000000f00 */
[----:B------:R-:W-:Y:S01]  /*51700*/  IMAD.MOV.U32 R11, RZ, RZ, R2 ;  /* 0x000000ffff0b7224 */ /* 0x000fe200078e0002 */
        /* <DEDUP_REMOVED lines=15> */
[----:B------:R-:W5:Y:S04]  /*51800*/  LDL R29, [R1+0x9c] ;  /* 0x00009c00011d7983 */ /* 0x000f680000100800 */
[----:B------:R-:W5:Y:S04]  /*51810*/  LDL.LU R23, [R1+0x7b8] ;  /* 0x0007b80001177983 */ /* 0x000f680000300800 */
[----:B------:R-:W5:Y:S01]  /*51820*/  LDL.LU R20, [R1+0x7bc] ;  /* 0x0007bc0001147983 */ /* 0x000f620000300800 */
[----:B--2---:R-:W-:Y:S01]  /*51830*/  FMUL R8, R27, R15 ;  /* 0x0000000f1b087220 */ /* 0x004fe20000400000 */
[----:B------:R-:W-:-:S02]  /*51840*/  IMAD.MOV.U32 R15, RZ, RZ, R2 ;  /* 0x000000ffff0f7224 */ /* 0x000fc400078e0002 */
[----:B---3--:R-:W-:Y:S01]  /*51850*/  FMUL R9, R27, R14 ;  /* 0x0000000e1b097220 */ /* 0x008fe20000400000 */
[----:B------:R-:W-:Y:S01]  /*51860*/  MOV R14, R22 ;  /* 0x00000016000e7202 */ /* 0x000fe20000000f00 */
[C---:B----4-:R-:W-:Y:S01]  /*51870*/  FMUL R10, R21.reuse, R13 ;  /* 0x0000000d150a7220 */ /* 0x050fe20000400000 */
[----:B------:R-:W-:Y:S02]  /*51880*/  IMAD.MOV.U32 R13, RZ, RZ, R24 ;  /* 0x000000ffff0d7224 */ /* 0x000fe400078e0018 */
[----:B-----5:R-:W-:Y:S01]  /*51890*/  FMUL R11, R21, R12 ;  /* 0x0000000c150b7220 */ /* 0x020fe20000400000 */
[----:B------:R-:W-:-:S07]  /*518a0*/  IMAD.MOV.U32 R12, RZ, RZ, R26 ;  /* 0x000000ffff0c7224 */ /* 0x000fce00078e001a */
[----:B------:R-:W-:Y:S01]  /*518b0*/  HMMA.16816.F32 R8, R12, R4, R8 ;  /* 0x000000040c08723c */ /* 0x000fe20000001808 */
[----:B------:R-:W2:Y:S01]  /*518c0*/  LDL.LU.64 R4, [R1+0x1c40] ;  /* 0x001c400001047983 */ /* 0x000ea20000300a00 */
[C---:B------:R-:W-:Y:S01]  /*518d0*/  FMUL R16, R27.reuse, R16 ;  /* 0x000000101b107220 */ /* 0x040fe20000400000 */
[----:B------:R-:W-:Y:S01]  /*518e0*/  FMUL R17, R27, R17 ;  /* 0x000000111b117220 */ /* 0x000fe20000400000 */
[C---:B------:R-:W-:Y:S01]  /*518f0*/  FMUL R18, R21.reuse, R18 ;  /* 0x0000001215127220 */ /* 0x040fe20000400000 */
[----:B------:R-:W-:-:S07]  /*51900*/  FMUL R19, R21, R0 ;  /* 0x0000000015137220 */ /* 0x000fce0000400000 */
[----:B------:R-:W-:Y:S01]  /*51910*/  HMMA.16816.F32 R16, R12, R6, R16 ;  /* 0x000000060c10723c */ /* 0x000fe20000001810 */
[----:B------:R-:W2:Y:S04]  /*51920*/  LDL.LU.64 R6, [R1+0x1c38] ;  /* 0x001c380001067983 */ /* 0x000ea80000300a00 */
[----:B------:R-:W3:Y:S04]  /*51930*/  LDL.LU R14, [R1+0x7b0] ;  /* 0x0007b000010e7983 */ /* 0x000ee80000300800 */
[----:B------:R-:W4:Y:S04]  /*51940*/  LDL.LU R15, [R1+0x7b4] ;  /* 0x0007b400010f7983 */ /* 0x000f280000300800 */
[----:B------:R-:W5:Y:S06]  /*51950*/  LDL R0, [R1+0x9e0] ;  /* 0x0009e00001007983 */ /* 0x000f6c0000100800 */
[----:B------:R0:W-:Y:S04]  /*51960*/  STL.64 [R1+0x1c28], R18 ;  /* 0x001c281201007387 */ /* 0x0001e80000100a00 */
[----:B0-----:R-:W2:Y:S01]  /*51970*/  LDL.64 R18, [R1+0xa8] ;  /* 0x0000a80001127983 */ /* 0x001ea20000100a00 */
[----:B---3--:R-:W-:Y:S01]  /*51980*/  FMUL R12, R27, R14 ;  /* 0x0000000e1b0c7220 */ /* 0x008fe20000400000 */
[----:B------:R-:W-:Y:S01]  /*51990*/  FMUL R14, R21, R23 ;  /* 0x00000017150e7220 */ /* 0x000fe20000400000 */
[----:B------:R-:W-:Y:S01]  /*519a0*/  MOV R23, R2 ;  /* 0x0000000200177202 */ /* 0x000fe20000000f00 */
[----:B----4-:R-:W-:Y:S01]  /*519b0*/  FMUL R13, R27, R15 ;  /* 0x0000000f1b0d7220 */ /* 0x010fe20000400000 */
[----:B------:R-:W-:Y:S01]  /*519c0*/  FMUL R15, R21, R20 ;  /* 0x00000014150f7220 */ /* 0x000fe20000400000 */
[----:B------:R-:W-:Y:S01]  /*519d0*/  IMAD.MOV.U32 R20, RZ, RZ, R26 ;  /* 0x000000ffff147224 */ /* 0x000fe200078e001a */
[----:B------:R-:W3:Y:S01]  /*519e0*/  LDL.LU R27, [R1+0x1c34] ;  /* 0x001c3400011b7983 */ /* 0x000ee20000300800 */
[----:B------:R-:W-:-:S03]  /*519f0*/  IMAD.MOV.U32 R21, RZ, RZ, R24 ;  /* 0x000000ffff157224 */ /* 0x000fc600078e0018 */
[----:B------:R-:W4:Y:S04]  /*51a00*/  LDL.LU R26, [R1+0x4] ;  /* 0x00000400011a7983 */ /* 0x000f280000300800 */
[----:B------:R-:W-:Y:S01]  /*51a10*/  HMMA.16816.F32 R12, R20, R28, R12 ;  /* 0x0000001c140c723c */ /* 0x000fe2000000180c */
[----:B------:R-:W5:Y:S04]  /*51a20*/  LDL.LU R24, [R1+0x8ec] ;  /* 0x0008ec0001187983 */ /* 0x000f680000300800 */
[----:B------:R-:W2:Y:S04]  /*51a30*/  LDL R2, [R1+0x9e4] ;  /* 0x0009e40001027983 */ /* 0x000ea80000100800 */
[----:B------:R-:W2:Y:S10]  /*51a40*/  LDL.LU R28, [R1+0x1c30] ;  /* 0x001c3000011c7983 */ /* 0x000eb40000300800 */
[----:B------:R0:W-:Y:S04]  /*51a50*/  STL.64 [R1+0x1c20], R14 ;  /* 0x001c200e01007387 */ /* 0x0001e80000100a00 */
[----:B0-----:R-:W2:Y:S04]  /*51a60*/  LDL R14, [R1+0xb0] ;  /* 0x0000b000010e7983 */ /* 0x001ea80000100800 */
[----:B------:R-:W2:Y:S01]  /*51a70*/  LDL R15, [R1+0xb4] ;  /* 0x0000b400010f7983 */ /* 0x000ea20000100800 */
[----:B------:R-:W-:Y:S01]  /*51a80*/  IMAD.MOV.U32 R21, RZ, RZ, R25 ;  /* 0x000000ffff157224 */ /* 0x000fe200078e0019 */
[----:B------:R-:W-:Y:S01]  /*51a90*/  MOV R23, R3 ;  /* 0x0000000300177202 */ /* 0x000fe20000000f00 */
[----:B---3--:R-:W-:-:S02]  /*51aa0*/  IMAD.MOV.U32 R20, RZ, RZ, R27 ;  /* 0x000000ffff147224 */ /* 0x008fc400078e001b */
[----:B----4-:R-:W-:-:S07]  /*51ab0*/  IMAD.MOV.U32 R22, RZ, RZ, R26 ;  /* 0x000000ffff167224 */ /* 0x010fce00078e001a */
[----:B--2---:R-:W-:Y:S01]  /*51ac0*/  HMMA.16816.F32 R20, R20, R14, R4 ;  /* 0x0000000e1414723c */ /* 0x004fe20000001804 */
[----:B------:R-:W2:Y:S01]  /*51ad0*/  LDL.LU R5, [R1+0x8e8] ;  /* 0x0008e80001057983 */ /* 0x000ea20000300800 */
[----:B------:R-:W0:-:S15]  /*51ae0*/  S2R R7, SR_TID.X ;  /* 0x0000000000077919 */ /* 0x000e1e0000002100 */
[----:B------:R-:W-:Y:S02]  /*51af0*/  NOP ;  /* 0x0000000000007918 */ /* 0x000fe40000000000 */
[----:B------:R-:W-:Y:S04]  /*51b00*/  STL.64 [R1+0x480], R20 ;  /* 0x0004801401007387 */ /* 0x000fe80000100a00 */
[----:B------:R-:W1:Y:S01]  /*51b10*/  LDS.64 R20, [R28+UR10+0x4b000] ;  /* 0x04b0000a1c147984 */ /* 0x000e620008000a00 */
[C---:B0-----:R-:W-:Y:S01]  /*51b20*/  LOP3.LUT R29, R7.reuse, 0x1c, RZ, 0xc0, !PT ;  /* 0x0000001c071d7812 */ /* 0x041fe200078ec0ff */
[----:B------:R-:W-:-:S05]  /*51b30*/  IMAD.SHL.U32 R7, R7, 0x8, RZ ;  /* 0x0000000807077824 */ /* 0x000fca00078e00ff */
[----:B------:R-:W-:-:S05]  /*51b40*/  LOP3.LUT R7, R7, 0x78, RZ, 0xc0, !PT ;  /* 0x0000007807077812 */ /* 0x000fca00078ec0ff */
[----:B------:R-:W-:Y:S01]  /*51b50*/  IMAD R7, R29, 0x40, R7 ;  /* 0x000000401d077824 */ /* 0x000fe200078e0207 */
[----:B------:R-:W-:Y:S04]  /*51b60*/  STL.64 [R1+0x488], R22 ;  /* 0x0004881601007387 */ /* 0x000fe80000100a00 */
[----:B------:R-:W-:Y:S01]  /*51b70*/  LOP3.LUT R7, R7, 0x20, RZ, 0x3c, !PT ;  /* 0x0000002007077812 */ /* 0x000fe200078e3cff */
[----:B------:R-:W0:Y:S04]  /*51b80*/  LDS.64 R28, [R28+UR10+0x4b800] ;  /* 0x04b8000a1c1c7984 */ /* 0x000e280008000a00 */
[----:B------:R-:W3:Y:S04]  /*51b90*/  LDS.64 R22, [R7+UR10+0x4b000] ;  /* 0x04b0000a07167984 */ /* 0x000ee80008000a00 */
[----:B------:R-:W4:Y:S01]  /*51ba0*/  LDL R14, [R1+0xa0] ;  /* 0x0000a000010e7983 */ /* 0x000f220000100800 */
[----:B-1----:R-:W-:-:S03]  /*51bb0*/  IMAD.MOV.U32 R4, RZ, RZ, R21 ;  /* 0x000000ffff047224 */ /* 0x002fc600078e0015 */
[----:B------:R-:W4:Y:S04]  /*51bc0*/  LDL R15, [R1+0xa4] ;  /* 0x0000a400010f7983 */ /* 0x000f280000100800 */
[----:B------:R1:W-:Y:S01]  /*51bd0*/  STL.64 [R1+0x8], R20 ;  /* 0x0000081401007387 */ /* 0x0003e20000100a00 */
[----:B-----5:R-:W-:-:S03]  /*51be0*/  FADD R0, -R0, R24 ;  /* 0x0000001800007221 */ /* 0x020fc60000000100 */
[----:B------:R-:W5:Y:S01]  /*51bf0*/  LDS.64 R6, [R7+UR10+0x4b800] ;  /* 0x04b8000a07067984 */ /* 0x000f620008000a00 */
[----:B-1----:R-:W-:Y:S01]  /*51c00*/  MOV R20, R27 ;  /* 0x0000001b00147202 */ /* 0x002fe20000000f00 */
[----:B------:R-:W-:Y:S02]  /*51c10*/  IMAD.MOV.U32 R21, RZ, RZ, R25 ;  /* 0x000000ffff157224 */ /* 0x000fe400078e0019 */
[----:B0-----:R-:W-:Y:S04]  /*51c20*/  STL [R1+0x1c10], R29 ;  /* 0x001c101d01007387 */ /* 0x001fe80000100800 */
[----:B---3--:R0:W-:Y:S02]  /*51c30*/  STL.64 [R1+0x18], R22 ;  /* 0x0000181601007387 */ /* 0x0081e40000100a00 */
[----:B0-----:R-:W-:-:S02]  /*51c40*/  IMAD.MOV.U32 R22, RZ, RZ, R26 ;  /* 0x000000ffff167224 */ /* 0x001fc400078e001a */
[----:B------:R-:W-:-:S07]  /*51c50*/  IMAD.MOV.U32 R23, RZ, RZ, R3 ;  /* 0x000000ffff177224 */ /* 0x000fce00078e0003 */
[----:B------:R-:W-:Y:S01]  /*51c60*/  HMMA.16816.F32 R8, R20, R18, R8 ;  /* 0x000000121408723c */ /* 0x000fe20000001808 */
[----:B--2---:R-:W-:Y:S01]  /*51c70*/  FADD R2, -R2, R5 ;  /* 0x0000000502027221 */ /* 0x004fe20000000100 */
[----:B------:R-:W-:Y:S02]  /*51c80*/  MOV R5, R19 ;  /* 0x0000001300057202 */ /* 0x000fe40000000f00 */
[----:B------:R-:W4:-:S15]  /*51c90*/  LDL.LU.64 R18, [R1+0x1c28] ;  /* 0x001c280001127983 */ /* 0x000f1e0000300a00 */
[----:B------:R0:W-:Y:S01]  /*51ca0*/  STL.64 [R1+0x470], R8 ;  /* 0x0004700801007387 */ /* 0x0001e20000100a00 */
[----:B------:R-:W-:-:S03]  /*51cb0*/  FMUL R2, R2, 1.4426950216293334961 ;  /* 0x3fb8aa3b02027820 */ /* 0x000fc60000400000 */
[----:B------:R1:W-:Y:S01]  /*51cc0*/  STL.64 [R1+0x478], R10 ;  /* 0x0004780a01007387 */ /* 0x0003e20000100a00 */
[----:B------:R-:W2:Y:S03]  /*51cd0*/  MUFU.EX2 R29, R2 ;  /* 0x00000002001d7308 */ /* 0x000ea60000000800 */
[----:B------:R-:W3:Y:S01]  /*51ce0*/  LDL R22, [R1+0x80] ;  /* 0x0000800001167983 */ /* 0x000ee20000100800 */
[----:B0-----:R-:W-:-:S03]  /*51cf0*/  IMAD.MOV.U32 R8, RZ, RZ, R27 ;  /* 0x000000ffff087224 */ /* 0x001fc600078e001b */
[----:B------:R-:W3:Y:S01]  /*51d00*/  LDL R23, [R1+0x84] ;  /* 0x0000840001177983 */ /* 0x000ee20000100800 */
[----:B------:R-:W-:Y:S02]  /*51d10*/  IMAD.MOV.U32 R9, RZ, RZ, R25 ;  /* 0x000000ffff097224 */ /* 0x000fe400078e0019 */
[----:B-1----:R-:W-:Y:S01]  /*51d20*/  IMAD.MOV.U32 R10, RZ, RZ, R26 ;  /* 0x000000ffff0a7224 */ /* 0x002fe200078e001a */
[----:B------:R-:W-:Y:S01]  /*51d30*/  MOV R11, R3 ;  /* 0x00000003000b7202 */ /* 0x000fe20000000f00 */
[----:B------:R-:W3:Y:S04]  /*51d40*/  LDL.LU R21, [R1+0x7c8] ;  /* 0x0007c80001157983 */ /* 0x000ee80000300800 */
[----:B------:R-:W3:Y:S04]  /*51d50*/  LDL.LU R20, [R1+0x7cc] ;  /* 0x0007cc0001147983 */ /* 0x000ee80000300800 */
[----:B------:R0:W-:Y:S04]  /*51d60*/  STL.64 [R1+0x1c08], R4 ;  /* 0x001c080401007387 */ /* 0x0001e80000100a00 */
[----:B0-----:R-:W3:Y:S04]  /*51d70*/  LDL.LU R4, [R1+0x7c0] ;  /* 0x0007c00001047983 */ /* 0x001ee80000300800 */
[----:B------:R-:W3:Y:S04]  /*51d80*/  LDL.LU R5, [R1+0x7c4] ;  /* 0x0007c40001057983 */ /* 0x000ee80000300800 */
[----:B--2---:R-:W-:Y:S01]  /*51d90*/  STL [R1+0x720], R29 ;  /* 0x0007201d01007387 */ /* 0x004fe20000100800 */
[----:B----4-:R-:W-:Y:S03]  /*51da0*/  HMMA.16816.F32 R8, R8, R14, R16 ;  /* 0x0000000e0808723c */ /* 0x010fe60000001810 */
[----:B------:R-:W2:Y:S04]  /*51db0*/  LDL.LU.64 R14, [R1+0x1c20] ;  /* 0x001c2000010e7983 */ /* 0x000ea80000300a00 */
[----:B------:R-:W2:-:S12]  /*51dc0*/  LDL R18, [R1+0x28] ;  /* 0x0000280001127983 */ /* 0x000e980000100800 */
[----:B------:R-:W-:Y:S04]  /*51dd0*/  STL.64 [R1+0x390], R8 ;  /* 0x0003900801007387 */ /* 0x000fe80000100a00 */
[----:B------:R2:W-:Y:S04]  /*51de0*/  STL.64 [R1+0x398], R10 ;  /* 0x0003980a01007387 */ /* 0x0005e80000100a00 */
[----:B------:R-:W2:Y:S01]  /*51df0*/  LDL R19, [R1+0x2c] ;  /* 0x00002c0001137983 */ /* 0x000ea20000100800 */
[----:B------:R-:W-:Y:S02]  /*51e00*/  IMAD.MOV.U32 R24, RZ, RZ, R27 ;  /* 0x000000ffff187224 */ /* 0x000fe400078e001b */
[----:B------:R-:W-:Y:S01]  /*51e10*/  FMUL R0, R0, 1.4426950216293334961 ;  /* 0x3fb8aa3b00007820 */ /* 0x000fe20000400000 */
[----:B------:R-:W-:-:S05]  /*51e20*/  IMAD.MOV.U32 R27, RZ, RZ, R3 ;  /* 0x000000ffff1b7224 */ /* 0x000fca00078e0003 */
[----:B------:R-:W0:Y:S02]  /*51e30*/  MUFU.EX2 R0, R0 ;  /* 0x0000000000007308 */ /* 0x000e240000000800 */
[----:B0-----:R-:W-:Y:S04]  /*51e40*/  STL [R1+0x724], R0 ;  /* 0x0007240001007387 */ /* 0x001fe80000100800 */
[----:B------:R-:W4:Y:S01]  /*51e50*/  LDL R2, [R1+0x88] ;  /* 0x0000880001027983 */ /* 0x000f220000100800 */
[----:B--2---:R-:W-:-:S15]  /*51e60*/  HMMA.16816.F32 R8, R24, R18, R12 ;  /* 0x000000121808723c */ /* 0x004fde000000180c */
[----:B------:R-:W-:-:S04]  /*51e70*/  NOP ;  /* 0x0000000000007918 */ /* 0x000fc80000000000 */
[----:B------:R0:W-:Y:S04]  /*51e80*/  STL.64 [R1+0x370], R8 ;  /* 0x0003700801007387 */ /* 0x0001e80000100a00 */
[----:B------:R5:W-:Y:S04]  /*51e90*/  STL.64 [R1+0x378], R10 ;  /* 0x0003780a01007387 */ /* 0x000be80000100a00 */
[----:B------:R-:W4:Y:S04]  /*51ea0*/  LDL R3, [R1+0x8c] ;  /* 0x00008c0001037983 */ /* 0x000f280000100800 */
[----:B------:R-:W2:Y:S04]  /*51eb0*/  LDL.LU R26, [R1+0x8] ;  /* 0x00000800011a7983 */ /* 0x000ea80000300800 */
[----:B------:R-:W4:Y:S01]  /*51ec0*/  LDL.LU R27, [R1+0x18] ;  /* 0x00001800011b7983 */ /* 0x000f220000300800 */
[C---:B---3--:R-:W-:Y:S01]  /*51ed0*/  FMUL R12, R29.reuse, R4 ;  /* 0x000000041d0c7220 */ /* 0x048fe20000400000 */
[----:B------:R-:W-:Y:S01]  /*51ee0*/  FMUL R13, R29, R5 ;  /* 0x000000051d0d7220 */ /* 0x000fe20000400000 */
[C---:B------:R-:W-:Y:S01]  /*51ef0*/  FMUL R14, R0.reuse, R21 ;  /* 0x00000015000e7220 */ /* 0x040fe20000400000 */
[----:B------:R-:W-:Y:S01]  /*51f00*/  FMUL R15, R0, R20 ;  /* 0x00000014000f7220 */ /* 0x000fe20000400000 */
[----:B0-----:R-:W-:Y:S01]  /*51f10*/  MOV R9, R28 ;  /* 0x0000001c00097202 */ /* 0x001fe20000000f00 */
[----:B-----5:R-:W-:Y:S01]  /*51f20*/  IMAD.MOV.U32 R11, RZ, RZ, R6 ;  /* 0x000000ffff0b7224 */ /* 0x020fe200078e0006 */
[----:B------:R-:W3:Y:S04]  /*51f30*/  LDL.LU R16, [R1+0x7d0] ;  /* 0x0007d00001107983 */ /* 0x000ee80000300800 */
[----:B------:R-:W5:Y:S04]  /*51f40*/  LDL.LU R17, [R1+0x7d4] ;  /* 0x0007d40001117983 */ /* 0x000f680000300800 */
[----:B------:R-:W3:Y:S04]  /*51f50*/  LDL.LU R18, [R1+0x7d8] ;  /* 0x0007d80001127983 */ /* 0x000ee80000300800 */
[----:B------:R-:W3:Y:S01]  /*51f60*/  LDL.LU R19, [R1+0x7dc] ;  /* 0x0007dc0001137983 */ /* 0x000ee20000300800 */
[----:B--2---:R-:W-:-:S02]  /*51f70*/  IMAD.MOV.U32 R8, RZ, RZ, R26 ;  /* 0x000000ffff087224 */ /* 0x004fc400078e001a */
[----:B----4-:R-:W-:-:S07]  /*51f80*/  IMAD.MOV.U32 R10, RZ, RZ, R27 ;  /* 0x000000ffff0a7224 */ /* 0x010fce00078e001b */
[----:B------:R-:W-:-:S15]  /*51f90*/  HMMA.16816.F32 R12, R8, R22, R12 ;  /* 0x00000016080c723c */ /* 0x000fde000000180c */
[----:B------:R-:W-:-:S04]  /*51fa0*/  NOP ;  /* 0x0000000000007918 */ /* 0x000fc80000000000 */
[----:B------:R0:W-:Y:S04]  /*51fb0*/  STL.64 [R1+0x1c18], R14 ;  /* 0x001c180e01007387 */ /* 0x0001e80000100a00 */
[----:B------:R-:W2:Y:S04]  /*51fc0*/  LDL R4, [R1+0x98] ;  /* 0x0000980001047983 */ /* 0x000ea80000100800 */
[----:B------:R-:W2:Y:S04]  /*51fd0*/  LDL R5, [R1+0x9c] ;  /* 0x00009c0001057983 */ /* 0x000ea80000100800 */
[----:B0-----:R-:W4:Y:S04]  /*51fe0*/  LDL R14, [R1+0x90] ;  /* 0x00009000010e7983 */ /* 0x001f280000100800 */
[----:B------:R-:W4:Y:S04]  /*51ff0*/  LDL R15, [R1+0x94] ;  /* 0x00009400010f7983 */ /* 0x000f280000100800 */
[----:B------:R-:W2:Y:S04]  /*52000*/  LDL.LU R20, [R1+0x7e0] ;  /* 0x0007e00001147983 */ /* 0x000ea80000300800 */
[----:B------:R-:W4:Y:S04]  /*52010*/  LDL.LU R21, [R1+0x7e4] ;  /* 0x0007e40001157983 */ /* 0x000f280000300800 */
[----:B------:R-:W4:Y:S04]  /*52020*/  LDL.LU R22, [R1+0x7e8] ;  /* 0x0007e80001167983 */ /* 0x000f280000300800 */
[----:B------:R-:W4:Y:S01]  /*52030*/  LDL.LU R23, [R1+0x7ec] ;  /* 0x0007ec0001177983 */ /* 0x000f220000300800 */
[C---:B---3--:R-:W-:Y:S01]  /*52040*/  FMUL R16, R29.reuse, R16 ;  /* 0x000000101d107220 */ /* 0x048fe20000400000 */
[----:B-----5:R-:W-:Y:S01]  /*52050*/  FMUL R17, R29, R17 ;  /* 0x000000111d117220 */ /* 0x020fe20000400000 */
[C---:B------:R-:W-:Y:S01]  /*52060*/  FMUL R18, R0.reuse, R18 ;  /* 0x0000001200127220 */ /* 0x040fe20000400000 */
[----:B------:R-:W-:Y:S01]  /*52070*/  FMUL R19, R0, R19 ;  /* 0x0000001300137220 */ /* 0x000fe20000400000 */
[----:B------:R-:W3:Y:S04]  /*52080*/  LDL.LU R25, [R1+0x7f8] ;  /* 0x0007f80001197983 */ /* 0x000ee80000300800 */
[----:B------:R-:W5:Y:S02]  /*52090*/  LDL.LU R24, [R1+0x7fc] ;  /* 0x0007fc0001187983 */ /* 0x000f640000300800 */
[----:B------:R-:W-:Y:S02]  /*520a0*/  HMMA.16816.F32 R16, R8, R2, R16 ;  /* 0x000000020810723c */ /* 0x000fe40000001810 */
[----:B------:R-:W3:Y:S04]  /*520b0*/  LDL R2, [R1+0xb0] ;  /* 0x0000b00001027983 */ /* 0x000ee80000100800 */
[----:B------:R-:W5:-:S13]  /*520c0*/  LDL R3, [R1+0xb4] ;  /* 0x0000b40001037983 */ /* 0x000f5a0000100800 */
[----:B------:R0:W-:Y:S04]  /*520d0*/  STL [R1+0x1c00], R19 ;  /* 0x001c001301007387 */ /* 0x0001e80000100800 */
[----:B0-----:R-:W5:Y:S01]  /*520e0*/  LDL.LU R19, [R1+0x7f4] ;  /* 0x0007f40001137983 */ /* 0x001f620000300800 */
[C---:B--2---:R-:W-:Y:S01]  /*520f0*/  FMUL R20, R29.reuse, R20 ;  /* 0x000000141d147220 */ /* 0x044fe20000400000 */
[----:B----4-:R-:W-:Y:S01]  /*52100*/  FMUL R21, R29, R21 ;  /* 0x000000151d157220 */ /* 0x010fe20000400000 */
[C---:B------:R-:W-:Y:S01]  /*52110*/  FMUL R22, R0.reuse, R22 ;  /* 0x0000001600167220 */ /* 0x040fe20000400000 */
[----:B------:R-:W-:-:S07]  /*52120*/  FMUL R23, R0, R23 ;  /* 0x0000001700177220 */ /* 0x000fce0000400000 */
[----:B------:R-:W-:Y:S01]  /*52130*/  HMMA.16816.F32 R20, R8, R14, R20 ;  /* 0x0000000e0814723c */ /* 0x000fe20000001814 */
[----:B------:R-:W2:Y:S04]  /*52140*/  LDL.LU.64 R14, [R1+0x1c18] ;  /* 0x001c1800010e7983 */ /* 0x000ea80000300a00 */
[----:B------:R-:W4:Y:S01]  /*52150*/  LDL.LU R11, [R1+0x7f0] ;  /* 0x0007f000010b7983 */ /* 0x000f220000300800 */
[C---:B---3--:R-:W-:Y:S01]  /*52160*/  FMUL R10, R0.reuse, R25 ;  /* 0x00000019000a7220 */ /* 0x048fe20000400000 */
[----:B------:R-:W-:Y:S01]  /*52170*/  MOV R25, R28 ;  /* 0x0000001c00197202 */ /* 0x000fe20000000f00 */
[C---:B-----5:R-:W-:Y:S01]  /*52180*/  FMUL R9, R29.reuse, R19 ;  /* 0x000000131d097220 */ /* 0x060fe20000400000 */
[----:B----4-:R-:W-:Y:S01]  /*52190*/  FMUL R8, R29, R11 ;  /* 0x0000000b1d087220 */ /* 0x010fe20000400000 */
[----:B------:R-:W-:Y:S01]  /*521a0*/  FMUL R11, R0, R24 ;  /* 0x00000018000b7220 */ /* 0x000fe20000400000 */
[----:B------:R-:W-:Y:S01]  /*521b0*/  IMAD.MOV.U32 R24, RZ, RZ, R26 ;  /* 0x000000ffff187224 */ /* 0x000fe200078e001a */
[----:B------:R-:W3:Y:S01]  /*521c0*/  LDL.LU R29, [R1+0x1c10] ;  /* 0x001c1000011d7983 */ /* 0x000ee20000300800 */
[----:B------:R-:W-:-:S02]  /*521d0*/  IMAD.MOV.U32 R26, RZ, RZ, R27 ;  /* 0x000000ffff1a7224 */ /* 0x000fc400078e001b */
[----:B------:R-:W-:Y:S01]  /*521e0*/  IMAD.MOV.U32 R27, RZ, RZ, R6 ;  /* 0x000000ffff1b7224 */ /* 0x000fe200078e0006 */
[----:B------:R-:W4:Y:S04]  /*521f0*/  LDL.LU R19, [R1+0x8f0] ;  /* 0x0008f00001137983 */ /* 0x000f280000300800 */
[----:B------:R-:W5:Y:S02]  /*52200*/  LDL R0, [R1+0x9dc] ;  /* 0x0009dc0001007983 */ /* 0x000f640000100800 */
[----:B------:R-:W-:Y:S02]  /*52210*/  HMMA.16816.F32 R8, R24, R4, R8 ;  /* 0x000000041808723c */ /* 0x000fe40000001808 */
[----:B------:R-:W2:Y:S04]  /*52220*/  LDL.LU.64 R4, [R1+0x1c08] ;  /* 0x001c080001047983 */ /* 0x000ea80000300a00 */
[----:B------:R-:W4:-:S13]  /*52230*/  LDL R24, [R1+0xa8] ;  /* 0x0000a80001187983 */ /* 0x000f1a0000100800 */
[----:B------:R0:W-:Y:S04]  /*52240*/  STL.64 [R1+0x1bf8], R10 ;  /* 0x001bf80a01007387 */ /* 0x0001e80000100a00 */
[----:B------:R-:W4:Y:S01]  /*52250*/  LDL R6, [R1+0x1c] ;  /* 0x00001c0001067983 */ /* 0x000f220000100800 */
[----:B------:R-:W1:Y:S02]  /*52260*/  S2R R27, SR_TID.X ;  /* 0x00000000001b7919 */ /* 0x000e640000002100 */
[C---:B-1----:R-:W-:Y:S01]  /*52270*/  IMAD.SHL.U32 R28, R27.reuse, 0x8, RZ ;  /* 0x000000081b1c7824 */ /* 0x042fe200078e00ff */
[----:B------:R-:W-:-:S04]  /*52280*/  LOP3.LUT R26, R27, 0x1c, RZ, 0xc0, !PT ;  /* 0x0000001c1b1a7812 */ /* 0x000fc800078ec0ff */
[----:B------:R-:W-:-:S05]  /*52290*/  LOP3.LUT R28, R28, 0x78, RZ, 0xc0, !PT ;  /* 0x000000781c1c7812 */ /* 0x000fca00078ec0ff */
[----:B------:R-:W-:Y:S02]  /*522a0*/  IMAD R28, R26, 0x40, R28 ;  /* 0x000000401a1c7824 */ /* 0x000fe400078e021c */
[----:B--2---:R-:W-:Y:S01]  /*522b0*/  IMAD.MOV.U32 R25, RZ, RZ, R5 ;  /* 0x000000ffff197224 */ /* 0x004fe200078e0005 */
[----:B---3--:R-:W-:-:S07]  /*522c0*/  MOV R5, R29 ;  /* 0x0000001d00057202 */ /* 0x008fce0000000f00 */
[----:B----4-:R-:W-:Y:S01]  /*522d0*/  HMMA.16816.F32 R12, R4, R2, R12 ;  /* 0x00000002040c723c */ /* 0x010fe2000000180c */
[----:B------:R-:W2:Y:S04]  /*522e0*/  LDL R6, [R1+0x9d8] ;  /* 0x0009d80001067983 */ /* 0x000ea80000100800 */
[----:B------:R-:W1:Y:S01]  /*522f0*/  LDS.64 R4, [R28+UR10+0x4c000] ;  /* 0x04c0000a1c047984 */ /* 0x000e620008000a00 */
[----:B------:R-:W-:-:S03]  /*52300*/  IMAD.SHL.U32 R27, R27, 0x8, RZ ;  /* 0x000000081b1b7824 */ /* 0x000fc600078e00ff */
[----:B------:R-:W3:Y:S02]  /*52310*/  LDS.64 R2, [R28+UR10+0x4c800] ;  /* 0x04c8000a1c027984 */ /* 0x000ee40008000a00 */
[----:B------:R-:W-:-:S04]  /*52320*/  LOP3.LUT R27, R27, 0x78, RZ, 0xc0, !PT ;  /* 0x000000781b1b7812 */ /* 0x000fc800078ec0ff */
[----:B------:R-:W-:-:S04]  /*52330*/  LEA R27, R26, R27, 0x6 ;  /* 0x0000001b1a1b7211 */ /* 0x000fc800078e30ff */
[----:B------:R-:W-:Y:S01]  /*52340*/  LOP3.LUT R27, R27, 0x20, RZ, 0x3c, !PT ;  /* 0x000000201b1b7812 */ /* 0x000fe200078e3cff */
[----:B------:R-:W-:Y:S04]  /*52350*/  STL.64 [R1+0x460], R12 ;  /* 0x0004600c01007387 */ /* 0x000fe80000100a00 */
[----:B------:R-:W-:Y:S04]  /*52360*/  STL.64 [R1+0x468], R14 ;  /* 0x0004680e01007387 */ /* 0x000fe80000100a00 */
[----:B0-----:R-:W4:Y:S04]  /*52370*/  LDL.64 R10, [R1+0xa0] ;  /* 0x0000a000010a7983 */ /* 0x001f280000100a00 */
[----:B------:R-:W-:Y:S04]  /*52380*/  LDS.64 R12, [R27+UR10+0x4c000] ;  /* 0x04c0000a1b0c7984 */ /* 0x000fe80008000a00 */
[----:B-1----:R-:W-:Y:S04]  /*52390*/  STL.64 [R1], R4 ;  /* 0x0000000401007387 */ /* 0x002fe80000100a00 */
[----:B------:R-:W0:Y:S04]  /*523a0*/  LDS.64 R4, [R27+UR10+0x4c800] ;  /* 0x04c8000a1b047984 */ /* 0x000e280008000a00 */
[----:B---3--:R1:W-:Y:S04]  /*523b0*/  STL [R1+0x1bf0], R2 ;  /* 0x001bf00201007387 */ /* 0x0083e80000100800 */
[----:B-1----:R-:W3:Y:S04]  /*523c0*/  LDL.LU R2, [R1+0x1c] ;  /* 0x00001c0001027983 */ /* 0x002ee80000300800 */
[----:B------:R1:W-:Y:S04]  /*523d0*/  STL [R1+0x1bdc], R3 ;  /* 0x001bdc0301007387 */ /* 0x0003e80000100800 */
[----:B-1----:R-:W5:Y:S04]  /*523e0*/  LDL.LU R3, [R1+0x8f4] ;  /* 0x0008f40001037983 */ /* 0x002f680000300800 */
[----:B0-----:R0:W-:Y:S04]  /*523f0*/  STL [R1+0x1bf4], R5 ;  /* 0x001bf40501007387 */ /* 0x0011e80000100800 */
[----:B------:R1:W-:Y:S04]  /*52400*/  STL.64 [R1+0x10], R12 ;  /* 0x0000100c01007387 */ /* 0x0003e80000100a00 */
[----:B0-----:R-:W4:Y:S04]  /*52410*/  LDL.LU R5, [R1+0xc] ;  /* 0x00000c0001057983 */ /* 0x001f280000300800 */
[----:B------:R-:W4:Y:S04]  /*52420*/  LDL R26, [R1+0x28] ;  /* 0x00002800011a7983 */ /* 0x000f280000100800 */
[----:B------:R-:W4:Y:S01]  /*52430*/  LDL R27, [R1+0x2c] ;  /* 0x00002c00011b7983 */ /* 0x000f220000100800 */
[----:B--2---:R-:W-:-:S03]  /*52440*/  FADD R6, -R6, R19 ;  /* 0x0000001306067221 */ /* 0x004fc60000000100 */
[----:B------:R-:W2:Y:S01]  /*52450*/  LDL.LU R19, [R1+0x1c00] ;  /* 0x001c000001137983 */ /* 0x000ea20000300800 */
[----:B-1----:R-:W-:Y:S01]  /*52460*/  IMAD.MOV.U32 R13, RZ, RZ, R29 ;  /* 0x000000ffff0d7224 */ /* 0x002fe200078e001d */
[----:B------:R-:W-:Y:S01]  /*52470*/  MOV R15, R7 ;  /* 0x00000007000f7202 */ /* 0x000fe20000000f00 */
[----:B------:R-:W-:Y:S01]  /*52480*/  FMUL R6, R6, 1.4426950216293334961 ;  /* 0x3fb8aa3b06067820 */ /* 0x000fe20000400000 */
[----:B---3--:R-:W-:Y:S02]  /*52490*/  IMAD.MOV.U32 R14, RZ, RZ, R2 ;  /* 0x000000ffff0e7224 */ /* 0x008fe400078e0002 */
[----:B-----5:R-:W-:Y:S01]  /*524a0*/  FADD R0, -R0, R3 ;  /* 0x0000000300007221 */ /* 0x020fe20000000100 */
[----:B----4-:R-:W-:Y:S01]  /*524b0*/  IMAD.MOV.U32 R12, RZ, RZ, R5 ;  /* 0x000000ffff0c7224 */ /* 0x010fe200078e0005 */
        /* <DEDUP_REMOVED lines=12> */
[----:B------:R-:W-:Y:S02]  /*52580*/  IMAD.MOV.U32 R13, RZ, RZ, R29 ;  /* 0x000000ffff0d7224 */ /* 0x000fe400078e001d */
[----:B----4-:R-:W-:Y:S01]  /*52590*/  IMAD.MOV.U32 R14, RZ, RZ, R2 ;  /* 0x000000ffff0e7224 */ /* 0x010fe200078e0002 */
[----:B------:R-:W-:Y:S01]  /*525a0*/  MOV R15, R7 ;  /* 0x00000007000f7202 */ /* 0x000fe20000000f00 */
        /* <DEDUP_REMOVED lines=12> */
[----:B-1----:R-:W-:-:S03]  /*52670*/  MOV R14, R2 ;  /* 0x00000002000e7202 */ /* 0x002fc60000000f00 */
[----:B------:R-:W3:Y:S04]  /*52680*/  LDL.LU R5, [R1+0x1bf4] ;  /* 0x001bf40001057983 */ /* 0x000ee80000300800 */
[----:B------:R-:W-:Y:S04]  /*52690*/  STL [R1+0x1bd8], R28 ;  /* 0x001bd81c01007387 */ /* 0x000fe80000100800 */
[----:B------:R-:W3:Y:S01]  /*526a0*/  LDL.LU R2, [R1+0x1bf0] ;  /* 0x001bf00001027983 */ /* 0x000ee20000300800 */
[----:B------:R-:W-:Y:S02]  /*526b0*/  IMAD.MOV.U32 R13, RZ, RZ, R29 ;  /* 0x000000ffff0d7224 */ /* 0x000fe400078e001d */
        /* <DEDUP_REMOVED lines=12> */
[----:B---3--:R-:W-:Y:S01]  /*52780*/  MOV R10, R23 ;  /* 0x00000017000a7202 */ /* 0x008fe20000000f00 */
[----:B------:R-:W-:Y:S02]  /*52790*/  IMAD.MOV.U32 R11, RZ, RZ, R4 ;  /* 0x000000ffff0b7224 */ /* 0x000fe400078e0004 */
[----:B------:R-:W3:Y:S01]  /*527a0*/  LDL.LU R14, [R1+0x818] ;  /* 0x00081800010e7983 */ /* 0x000ee20000300800 */
[----:B------:R-:W-:-:S03]  /*527b0*/  IMAD.MOV.U32 R9, RZ, RZ, R2 ;  /* 0x000000ffff097224 */ /* 0x000fc600078e0002 */
[----:B------:R-:W5:Y:S04]  /*527c0*/  LDL.LU R7, [R1+0x81c] ;  /* 0x00081c0001077983 */ /* 0x000f680000300800 */
        /* <DEDUP_REMOVED lines=16> */
[C---:B--2---:R-:W-:Y:S01]  /*528d0*/  FMUL R12, R3.reuse, R12 ;  /* 0x0000000c030c7220 */ /* 0x044fe20000400000 */
[----:B----4-:R-:W-:Y:S01]  /*528e0*/  FMUL R13, R3, R13 ;  /* 0x0000000d030d7220 */ /* 0x010fe20000400000 */
[C---:B---3--:R-:W-:Y:S01]  /*528f0*/  FMUL R14, R0.reuse, R14 ;  /* 0x0000000e000e7220 */ /* 0x048fe20000400000 */
[----:B-----5:R-:W-:-:S02]  /*52900*/  FMUL R15, R0, R7 ;  /* 0x00000007000f7220 */ /* 0x020fc40000400000 */
[----:B------:R-:W2:Y:S05]  /*52910*/  LDL.LU R7, [R1+0x83c] ;  /* 0x00083c0001077983 */ /* 0x000eaa0000300800 */
[----:B------:R-:W-:Y:S01]  /*52920*/  HMMA.16816.F32 R12, R8, R24, R12 ;  /* 0x00000018080c723c */ /* 0x000fe2000000180c */
[----:B------:R-:W3:Y:S01]  /*52930*/  LDL.LU.64 R24, [R1+0x1be8] ;  /* 0x001be80001187983 */ /* 0x000ee20000300a00 */
[C---:B------:R-:W-:Y:S01]  /*52940*/  FMUL R8, R3.reuse, R19 ;  /* 0x0000001303087220 */ /* 0x040fe20000400000 */
[----:B------:R-:W-:Y:S02]  /*52950*/  IMAD.MOV.U32 R19, RZ, RZ, R4 ;  /* 0x000000ffff137224 */ /* 0x000fe400078e0004 */
[----:B------:R-:W-:Y:S01]  /*52960*/  FMUL R9, R3, R18 ;  /* 0x0000001203097220 */ /* 0x000fe20000400000 */
[----:B------:R-:W-:Y:S01]  /*52970*/  MOV R18, R23 ;  /* 0x0000001700127202 */ /* 0x000fe20000000f00 */
[----:B------:R-:W-:Y:S01]  /*52980*/  FMUL R10, R0, R17 ;  /* 0x00000011000a7220 */ /* 0x000fe20000400000 */
[----:B------:R-:W-:-:S02]  /*52990*/  IMAD.MOV.U32 R17, RZ, RZ, R2 ;  /* 0x000000ffff117224 */ /* 0x000fc400078e0002 */
        /* <DEDUP_REMOVED lines=25> */
[----:B------:R-:W-:-:S02]  /*52b30*/  IMAD.MOV.U32 R23, RZ, RZ, R5 ;  /* 0x000000ffff177224 */ /* 0x000fc400078e0005 */
[----:B--2---:R-:W-:-:S07]  /*52b40*/  IMAD.MOV.U32 R21, RZ, RZ, R3 ;  /* 0x000000ffff157224 */ /* 0x004fce00078e0003 */
[----:B---3--:R-:W-:Y:S01]  /*52b50*/  HMMA.16816.F32 R20, R20, R18, R24 ;  /* 0x000000121414723c */ /* 0x008fe20000001818 */
[----:B------:R-:W0:Y:S04]  /*52b60*/  LDS.64 R18, [R28+UR10+0x4d000] ;  /* 0x04d0000a1c127984 */ /* 0x000e280008000a00 */
[----:B------:R-:W2:Y:S04]  /*52b70*/  LDL.LU R25, [R1+0x8fc] ;  /* 0x0008fc0001197983 */ /* 0x000ea80000300800 */
[----:B------:R-:W3:Y:S10]  /*52b80*/  LDL.LU R27, [R1+0x14] ;  /* 0x00001400011b7983 */ /* 0x000ef40000300800 */
[----:B------:R-:W-:Y:S04]  /*52b90*/  STL.64 [R1+0x450], R20 ;  /* 0x0004501401007387 */ /* 0x000fe80000100a00 */
[----:B------:R-:W-:Y:S01]  /*52ba0*/  STL.64 [R1+0x458], R22 ;  /* 0x0004581601007387 */ /* 0x000fe20000100a00 */
[----:B0-----:R-:W-:-:S03]  /*52bb0*/  MOV R24, R18 ;  /* 0x0000001200187202 */ /* 0x001fc60000000f00 */
[----:B------:R0:W-:Y:S01]  /*52bc0*/  STL [R1+0xc], R19 ;  /* 0x00000c1301007387 */ /* 0x0001e20000100800 */
[----:B------:R-:W-:-:S03]  /*52bd0*/  IMAD.MOV.U32 R4, RZ, RZ, R19 ;  /* 0x000000ffff047224 */ /* 0x000fc600078e0013 */
[----:B0-----:R-:W2:Y:S04]  /*52be0*/  LDL R19, [R1+0xa4] ;  /* 0x0000a40001137983 */ /* 0x001ea80000100800 */
[----:B------:R0:W-:Y:S04]  /*52bf0*/  STL [R1+0x1bc4], R24 ;  /* 0x001bc41801007387 */ /* 0x0001e80000100800 */
[----:B0-----:R-:W2:Y:S04]  /*52c00*/  LDL.LU R24, [R1+0x4] ;  /* 0x0000040001187983 */ /* 0x001ea80000300800 */
[----:B------:R0:W-:Y:S04]  /*52c10*/  STL [R1+0x1bac], R4 ;  /* 0x001bac0401007387 */ /* 0x0001e80000100800 */
[----:B0-----:R-:W4:Y:S01]  /*52c20*/  LDL.LU R4, [R1+0x8f8] ;  /* 0x0008f80001047983 */ /* 0x001f220000300800 */
[----:B------:R-:W-:-:S02]  /*52c30*/  IMAD.MOV.U32 R18, RZ, RZ, R6 ;  /* 0x000000ffff127224 */ /* 0x000fc400078e0006 */
[----:B------:R-:W0:Y:S02]  /*52c40*/  S2R R6, SR_TID.X ;  /* 0x0000000000067919 */ /* 0x000e240000002100 */
[C---:B0-----:R-:W-:Y:S01]  /*52c50*/  LOP3.LUT R29, R6.reuse, 0x1c, RZ, 0xc0, !PT ;  /* 0x0000001c061d7812 */ /* 0x041fe200078ec0ff */
[----:B------:R-:W-:-:S05]  /*52c60*/  IMAD.SHL.U32 R6, R6, 0x8, RZ ;  /* 0x0000000806067824 */ /* 0x000fca00078e00ff */
[----:B------:R-:W-:-:S04]  /*52c70*/  LOP3.LUT R6, R6, 0x78, RZ, 0xc0, !PT ;  /* 0x0000007806067812 */ /* 0x000fc800078ec0ff */
[----:B------:R-:W-:Y:S02]  /*52c80*/  LEA R6, R29, R6, 0x6 ;  /* 0x000000061d067211 */ /* 0x000fe400078e30ff */
[----:B------:R-:W0:Y:S02]  /*52c90*/  LDS.64 R28, [R28+UR10+0x4d800] ;  /* 0x04d8000a1c1c7984 */ /* 0x000e240008000a00 */
[----:B------:R-:W-:-:S05]  /*52ca0*/  LOP3.LUT R6, R6, 0x20, RZ, 0x3c, !PT ;  /* 0x0000002006067812 */ /* 0x000fca00078e3cff */
[----:B------:R-:W1:Y:S04]  /*52cb0*/  LDS.64 R20, [R6+UR10+0x4d000] ;  /* 0x04d0000a06147984 */ /* 0x000e680008000a00 */
[----:B------:R-:W5:Y:S01]  /*52cc0*/  LDS.64 R6, [R6+UR10+0x4d800] ;  /* 0x04d8000a06067984 */ /* 0x000f620008000a00 */
[----:B------:R-:W-:-:S03]  /*52cd0*/  IMAD.MOV.U32 R23, RZ, RZ, R5 ;  /* 0x000000ffff177224 */ /* 0x000fc600078e0005 */
[----:B0-----:R-:W-:Y:S04]  /*52ce0*/  STL [R1+0x1bb0], R29 ;  /* 0x001bb01d01007387 */ /* 0x001fe80000100800 */
[----:B-1----:R0:W-:Y:S01]  /*52cf0*/  STL [R1+0x1c], R21 ;  /* 0x00001c1501007387 */ /* 0x0021e20000100800 */
[----:B------:R-:W-:Y:S02]  /*52d00*/  IMAD.MOV.U32 R26, RZ, RZ, R20 ;  /* 0x000000ffff1a7224 */ /* 0x000fe400078e0014 */
[----:B0-----:R-:W-:Y:S01]  /*52d10*/  IMAD.MOV.U32 R21, RZ, RZ, R3 ;  /* 0x000000ffff157224 */ /* 0x001fe200078e0003 */
[----:B-----5:R-:W-:Y:S01]  /*52d20*/  STL [R1+0x1ba8], R7 ;  /* 0x001ba80701007387 */ /* 0x020fe20000100800 */
[----:B------:R-:W-:Y:S01]  /*52d30*/  IMAD.MOV.U32 R29, RZ, RZ, R10 ;  /* 0x000000ffff1d7224 */ /* 0x000fe200078e000a */
[----:B---3--:R-:W-:Y:S01]  /*52d40*/  MOV R22, R27 ;  /* 0x0000001b00167202 */ /* 0x008fe20000000f00 */
[----:B--2---:R-:W-:-:S07]  /*52d50*/  IMAD.MOV.U32 R20, RZ, RZ, R24 ;  /* 0x000000ffff147224 */ /* 0x004fce00078e0018 */
[----:B------:R-:W-:Y:S01]  /*52d60*/  HMMA.16816.F32 R12, R20, R10, R12 ;  /* 0x0000000a140c723c */ /* 0x000fe2000000180c */
[----:B----4-:R-:W-:Y:S01]  /*52d70*/  FADD R0, -R0, R4 ;  /* 0x0000000400007221 */ /* 0x010fe20000000100 */
[----:B------:R-:W-:-:S15]  /*52d80*/  IMAD.MOV.U32 R4, RZ, RZ, R11 ;  /* 0x000000ffff047224 */ /* 0x000fde00078e000b */
[----:B------:R-:W-:Y:S02]  /*52d90*/  NOP ;  /* 0x0000000000007918 */ /* 0x000fe40000000000 */
[----:B------:R0:W-:Y:S04]  /*52da0*/  STL.64 [R1+0x440], R12 ;  /* 0x0004400c01007387 */ /* 0x0001e80000100a00 */
[----:B------:R1:W-:Y:S04]  /*52db0*/  STL.64 [R1+0x448], R14 ;  /* 0x0004480e01007387 */ /* 0x0003e80000100a00 */
[----:B------:R-:W2:Y:S01]  /*52dc0*/  LDL.LU.64 R10, [R1+0x1bd0] ;  /* 0x001bd000010a7983 */ /* 0x000ea20000300a00 */
[----:B------:R-:W-:Y:S01]  /*52dd0*/  FMUL R0, R0, 1.4426950216293334961 ;  /* 0x3fb8aa3b00007820 */ /* 0x000fe20000400000 */
[----:B0-----:R-:W-:Y:S01]  /*52de0*/  MOV R12, R24 ;  /* 0x00000018000c7202 */ /* 0x001fe20000000f00 */
[----:B------:R-:W-:-:S02]  /*52df0*/  IMAD.MOV.U32 R13, RZ, RZ, R3 ;  /* 0x000000ffff0d7224 */ /* 0x000fc400078e0003 */
[----:B-1----:R-:W-:Y:S02]  /*52e00*/  IMAD.MOV.U32 R14, RZ, RZ, R27 ;  /* 0x000000ffff0e7224 */ /* 0x002fe400078e001b */
[----:B------:R-:W-:Y:S01]  /*52e10*/  IMAD.MOV.U32 R15, RZ, RZ, R5 ;  /* 0x000000ffff0f7224 */ /* 0x000fe200078e0005 */
[----:B------:R-:W0:Y:S01]  /*52e20*/  MUFU.EX2 R7, R0 ;  /* 0x0000000000077308 */ /* 0x000e220000000800 */
[----:B------:R-:W3:Y:S04]  /*52e30*/  LDL.LU R20, [R1+0x840] ;  /* 0x0008400001147983 */ /* 0x000ee80000300800 */
[----:B------:R-:W4:Y:S04]  /*52e40*/  LDL.LU R21, [R1+0x844] ;  /* 0x0008440001157983 */ /* 0x000f280000300800 */
[----:B------:R-:W5:Y:S04]  /*52e50*/  LDL.LU R22, [R1+0x848] ;  /* 0x0008480001167983 */ /* 0x000f680000300800 */
[----:B------:R-:W3:Y:S04]  /*52e60*/  LDL.LU R23, [R1+0x84c] ;  /* 0x00084c0001177983 */ /* 0x000ee80000300800 */
[----:B0-----:R-:W-:Y:S01]  /*52e70*/  STL [R1+0x710], R7 ;  /* 0x0007100701007387 */ /* 0x001fe20000100800 */
[----:B--2---:R-:W-:Y:S03]  /*52e80*/  HMMA.16816.F32 R8, R12, R18, R8 ;  /* 0x000000120c08723c */ /* 0x004fe60000001808 */
[----:B------:R-:W2:Y:S04]  /*52e90*/  LDL.LU.64 R18, [R1+0x1bc8] ;  /* 0x001bc80001127983 */ /* 0x000ea80000300a00 */
[----:B------:R-:W2:-:S12]  /*52ea0*/  LDL R14, [R1+0x28] ;  /* 0x00002800010e7983 */ /* 0x000e980000100800 */
[----:B------:R0:W-:Y:S04]  /*52eb0*/  STL.64 [R1+0x430], R8 ;  /* 0x0004300801007387 */ /* 0x0001e80000100a00 */
[----:B------:R1:W-:Y:S04]  /*52ec0*/  STL.64 [R1+0x438], R10 ;  /* 0x0004380a01007387 */ /* 0x0003e80000100a00 */
[----:B------:R-:W2:Y:S04]  /*52ed0*/  LDL R15, [R1+0x2c] ;  /* 0x00002c00010f7983 */ /* 0x000ea80000100800 */
[----:B------:R-:W2:Y:S01]  /*52ee0*/  LDL R12, [R1+0x80] ;  /* 0x00008000010c7983 */ /* 0x000ea20000100800 */
[----:B0-----:R-:W-:-:S03]  /*52ef0*/  MOV R8, R24 ;  /* 0x0000001800087202 */ /* 0x001fc60000000f00 */
[----:B------:R-:W2:Y:S04]  /*52f00*/  LDL R13, [R1+0x84] ;  /* 0x00008400010d7983 */ /* 0x000ea80000100800 */
[----:B------:R-:W2:Y:S01]  /*52f10*/  LDL.LU R24, [R1+0x1bc4] ;  /* 0x001bc40001187983 */ /* 0x000ea20000300800 */
[----:B------:R-:W-:Y:S01]  /*52f20*/  FADD R2, -R2, R25 ;  /* 0x0000001902027221 */ /* 0x000fe20000000100 */
[----:B------:R-:W-:Y:S02]  /*52f30*/  IMAD.MOV.U32 R9, RZ, RZ, R3 ;  /* 0x000000ffff097224 */ /* 0x000fe400078e0003 */
[----:B-1----:R-:W-:Y:S02]  /*52f40*/  IMAD.MOV.U32 R10, RZ, RZ, R27 ;  /* 0x000000ffff0a7224 */ /* 0x002fe400078e001b */
[----:B------:R-:W-:-:S02]  /*52f50*/  IMAD.MOV.U32 R11, RZ, RZ, R5 ;  /* 0x000000ffff0b7224 */ /* 0x000fc400078e0005 */
[----:B------:R-:W-:-:S04]  /*52f60*/  FMUL R2, R2, 1.4426950216293334961 ;  /* 0x3fb8aa3b02027820 */ /* 0x000fc80000400000 */
[----:B------:R-:W0:Y:S01]  /*52f70*/  MUFU.EX2 R25, R2 ;  /* 0x0000000200197308 */ /* 0x000e220000000800 */
[C---:B---3--:R-:W-:Y:S01]  /*52f80*/  FMUL R20, R7.reuse, R20 ;  /* 0x0000001407147220 */ /* 0x048fe20000400000 */
[----:B----4-:R-:W-:Y:S01]  /*52f90*/  FMUL R21, R7, R21 ;  /* 0x0000001507157220 */ /* 0x010fe20000400000 */
[----:B0-----:R-:W-:Y:S04]  /*52fa0*/  STL [R1+0x714], R25 ;  /* 0x0007141901007387 */ /* 0x001fe80000100800 */
[----:B------:R0:W-:Y:S01]  /*52fb0*/  STL [R1+0x1bc0], R4 ;  /* 0x001bc00401007387 */ /* 0x0001e20000100800 */
[----:B-----5:R-:W-:-:S03]  /*52fc0*/  FMUL R22, R25, R22 ;  /* 0x0000001619167220 */ /* 0x020fc60000400000 */
[----:B------:R-:W3:Y:S01]  /*52fd0*/  LDL R5, [R1+0x8c] ;  /* 0x00008c0001057983 */ /* 0x000ee20000100800 */
[----:B------:R-:W-:-:S03]  /*52fe0*/  FMUL R23, R25, R23 ;  /* 0x0000001719177220 */ /* 0x000fc60000400000 */
[----:B0-----:R-:W3:Y:S01]  /*52ff0*/  LDL R4, [R1+0x88] ;  /* 0x0000880001047983 */ /* 0x001ee20000100800 */
[----:B--2---:R-:W-:-:S15]  /*53000*/  HMMA.16816.F32 R8, R8, R14, R16 ;  /* 0x0000000e0808723c */ /* 0x004fde0000001810 */
[----:B------:R-:W-:-:S04]  /*53010*/  NOP ;  /* 0x0000000000007918 */ /* 0x000fc80000000000 */
[----:B------:R0:W-:Y:S04]  /*53020*/  STL.64 [R1+0x300], R8 ;  /* 0x0003000801007387 */ /* 0x0001e80000100a00 */
[----:B------:R1:W-:Y:S04]  /*53030*/  STL.64 [R1+0x308], R10 ;  /* 0x0003080a01007387 */ /* 0x0003e80000100a00 */
[----:B------:R-:W2:Y:S01]  /*53040*/  LDL.LU R16, [R1+0x850] ;  /* 0x0008500001107983 */ /* 0x000ea20000300800 */
[----:B0-----:R-:W-:Y:S01]  /*53050*/  MOV R8, R24 ;  /* 0x0000001800087202 */ /* 0x001fe20000000f00 */
[----:B------:R-:W-:-:S02]  /*53060*/  IMAD.MOV.U32 R9, RZ, RZ, R28 ;  /* 0x000000ffff097224 */ /* 0x000fc400078e001c */
[----:B------:R-:W4:Y:S01]  /*53070*/  LDL.LU R17, [R1+0x854] ;  /* 0x0008540001117983 */ /* 0x000f220000300800 */
[----:B-1----:R-:W-:Y:S02]  /*53080*/  IMAD.MOV.U32 R10, RZ, RZ, R26 ;  /* 0x000000ffff0a7224 */ /* 0x002fe400078e001a */
[----:B------:R-:W-:Y:S01]  /*53090*/  IMAD.MOV.U32 R11, RZ, RZ, R6 ;  /* 0x000000ffff0b7224 */ /* 0x000fe200078e0006 */
[----:B------:R-:W5:Y:S04]  /*530a0*/  LDL.LU R18, [R1+0x858] ;  /* 0x0008580001127983 */ /* 0x000f680000300800 */
[----:B------:R-:W3:Y:S02]  /*530b0*/  LDL.LU R15, [R1+0x85c] ;  /* 0x00085c00010f7983 */ /* 0x000ee40000300800 */
[----:B------:R-:W-:-:S15]  /*530c0*/  HMMA.16816.F32 R20, R8, R12, R20 ;  /* 0x0000000c0814723c */ /* 0x000fde0000001814 */
[----:B------:R-:W-:-:S04]  /*530d0*/  NOP ;  /* 0x0000000000007918 */ /* 0x000fc80000000000 */
[----:B------:R0:W-:Y:S04]  /*530e0*/  STL.64 [R1+0x1bb8], R22 ;  /* 0x001bb81601007387 */ /* 0x0001e80000100a00 */
[----:B0-----:R-:W3:Y:S04]  /*530f0*/  LDL R22, [R1+0x90] ;  /* 0x0000900001167983 */ /* 0x001ee80000100800 */
[----:B------:R-:W3:Y:S04]  /*53100*/  LDL R23, [R1+0x94] ;  /* 0x0000940001177983 */ /* 0x000ee80000100800 */
[----:B------:R-:W3:Y:S04]  /*53110*/  LDL.LU R12, [R1+0x860] ;  /* 0x00086000010c7983 */ /* 0x000ee80000300800 */
[----:B------:R-:W3:Y:S04]  /*53120*/  LDL.LU R13, [R1+0x864] ;  /* 0x00086400010d7983 */ /* 0x000ee80000300800 */
[----:B------:R-:W3:Y:S04]  /*53130*/  LDL.LU R14, [R1+0x868] ;  /* 0x00086800010e7983 */ /* 0x000ee80000300800 */
[----:B------:R-:W3:Y:S04]  /*53140*/  LDL.LU R0, [R1+0x86c] ;  /* 0x00086c0001007983 */ /* 0x000ee80000300800 */
[----:B------:R-:W3:Y:S04]  /*53150*/  LDL R2, [R1+0x98] ;  /* 0x0000980001027983 */ /* 0x000ee80000100800 */
[----:B------:R-:W3:Y:S01]  /*53160*/  LDL R3, [R1+0x9c] ;  /* 0x00009c0001037983 */ /* 0x000ee20000100800 */
[C---:B--2---:R-:W-:Y:S01]  /*53170*/  FMUL R16, R7.reuse, R16 ;  /* 0x0000001007107220 */ /* 0x044fe20000400000 */
[----:B----4-:R-:W-:Y:S01]  /*53180*/  FMUL R17, R7, R17 ;  /* 0x0000001107117220 */ /* 0x010fe20000400000 */
[C---:B-----5:R-:W-:Y:S01]  /*53190*/  FMUL R18, R25.reuse, R18 ;  /* 0x0000001219127220 */ /* 0x060fe20000400000 */
[----:B---3--:R-:W-:-:S07]  /*531a0*/  FMUL R19, R25, R15 ;  /* 0x0000000f19137220 */ /* 0x008fce0000400000 */
[----:B------:R-:W-:Y:S01]  /*531b0*/  HMMA.16816.F32 R16, R8, R4, R16 ;  /* 0x000000040810723c */ /* 0x000fe20000001810 */
[----:B------:R-:W2:Y:S04]  /*531c0*/  LDL.LU R4, [R1+0x1bc0] ;  /* 0x001bc00001047983 */ /* 0x000ea80000300800 */
[----:B------:R-:W3:Y:S04]  /*531d0*/  LDL.LU R27, [R1+0x878] ;  /* 0x00087800011b7983 */ /* 0x000ee80000300800 */
[----:B------:R-:W4:Y:S01]  /*531e0*/  LDL.LU R5, [R1+0x87c] ;  /* 0x00087c0001057983 */ /* 0x000f220000300800 */
[C---:B------:R-:W-:Y:S01]  /*531f0*/  FMUL R12, R7.reuse, R12 ;  /* 0x0000000c070c7220 */ /* 0x040fe20000400000 */
[----:B------:R-:W-:Y:S01]  /*53200*/  FMUL R13, R7, R13 ;  /* 0x0000000d070d7220 */ /* 0x000fe20000400000 */
[C---:B------:R-:W-:Y:S01]  /*53210*/  FMUL R14, R25.reuse, R14 ;  /* 0x0000000e190e7220 */ /* 0x040fe20000400000 */
[----:B------:R-:W-:-:S07]  /*53220*/  FMUL R15, R25, R0 ;  /* 0x00000000190f7220 */ /* 0x000fce0000400000 */
[----:B------:R-:W-:Y:S01]  /*53230*/  HMMA.16816.F32 R12, R8, R22, R12 ;  /* 0x00000016080c723c */ /* 0x000fe2000000180c */
[----:B------:R-:W5:Y:S04]  /*53240*/  LDL.LU.64 R22, [R1+0x1bb8] ;  /* 0x001bb80001167983 */ /* 0x000f680000300a00 */
[----:B------:R-:W3:Y:S04]  /*53250*/  LDL.LU R10, [R1+0x870] ;  /* 0x00087000010a7983 */ /* 0x000ee80000300800 */
[----:B------:R-:W4:Y:S10]  /*53260*/  LDL.LU R11, [R1+0x874] ;  /* 0x00087400010b7983 */ /* 0x000f340000300800 */
[----:B------:R0:W-:Y:S02]  /*53270*/  STL.64 [R1+0x1ba0], R14 ;  /* 0x001ba00e01007387 */ /* 0x0001e40000100a00 */
[----:B0-----:R-:W-:-:S02]  /*53280*/  MOV R14, R29 ;  /* 0x0000001d000e7202 */ /* 0x001fc40000000f00 */
[----:B------:R-:W5:Y:S01]  /*53290*/  LDL.LU R29, [R1+0x1bb0] ;  /* 0x001bb000011d7983 */ /* 0x000f620000300800 */
[----:B--2---:R-:W-:-:S03]  /*532a0*/  IMAD.MOV.U32 R15, RZ, RZ, R4 ;  /* 0x000000ffff0f7224 */ /* 0x004fc600078e0004 */
[----:B------:R-:W2:Y:S04]  /*532b0*/  LDL.LU R4, [R1+0x1bac] ;  /* 0x001bac0001047983 */ /* 0x000ea80000300800 */
[----:B------:R-:W2:Y:S01]  /*532c0*/  LDL R0, [R1+0x9cc] ;  /* 0x0009cc0001007983 */ /* 0x000ea20000100800 */
[----:B---3--:R-:W-:Y:S01]  /*532d0*/  FMUL R8, R7, R10 ;  /* 0x0000000a07087220 */ /* 0x008fe20000400000 */
[----:B------:R-:W-:Y:S01]  /*532e0*/  FMUL R10, R25, R27 ;  /* 0x0000001b190a7220 */ /* 0x000fe20000400000 */
[----:B------:R-:W-:Y:S02]  /*532f0*/  IMAD.MOV.U32 R27, RZ, RZ, R6 ;  /* 0x000000ffff1b7224 */ /* 0x000fe400078e0006 */
[----:B----4-:R-:W-:Y:S01]  /*53300*/  FMUL R9, R7, R11 ;  /* 0x0000000b07097220 */ /* 0x010fe20000400000 */
[----:B------:R-:W-:Y:S01]  /*53310*/  FMUL R11, R25, R5 ;  /* 0x00000005190b7220 */ /* 0x000fe20000400000 */
[----:B------:R-:W-:Y:S01]  /*53320*/  IMAD.MOV.U32 R25, RZ, RZ, R28 ;  /* 0x000000ffff197224 */ /* 0x000fe200078e001c */
[----:B------:R-:W2:Y:S04]  /*53330*/  LDL.LU R7, [R1+0x1ba8] ;  /* 0x001ba80001077983 */ /* 0x000ea80000300800 */
[----:B------:R-:W2:Y:S02]  /*53340*/  LDL R6, [R1+0x1c] ;  /* 0x00001c0001067983 */ /* 0x000ea40000100800 */
[----:B------:R-:W-:Y:S02]  /*53350*/  HMMA.16816.F32 R8, R24, R2, R8 ;  /* 0x000000021808723c */ /* 0x000fe40000001808 */
[----:B------:R-:W2:Y:S01]  /*53360*/  LDL.64 R26, [R1+0xb0] ;  /* 0x0000b000011a7983 */ /* 0x000ea20000100a00 */
[----:B------:R-:W0:Y:S01]  /*53370*/  S2R R2, SR_TID.X ;  /* 0x0000000000027919 */ /* 0x000e220000002100 */
[----:B-----5:R-:W-:Y:S01]  /*53380*/  MOV R5, R29 ;  /* 0x0000001d00057202 */ /* 0x020fe20000000f00 */
[C---:B0-----:R-:W-:Y:S01]  /*53390*/  IMAD.SHL.U32 R3, R2.reuse, 0x8, RZ ;  /* 0x0000000802037824 */ /* 0x041fe200078e00ff */
[----:B------:R-:W-:-:S04]  /*533a0*/  LOP3.LUT R25, R2, 0x1c, RZ, 0xc0, !PT ;  /* 0x0000001c02197812 */ /* 0x000fc800078ec0ff */
[----:B------:R-:W-:-:S05]  /*533b0*/  LOP3.LUT R3, R3, 0x78, RZ, 0xc0, !PT ;  /* 0x0000007803037812 */ /* 0x000fca00078ec0ff */
[----:B------:R-:W-:Y:S01]  /*533c0*/  IMAD R3, R25, 0x40, R3 ;  /* 0x0000004019037824 */ /* 0x000fe200078e0203 */
[----:B--2---:R-:W-:Y:S01]  /*533d0*/  HMMA.16816.F32 R20, R4, R26, R20 ;  /* 0x0000001a0414723c */ /* 0x004fe20000001814 */
[----:B------:R-:W-:-:S03]  /*533e0*/  IMAD.MOV.U32 R28, RZ, RZ, R26 ;  /* 0x000000ffff1c7224 */ /* 0x000fc600078e001a */
[----:B------:R-:W0:-:S15]  /*533f0*/  LDS.64 R26, [R3+UR10+0x4e000] ;  /* 0x04e0000a031a7984 */ /* 0x000e1e0008000a00 */
[----:B------:R1:W-:Y:S04]  /*53400*/  STL.64 [R1+0x420], R20 ;  /* 0x0004201401007387 */ /* 0x0003e80000100a00 */
[----:B------:R2:W-:Y:S04]  /*53410*/  STL.64 [R1+0x428], R22 ;  /* 0x0004281601007387 */ /* 0x0005e80000100a00 */
[----:B-1----:R-:W3:Y:S04]  /*53420*/  LDL.LU R20, [R1+0x900] ;  /* 0x0009000001147983 */ /* 0x002ee80000300800 */
[----:B------:R-:W4:Y:S04]  /*53430*/  LDL.LU R21, [R1+0x904] ;  /* 0x0009040001157983 */ /* 0x000f280000300800 */
[----:B--2---:R-:W4:Y:S04]  /*53440*/  LDL R23, [R1+0x9c8] ;  /* 0x0009c80001177983 */ /* 0x004f280000100800 */
[----:B------:R1:W-:Y:S04]  /*53450*/  STL [R1+0x1b98], R28 ;  /* 0x001b981c01007387 */ /* 0x0003e80000100800 */
[----:B-1----:R-:W2:Y:S04]  /*53460*/  LDL.LU R28, [R1+0x1c] ;  /* 0x00001c00011c7983 */ /* 0x002ea80000300800 */
[----:B0-----:R0:W-:Y:S04]  /*53470*/  STL [R1+0x1b9c], R26 ;  /* 0x001b9c1a01007387 */ /* 0x0011e80000100800 */
[----:B0-----:R-:W5:Y:S01]  /*53480*/  LDL.LU R26, [R1+0xc] ;  /* 0x00000c00011a7983 */ /* 0x001f620000300800 */
[----:B------:R-:W-:-:S04]  /*53490*/  SHF.L.U32 R2, R2, 0x3, RZ ;  /* 0x0000000302027819 */ /* 0x000fc800000006ff */
[----:B------:R-:W-:-:S05]  /*534a0*/  LOP3.LUT R2, R2, 0x78, RZ, 0xc0, !PT ;  /* 0x0000007802027812 */ /* 0x000fca00078ec0ff */
[----:B------:R-:W-:Y:S01]  /*534b0*/  IMAD R2, R25, 0x40, R2 ;  /* 0x0000004019027824 */ /* 0x000fe200078e0202 */
[----:B------:R-:W-:Y:S04]  /*534c0*/  STL [R1+0x1b88], R27 ;  /* 0x001b881b01007387 */ /* 0x000fe80000100800 */
[----:B------:R-:W-:Y:S01]  /*534d0*/  LOP3.LUT R2, R2, 0x20, RZ, 0x3c, !PT ;  /* 0x0000002002027812 */ /* 0x000fe200078e3cff */
[----:B------:R-:W-:Y:S04]  /*534e0*/  LDS.64 R24, [R3+UR10+0x4e800] ;  /* 0x04e8000a03187984 */ /* 0x000fe80008000a00 */
[----:B------:R-:W0:Y:S04]  /*534f0*/  LDS.64 R4, [R2+UR10+0x4e000] ;  /* 0x04e0000a02047984 */ /* 0x000e280008000a00 */
[----:B------:R-:W1:Y:S04]  /*53500*/  LDS.64 R2, [R2+UR10+0x4e800] ;  /* 0x04e8000a02027984 */ /* 0x000e680008000a00 */
[----:B0-----:R0:W-:Y:S01]  /*53510*/  STL [R1+0x4], R5 ;  /* 0x0000040501007387 */ /* 0x0011e20000100800 */
[----:B------:R-:W-:Y:S01]  /*53520*/  IMAD.MOV.U32 R22, RZ, RZ, R4 ;  /* 0x000000ffff167224 */ /* 0x000fe200078e0004 */
[----:B0-----:R-:W-:Y:S01]  /*53530*/  MOV R5, R29 ;  /* 0x0000001d00057202 */ /* 0x001fe20000000f00 */
[----:B---3--:R-:W-:Y:S01]  /*53540*/  FADD R0, -R0, R20 ;  /* 0x0000001400007221 */ /* 0x008fe20000000100 */
[----:B--2---:R-:W-:-:S02]  /*53550*/  IMAD.MOV.U32 R6, RZ, RZ, R28 ;  /* 0x000000ffff067224 */ /* 0x004fc400078e001c */
[----:B-----5:R-:W-:-:S07]  /*53560*/  IMAD.MOV.U32 R4, RZ, RZ, R26 ;  /* 0x000000ffff047224 */ /* 0x020fce00078e001a */
[----:B------:R-:W-:Y:S01]  /*53570*/  HMMA.16816.F32 R16, R4, R14, R16 ;  /* 0x0000000e0410723c */ /* 0x000fe20000001810 */
[----:B----4-:R-:W-:Y:S01]  /*53580*/  FADD R20, -R23, R21 ;  /* 0x0000001517147221 */ /* 0x010fe20000000100 */
[----:B------:R-:W2:Y:S01]  /*53590*/  LDL.LU.64 R14, [R1+0x1ba0] ;  /* 0x001ba000010e7983 */ /* 0x000ea20000300a00 */
[----:B------:R-:W-:Y:S02]  /*535a0*/  FMUL R21, R0, 1.4426950216293334961 ;  /* 0x3fb8aa3b00157820 */ /* 0x000fe40000400000 */
[----:B------:R-:W-:Y:S02]  /*535b0*/  FMUL R0, R20, 1.4426950216293334961 ;  /* 0x3fb8aa3b14007820 */ /* 0x000fe40000400000 */
[----:B------:R0:W3:-:S12]  /*535c0*/  MUFU.EX2 R27, R21 ;  /* 0x00000015001b7308 */ /* 0x0000d80000000800 */
[----:B------:R4:W-:Y:S04]  /*535d0*/  STL.64 [R1+0x410], R16 ;  /* 0x0004101001007387 */ /* 0x0009e80000100a00 */
[----:B------:R5:W-:Y:S04]  /*535e0*/  STL.64 [R1+0x418], R18 ;  /* 0x0004181201007387 */ /* 0x000be80000100a00 */
[----:B----4-:R-:W4:Y:S04]  /*535f0*/  LDL.LU R16, [R1+0x880] ;  /* 0x0008800001107983 */ /* 0x010f280000300800 */
[----:B------:R-:W2:Y:S04]  /*53600*/  LDL.LU R17, [R1+0x884] ;  /* 0x0008840001117983 */ /* 0x000ea80000300800 */
[----:B-----5:R-:W5:Y:S04]  /*53610*/  LDL.LU R18, [R1+0x888] ;  /* 0x0008880001127983 */ /* 0x020f680000300800 */
[----:B------:R-:W2:Y:S04]  /*53620*/  LDL.LU R19, [R1+0x88c] ;  /* 0x00088c0001137983 */ /* 0x000ea80000300800 */
[----:B------:R-:W2:Y:S04]  /*53630*/  LDL R20, [R1+0xa0] ;  /* 0x0000a00001147983 */ /* 0x000ea80000100800 */
[----:B0-----:R-:W2:Y:S04]  /*53640*/  LDL R21, [R1+0xa4] ;  /* 0x0000a40001157983 */ /* 0x001ea80000100800 */
[----:B---3--:R-:W-:Y:S01]  /*53650*/  STL [R1+0x598], R27 ;  /* 0x0005981b01007387 */ /* 0x008fe20000100800 */
[----:B--2---:R-:W-:-:S15]  /*53660*/  HMMA.16816.F32 R12, R4, R20, R12 ;  /* 0x00000014040c723c */ /* 0x004fde000000180c */
[----:B------:R-:W-:-:S04]  /*53670*/  NOP ;  /* 0x0000000000007918 */ /* 0x000fc80000000000 */
[----:B------:R-:W-:Y:S04]  /*53680*/  STL.64 [R1+0x3f0], R12 ;  /* 0x0003f00c01007387 */ /* 0x000fe80000100a00 */
[----:B------:R0:W-:Y:S04]  /*53690*/  STL.64 [R1+0x3f8], R14 ;  /* 0x0003f80e01007387 */ /* 0x0001e80000100a00 */
[----:B0-----:R-:W2:Y:S04]  /*536a0*/  LDL R14, [R1+0x28] ;  /* 0x00002800010e7983 */ /* 0x001ea80000100800 */
[----:B------:R-:W2:Y:S01]  /*536b0*/  LDL R15, [R1+0x2c] ;  /* 0x00002c00010f7983 */ /* 0x000ea20000100800 */
[----:B------:R-:W0:Y:S03]  /*536c0*/  MUFU.EX2 R23, R0 ;  /* 0x0000000000177308 */ /* 0x000e260000000800 */
[----:B------:R-:W3:Y:S04]  /*536d0*/  LDL.LU R26, [R1+0x1b9c] ;  /* 0x001b9c00011a7983 */ /* 0x000ee80000300800 */
[----:B------:R-:W3:Y:S04]  /*536e0*/  LDL R20, [R1+0x88] ;  /* 0x0000880001147983 */ /* 0x000ee80000100800 */
[----:B------:R-:W3:Y:S04]  /*536f0*/  LDL R21, [R1+0x8c] ;  /* 0x00008c0001157983 */ /* 0x000ee80000100800 */
[----:B0-----:R-:W-:Y:S04]  /*53700*/  STL [R1+0x59c], R23 ;  /* 0x00059c1701007387 */ /* 0x001fe80000100800 */
[----:B------:R-:W3:Y:S01]  /*53710*/  LDL.LU R28, [R1+0x1b98] ;  /* 0x001b9800011c7983 */ /* 0x000ee20000300800 */
[----:B--2---:R-:W-:Y:S03]  /*53720*/  HMMA.16816.F32 R4, R4, R14, R8 ;  /* 0x0000000e0404723c */ /* 0x004fe60000001808 */
[----:B------:R-:W2:-:S15]  /*53730*/  LDL R8, [R1+0x80] ;  /* 0x0000800001087983 */ /* 0x000e9e0000100800 */
[----:B------:R-:W-:Y:S01]  /*53740*/  NOP ;  /* 0x0000000000007918 */ /* 0x000fe20000000000 */
[----:B------:R3:W-:Y:S04]  /*53750*/  STL.64 [R1+0x2f0], R4 ;  /* 0x0002f00401007387 */ /* 0x0007e80000100a00 */
[----:B------:R0:W-:Y:S04]  /*53760*/  STL.64 [R1+0x2f8], R6 ;  /* 0x0002f80601007387 */ /* 0x0001e80000100a00 */
[----:B------:R-:W2:Y:S01]  /*53770*/  LDL R9, [R1+0x84] ;  /* 0x0000840001097983 */ /* 0x000ea20000100800 */
[C---:B----4-:R-:W-:Y:S01]  /*53780*/  FMUL R16, R27.reuse, R16 ;  /* 0x000000101b107220 */ /* 0x050fe20000400000 */
[----:B------:R-:W-:Y:S01]  /*53790*/  FMUL R17, R27, R17 ;  /* 0x000000111b117220 */ /* 0x000fe20000400000 */
[C---:B-----5:R-:W-:Y:S01]  /*537a0*/  FMUL R18, R23.reuse, R18 ;  /* 0x0000001217127220 */ /* 0x060fe20000400000 */
[----:B------:R-:W-:Y:S01]  /*537b0*/  FMUL R19, R23, R19 ;  /* 0x0000001317137220 */ /* 0x000fe20000400000 */
[----:B---3--:R-:W-:Y:S01]  /*537c0*/  IMAD.MOV.U32 R4, RZ, RZ, R26 ;  /* 0x000000ffff047224 */ /* 0x008fe200078e001a */
[----:B------:R-:W3:Y:S01]  /*537d0*/  LDL.LU R12, [R1+0x8a0] ;  /* 0x0008a000010c7983 */ /* 0x000ee20000300800 */
[----:B------:R-:W-:Y:S01]  /*537e0*/  IMAD.MOV.U32 R5, RZ, RZ, R24 ;  /* 0x000000ffff057224 */ /* 0x000fe200078e0018 */
[----:B0-----:R-:W-:Y:S01]  /*537f0*/  MOV R6, R22 ;  /* 0x0000001600067202 */ /* 0x001fe20000000f00 */
[----:B-1----:R-:W-:Y:S01]  /*53800*/  IMAD.MOV.U32 R7, RZ, RZ, R2 ;  /* 0x000000ffff077224 */ /* 0x002fe200078e0002 */
[----:B------:R-:W4:Y:S04]  /*53810*/  LDL.LU R13, [R1+0x8a4] ;  /* 0x0008a400010d7983 */ /* 0x000f280000300800 */
[----:B------:R-:W5:Y:S04]  /*53820*/  LDL.LU R14, [R1+0x8a8] ;  /* 0x0008a800010e7983 */ /* 0x000f680000300800 */
[----:B------:R-:W3:Y:S01]  /*53830*/  LDL.LU R11, [R1+0x8ac] ;  /* 0x0008ac00010b7983 */ /* 0x000ee20000300800 */
[----:B--2---:R-:W-:-:S15]  /*53840*/  HMMA.16816.F32 R16, R4, R8, R16 ;  /* 0x000000080410723c */ /* 0x004fde0000001810 */
[----:B------:R-:W-:-:S04]  /*53850*/  NOP ;  /* 0x0000000000007918 */ /* 0x000fc80000000000 */
[----:B------:R0:W-:Y:S04]  /*53860*/  STL.64 [R1+0x1b90], R16 ;  /* 0x001b901001007387 */ /* 0x0001e80000100a00 */
[----:B0-----:R-:W2:Y:S04]  /*53870*/  LDL R16, [R1+0x90] ;  /* 0x0000900001107983 */ /* 0x001ea80000100800 */
[----:B------:R-:W2:Y:S04]  /*53880*/  LDL R17, [R1+0x94] ;  /* 0x0000940001117983 */ /* 0x000ea80000100800 */
[----:B------:R-:W2:Y:S04]  /*53890*/  LDL.LU R8, [R1+0x8b0] ;  /* 0x0008b00001087983 */ /* 0x000ea80000300800 */
[----:B------:R-:W2:Y:S04]  /*538a0*/  LDL.LU R9, [R1+0x8b4] ;  /* 0x0008b40001097983 */ /* 0x000ea80000300800 */
[----:B------:R-:W2:Y:S04]  /*538b0*/  LDL.LU R10, [R1+0x8b8] ;  /* 0x0008b800010a7983 */ /* 0x000ea80000300800 */
[----:B------:R-:W2:Y:S01]  /*538c0*/  LDL.LU R0, [R1+0x8bc] ;  /* 0x0008bc0001007983 */ /* 0x000ea20000300800 */
[C---:B---3--:R-:W-:Y:S01]  /*538d0*/  FMUL R12, R27.reuse, R12 ;  /* 0x0000000c1b0c7220 */ /* 0x048fe20000400000 */
[----:B----4-:R-:W-:Y:S01]  /*538e0*/  FMUL R13, R27, R13 ;  /* 0x0000000d1b0d7220 */ /* 0x010fe20000400000 */
[C---:B-----5:R-:W-:Y:S01]  /*538f0*/  FMUL R14, R23.reuse, R14 ;  /* 0x0000000e170e7220 */ /* 0x060fe20000400000 */
[----:B------:R-:W-:Y:S01]  /*53900*/  FMUL R15, R23, R11 ;  /* 0x0000000b170f7220 */ /* 0x000fe20000400000 */
[----:B------:R0:W-:Y:S06]  /*53910*/  STL.64 [R1+0x1b80], R18 ;  /* 0x001b801201007387 */ /* 0x0001ec0000100a00 */
[----:B------:R-:W-:Y:S01]  /*53920*/  HMMA.16816.F32 R12, R4, R20, R12 ;  /* 0x00000014040c723c */ /* 0x000fe2000000180c */
[----:B0-----:R-:W3:Y:S04]  /*53930*/  LDL R18, [R1+0x98] ;  /* 0x0000980001127983 */ /* 0x001ee80000100800 */
[----:B------:R-:W3:Y:S04]  /*53940*/  LDL R19, [R1+0x9c] ;  /* 0x00009c0001137983 */ /* 0x000ee80000100800 */
[----:B------:R-:W4:Y:S04]  /*53950*/  LDL.LU R21, [R1+0x898] ;  /* 0x0008980001157983 */ /* 0x000f280000300800 */
[----:B------:R-:W5:Y:S04]  /*53960*/  LDL.LU R20, [R1+0x89c] ;  /* 0x00089c0001147983 */ /* 0x000f680000300800 */
[----:B------:R-:W3:Y:S01]  /*53970*/  LDL R29, [R1+0xb4] ;  /* 0x0000b400011d7983 */ /* 0x000ee20000100800 */
[C---:B--2---:R-:W-:Y:S01]  /*53980*/  FMUL R8, R27.reuse, R8 ;  /* 0x000000081b087220 */ /* 0x044fe20000400000 */
[----:B------:R-:W-:Y:S01]  /*53990*/  FMUL R9, R27, R9 ;  /* 0x000000091b097220 */ /* 0x000fe20000400000 */
[C---:B------:R-:W-:Y:S01]  /*539a0*/  FMUL R10, R23.reuse, R10 ;  /* 0x0000000a170a7220 */ /* 0x040fe20000400000 */
[----:B------:R-:W-:-:S07]  /*539b0*/  FMUL R11, R23, R0 ;  /* 0x00000000170b7220 */ /* 0x000fce0000400000 */
[----:B------:R-:W-:Y:S01]  /*539c0*/  HMMA.16816.F32 R8, R4, R16, R8 ;  /* 0x000000100408723c */ /* 0x000fe20000001808 */
[----:B------:R-:W2:Y:S04]  /*539d0*/  LDL.LU.64 R16, [R1+0x1b90] ;  /* 0x001b900001107983 */ /* 0x000ea80000300a00 */
[----:B------:R-:W2:Y:S04]  /*539e0*/  LDL.LU R6, [R1+0x890] ;  /* 0x0008900001067983 */ /* 0x000ea80000300800 */
[----:B------:R-:W3:Y:S04]  /*539f0*/  LDL.LU R7, [R1+0x894] ;  /* 0x0008940001077983 */ /* 0x000ee80000300800 */
[----:B------:R-:W5:Y:S06]  /*53a00*/  LDL R0, [R1+0x9c4] ;  /* 0x0009c40001007983 */ /* 0x000f6c0000100800 */
[----:B------:R0:W-:Y:S04]  /*53a10*/  STL.64 [R1+0x1b78], R10 ;  /* 0x001b780a01007387 */ /* 0x0001e80000100a00 */
[----:B0-----:R-:W5:Y:S01]  /*53a20*/  LDL.64 R10, [R1+0xa8] ;  /* 0x0000a800010a7983 */ /* 0x001f620000100a00 */
[----:B--2---:R-:W-:Y:S01]  /*53a30*/  FMUL R4, R27, R6 ;  /* 0x000000061b047220 */ /* 0x004fe20000400000 */
[----:B----4-:R-:W-:Y:S01]  /*53a40*/  FMUL R6, R23, R21 ;  /* 0x0000001517067220 */ /* 0x010fe20000400000 */
[----:B------:R-:W-:-:S02]  /*53a50*/  IMAD.MOV.U32 R21, RZ, RZ, R24 ;  /* 0x000000ffff157224 */ /* 0x000fc400078e0018 */
[----:B---3--:R-:W-:Y:S01]  /*53a60*/  FMUL R5, R27, R7 ;  /* 0x000000071b057220 */ /* 0x008fe20000400000 */
[----:B-----5:R-:W-:Y:S01]  /*53a70*/  FMUL R7, R23, R20 ;  /* 0x0000001417077220 */ /* 0x020fe20000400000 */
[----:B------:R-:W2:Y:S01]  /*53a80*/  LDL.LU R27, [R1+0x1b88] ;  /* 0x001b8800011b7983 */ /* 0x000ea20000300800 */
[----:B------:R-:W-:Y:S01]  /*53a90*/  IMAD.MOV.U32 R20, RZ, RZ, R26 ;  /* 0x000000ffff147224 */ /* 0x000fe200078e001a */
[----:B------:R-:W-:Y:S02]  /*53aa0*/  MOV R23, R2 ;  /* 0x0000000200177202 */ /* 0x000fe40000000f00 */
[----:B------:R-:W3:Y:S04]  /*53ab0*/  LDL.LU R26, [R1+0x4] ;  /* 0x00000400011a7983 */ /* 0x000ee80000300800 */
[----:B------:R-:W4:Y:S01]  /*53ac0*/  LDL R24, [R1+0x9c0] ;  /* 0x0009c00001187983 */ /* 0x000f220000100800 */
[----:B------:R-:W-:Y:S03]  /*53ad0*/  HMMA.16816.F32 R4, R20, R18, R4 ;  /* 0x000000121404723c */ /* 0x000fe60000001804 */
[----:B------:R-:W4:Y:S04]  /*53ae0*/  LDL.LU R2, [R1+0x90c] ;  /* 0x00090c0001027983 */ /* 0x000f280000300800 */
[----:B------:R-:W5:Y:S01]  /*53af0*/  LDL.LU.64 R18, [R1+0x1b80] ;  /* 0x001b800001127983 */ /* 0x000f620000300a00 */
[----:B------:R-:W-:Y:S01]  /*53b00*/  IMAD.MOV.U32 R21, RZ, RZ, R25 ;  /* 0x000000ffff157224 */ /* 0x000fe200078e0019 */
[----:B------:R-:W-:-:S10]  /*53b10*/  MOV R23, R3 ;  /* 0x0000000300177202 */ /* 0x000fd40000000f00 */
[----:B------:R0:W-:Y:S04]  /*53b20*/  STL.64 [R1+0x1b70], R6 ;  /* 0x001b700601007387 */ /* 0x0001e80000100a00 */
[----:B0-----:R-:W4:Y:S04]  /*53b30*/  LDL R6, [R1+0xa0] ;  /* 0x0000a00001067983 */ /* 0x001f280000100800 */
[----:B------:R-:W4:Y:S01]  /*53b40*/  LDL R7, [R1+0xa4] ;  /* 0x0000a40001077983 */ /* 0x000f220000100800 */
[----:B--2---:R-:W-:Y:S02]  /*53b50*/  IMAD.MOV.U32 R20, RZ, RZ, R27 ;  /* 0x000000ffff147224 */ /* 0x004fe400078e001b */
[----:B---3--:R-:W-:-:S07]  /*53b60*/  IMAD.MOV.U32 R22, RZ, RZ, R26 ;  /* 0x000000ffff167224 */ /* 0x008fce00078e001a */
[----:B-----5:R-:W-:Y:S01]  /*53b70*/  HMMA.16816.F32 R20, R20, R28, R16 ;  /* 0x0000001c1414723c */ /* 0x020fe20000001810 */
[----:B------:R-:W0:Y:S02]  /*53b80*/  S2R R19, SR_TID.X ;  /* 0x0000000000137919 */ /* 0x000e240000002100 */
[C---:B0-----:R-:W-:Y:S01]  /*53b90*/  LOP3.LUT R17, R19.reuse, 0x1c, RZ, 0xc0, !PT ;  /* 0x0000001c13117812 */ /* 0x041fe200078ec0ff */
[C---:B------:R-:W-:Y:S02]  /*53ba0*/  IMAD.SHL.U32 R18, R19.reuse, 0x8, RZ ;  /* 0x0000000813127824 */ /* 0x040fe400078e00ff */
[----:B------:R-:W-:-:S03]  /*53bb0*/  IMAD.SHL.U32 R19, R19, 0x8, RZ ;  /* 0x0000000813137824 */ /* 0x000fc600078e00ff */
[----:B------:R-:W-:Y:S02]  /*53bc0*/  LOP3.LUT R18, R18, 0x78, RZ, 0xc0, !PT ;  /* 0x0000007812127812 */ /* 0x000fe400078ec0ff */
[----:B------:R-:W-:-:S03]  /*53bd0*/  LOP3.LUT R19, R19, 0x78, RZ, 0xc0, !PT ;  /* 0x0000007813137812 */ /* 0x000fc600078ec0ff */
[C---:B------:R-:W-:Y:S01]  /*53be0*/  IMAD R18, R17.reuse, 0x40, R18 ;  /* 0x0000004011127824 */ /* 0x040fe200078e0212 */
[----:B------:R-:W-:-:S04]  /*53bf0*/  LEA R19, R17, R19, 0x6 ;  /* 0x0000001311137211 */ /* 0x000fc800078e30ff */
[----:B------:R-:W-:Y:S01]  /*53c00*/  STL.64 [R1+0x3e0], R20 ;  /* 0x0003e01401007387 */ /* 0x000fe20000100a00 */
[----:B------:R-:W-:-:S03]  /*53c10*/  LOP3.LUT R19, R19, 0x20, RZ, 0x3c, !PT ;  /* 0x0000002013137812 */ /* 0x000fc600078e3cff */
[----:B------:R-:W0:Y:S04]  /*53c20*/  LDS.64 R28, [R18+UR10+0x4f000] ;  /* 0x04f0000a121c7984 */ /* 0x000e280008000a00 */
[----:B------:R1:W2:Y:S04]  /*53c30*/  LDS.64 R20, [R18+UR10+0x4f800] ;  /* 0x04f8000a12147984 */ /* 0x0002a80008000a00 */
[----:B------:R-:W3:Y:S04]  /*53c40*/  LDS.64 R16, [R19+UR10+0x4f000] ;  /* 0x04f0000a13107984 */ /* 0x000ee80008000a00 */
[----:B------:R-:W-:Y:S01]  /*53c50*/  STL.64 [R1+0x3e8], R22 ;  /* 0x0003e81601007387 */ /* 0x000fe20000100a00 */
[----:B-1----:R-:W-:-:S03]  /*53c60*/  IMAD.MOV.U32 R18, RZ, RZ, R26 ;  /* 0x000000ffff127224 */ /* 0x002fc600078e001a */
[----:B------:R1:W5:Y:S02]  /*53c70*/  LDS.64 R22, [R19+UR10+0x4f800] ;  /* 0x04f8000a13167984 */ /* 0x0003640008000a00 */
[----:B-1----:R-:W-:Y:S02]  /*53c80*/  MOV R19, R3 ;  /* 0x0000000300137202 */ /* 0x002fe40000000f00 */
[----:B0-----:R0:W-:Y:S04]  /*53c90*/  STL [R1+0x1b60], R29 ;  /* 0x001b601d01007387 */ /* 0x0011e80000100800 */
[----:B0-----:R-:W5:Y:S04]  /*53ca0*/  LDL.LU R29, [R1+0x908] ;  /* 0x00090800011d7983 */ /* 0x001f680000300800 */
[----:B--2---:R-:W-:Y:S04]  /*53cb0*/  STL [R1+0x1b64], R21 ;  /* 0x001b641501007387 */ /* 0x004fe80000100800 */
[----:B---3--:R0:W-:Y:S02]  /*53cc0*/  STL.64 [R1+0x8], R16 ;  /* 0x0000081001007387 */ /* 0x0081e40000100a00 */
[----:B0-----:R-:W-:-:S02]  /*53cd0*/  IMAD.MOV.U32 R16, RZ, RZ, R27 ;  /* 0x000000ffff107224 */ /* 0x001fc400078e001b */
[----:B------:R-:W-:Y:S02]  /*53ce0*/  IMAD.MOV.U32 R17, RZ, RZ, R25 ;  /* 0x000000ffff117224 */ /* 0x000fe400078e0019 */
[----:B------:R-:W-:-:S05]  /*53cf0*/  IMAD.MOV.U32 R21, RZ, RZ, R11 ;  /* 0x000000ffff157224 */ /* 0x000fca00078e000b */
[----:B------:R-:W-:Y:S01]  /*53d00*/  HMMA.16816.F32 R12, R16, R10, R12 ;  /* 0x0000000a100c723c */ /* 0x000fe2000000180c */
[----:B------:R-:W2:Y:S01]  /*53d10*/  LDL.LU.64 R10, [R1+0x1b78] ;  /* 0x001b7800010a7983 */ /* 0x000ea20000300a00 */
[----:B----4-:R-:W-:-:S15]  /*53d20*/  FADD R2, -R24, R2 ;  /* 0x0000000218027221 */ /* 0x010fde0000000100 */
[----:B------:R-:W-:Y:S02]  /*53d30*/  NOP ;  /* 0x0000000000007918 */ /* 0x000fe40000000000 */
[----:B------:R0:W-:Y:S04]  /*53d40*/  STL.64 [R1+0x3b0], R12 ;  /* 0x0003b00c01007387 */ /* 0x0001e80000100a00 */
[----:B------:R1:W-:Y:S01]  /*53d50*/  STL.64 [R1+0x3b8], R14 ;  /* 0x0003b80e01007387 */ /* 0x0003e20000100a00 */
[----:B------:R-:W-:-:S03]  /*53d60*/  FMUL R2, R2, 1.4426950216293334961 ;  /* 0x3fb8aa3b02027820 */ /* 0x000fc60000400000 */
[----:B------:R-:W3:Y:S01]  /*53d70*/  LDL.LU R19, [R1+0x990] ;  /* 0x0009900001137983 */ /* 0x000ee20000300800 */
[----:B0-----:R-:W-:-:S03]  /*53d80*/  IMAD.MOV.U32 R12, RZ, RZ, R27 ;  /* 0x000000ffff0c7224 */ /* 0x001fc600078e001b */
[----:B------:R-:W4:Y:S01]  /*53d90*/  LDL.LU R18, [R1+0x994] ;  /* 0x0009940001127983 */ /* 0x000f220000300800 */
[----:B------:R-:W-:Y:S01]  /*53da0*/  IMAD.MOV.U32 R13, RZ, RZ, R25 ;  /* 0x000000ffff0d7224 */ /* 0x000fe200078e0019 */
[----:B-1----:R-:W-:Y:S01]  /*53db0*/  MOV R14, R26 ;  /* 0x0000001a000e7202 */ /* 0x002fe20000000f00 */
[----:B------:R-:W-:Y:S01]  /*53dc0*/  IMAD.MOV.U32 R15, RZ, RZ, R3 ;  /* 0x000000ffff0f7224 */ /* 0x000fe200078e0003 */
[----:B------:R-:W3:Y:S04]  /*53dd0*/  LDL.LU R17, [R1+0x998] ;  /* 0x0009980001117983 */ /* 0x000ee80000300800 */
[----:B------:R-:W3:Y:S01]  /*53de0*/  LDL.LU R16, [R1+0x99c] ;  /* 0x00099c0001107983 */ /* 0x000ee20000300800 */
[----:B-----5:R-:W-:-:S04]  /*53df0*/  FADD R0, -R0, R29 ;  /* 0x0000001d00007221 */ /* 0x020fc80000000100 */
[----:B------:R-:W-:-:S04]  /*53e00*/  FMUL R0, R0, 1.4426950216293334961 ;  /* 0x3fb8aa3b00007820 */ /* 0x000fc80000400000 */
[----:B------:R-:W0:Y:S01]  /*53e10*/  MUFU.EX2 R29, R0 ;  /* 0x00000000001d7308 */ /* 0x000e220000000800 */
[----:B--2---:R-:W-:Y:S01]  /*53e20*/  HMMA.16816.F32 R12, R12, R6, R8 ;  /* 0x000000060c0c723c */ /* 0x004fe20000001808 */
[----:B0-----:R-:W-:Y:S06]  /*53e30*/  STL [R1+0x590], R29 ;  /* 0x0005901d01007387 */ /* 0x001fec0000100800 */
[----:B------:R0:W1:Y:S02]  /*53e40*/  MUFU.EX2 R0, R2 ;  /* 0x0000000200007308 */ /* 0x0000640000000800 */
[----:B0-----:R-:W2:Y:S04]  /*53e50*/  LDL.LU R2, [R1+0x8] ;  /* 0x0000080001027983 */ /* 0x001ea80000300800 */
[----:B------:R-:W5:Y:S04]  /*53e60*/  LDL.LU.64 R6, [R1+0x1b70] ;  /* 0x001b700001067983 */ /* 0x000f680000300a00 */
[----:B------:R-:W5:Y:S04]  /*53e70*/  LDL R10, [R1+0x28] ;  /* 0x00002800010a7983 */ /* 0x000f680000100800 */
[----:B------:R-:W-:Y:S04]  /*53e80*/  STL.64 [R1+0x380], R12 ;  /* 0x0003800c01007387 */ /* 0x000fe80000100a00 */
[----:B------:R0:W-:Y:S04]  /*53e90*/  STL.64 [R1+0x388], R14 ;  /* 0x0003880e01007387 */ /* 0x0001e80000100a00 */
[----:B------:R-:W5:Y:S01]  /*53ea0*/  LDL R11, [R1+0x2c] ;  /* 0x00002c00010b7983 */ /* 0x000f620000100800 */
[----:B------:R-:W-:-:S02]  /*53eb0*/  IMAD.MOV.U32 R24, RZ, RZ, R27 ;  /* 0x000000ffff187224 */ /* 0x000fc400078e001b */
[----:B------:R-:W-:Y:S01]  /*53ec0*/  IMAD.MOV.U32 R27, RZ, RZ, R3 ;  /* 0x000000ffff1b7224 */ /* 0x000fe200078e0003 */
[----:B0-----:R-:W2:Y:S04]  /*53ed0*/  LDL.LU R14, [R1+0x80] ;  /* 0x00008000010e7983 */ /* 0x001ea80000300800 */
[----:B------:R-:W2:Y:S04]  /*53ee0*/  LDL.LU R15, [R1+0x84] ;  /* 0x00008400010f7983 */ /* 0x000ea80000300800 */
[----:B-1----:R-:W-:Y:S01]  /*53ef0*/  STL [R1+0x594], R0 ;  /* 0x0005940001007387 */ /* 0x002fe20000100800 */
[----:B------:R-:W-:Y:S01]  /*53f00*/  MOV R8, R28 ;  /* 0x0000001c00087202 */ /* 0x000fe20000000f00 */
[----:B------:R-:W-:Y:S01]  /*53f10*/  IMAD.MOV.U32 R9, RZ, RZ, R20 ;  /* 0x000000ffff097224 */ /* 0x000fe200078e0014 */
[----:B-----5:R-:W-:Y:S01]  /*53f20*/  HMMA.16816.F32 R4, R24, R10, R4 ;  /* 0x0000000a1804723c */ /* 0x020fe20000001804 */
[----:B------:R-:W5:-:S15]  /*53f30*/  LDL.LU R26, [R1+0x88] ;  /* 0x00008800011a7983 */ /* 0x000f5e0000300800 */
[----:B------:R-:W-:-:S03]  /*53f40*/  NOP ;  /* 0x0000000000007918 */ /* 0x000fc60000000000 */
[----:B------:R4:W-:Y:S04]  /*53f50*/  STL.64 [R1+0x2d0], R4 ;  /* 0x0002d00401007387 */ /* 0x0009e80000100a00 */
[----:B------:R3:W-:Y:S04]  /*53f60*/  STL.64 [R1+0x2d8], R6 ;  /* 0x0002d80601007387 */ /* 0x0007e80000100a00 */
[----:B------:R-:W5:Y:S01]  /*53f70*/  LDL.LU R27, [R1+0x8c] ;  /* 0x00008c00011b7983 */ /* 0x000f620000300800 */
[C---:B----4-:R-:W-:Y:S01]  /*53f80*/  FMUL R5, R29.reuse, R18 ;  /* 0x000000121d057220 */ /* 0x050fe20000400000 */
[C---:B---3--:R-:W-:Y:S01]  /*53f90*/  FMUL R7, R0.reuse, R16 ;  /* 0x0000001000077220 */ /* 0x048fe20000400000 */
[----:B------:R-:W-:Y:S01]  /*53fa0*/  FMUL R6, R0, R17 ;  /* 0x0000001100067220 */ /* 0x000fe20000400000 */
[----:B------:R-:W3:Y:S04]  /*53fb0*/  LDL.LU R16, [R1+0x9a0] ;  /* 0x0009a00001107983 */ /* 0x000ee80000300800 */
[----:B------:R-:W4:Y:S04]  /*53fc0*/  LDL.LU R17, [R1+0x9a4] ;  /* 0x0009a40001117983 */ /* 0x000f280000300800 */
[----:B------:R-:W5:Y:S04]  /*53fd0*/  LDL.LU R18, [R1+0x9a8] ;  /* 0x0009a80001127983 */ /* 0x000f680000300800 */
[----:B------:R-:W5:Y:S01]  /*53fe0*/  LDL.LU R3, [R1+0x9ac] ;  /* 0x0009ac0001037983 */ /* 0x000f620000300800 */
[----:B------:R-:W-:Y:S01]  /*53ff0*/  FMUL R4, R29, R19 ;  /* 0x000000131d047220 */ /* 0x000fe20000400000 */
[----:B--2---:R-:W-:-:S02]  /*54000*/  IMAD.MOV.U32 R10, RZ, RZ, R2 ;  /* 0x000000ffff0a7224 */ /* 0x004fc400078e0002 */
[----:B------:R-:W-:-:S07]  /*54010*/  IMAD.MOV.U32 R11, RZ, RZ, R22 ;  /* 0x000000ffff0b7224 */ /* 0x000fce00078e0016 */
[----:B------:R-:W-:-:S15]  /*54020*/  HMMA.16816.F32 R4, R8, R14, R4 ;  /* 0x0000000e0804723c */ /* 0x000fde0000001804 */
[----:B------:R-:W-:-:S04]  /*54030*/  NOP ;  /* 0x0000000000007918 */ /* 0x000fc80000000000 */
[----:B------:R0:W-:Y:S04]  /*54040*/  STL.64 [R1+0x1b68], R4 ;  /* 0x001b680401007387 */ /* 0x0001e80000100a00 */
[----:B0-----:R-:W2:Y:S04]  /*54050*/  LDL.LU R4, [R1+0x90] ;  /* 0x0000900001047983 */ /* 0x001ea80000300800 */
[----:B------:R-:W2:Y:S04]  /*54060*/  LDL.LU R5, [R1+0x94] ;  /* 0x0000940001057983 */ /* 0x000ea80000300800 */
[----:B------:R-:W2:Y:S04]  /*54070*/  LDL.LU R12, [R1+0x9b0] ;  /* 0x0009b000010c7983 */ /* 0x000ea80000300800 */
[----:B------:R-:W2:Y:S04]  /*54080*/  LDL.LU R13, [R1+0x9b4] ;  /* 0x0009b400010d7983 */ /* 0x000ea80000300800 */
[----:B------:R-:W2:Y:S04]  /*54090*/  LDL.LU R14, [R1+0x9b8] ;  /* 0x0009b800010e7983 */ /* 0x000ea80000300800 */
[----:B------:R-:W2:Y:S04]  /*540a0*/  LDL.LU R15, [R1+0x9bc] ;  /* 0x0009bc00010f7983 */ /* 0x000ea80000300800 */
[----:B------:R0:W-:Y:S04]  /*540b0*/  STL.64 [R1+0x1b58], R6 ;  /* 0x001b580601007387 */ /* 0x0001e80000100a00 */
[----:B0-----:R-:W2:Y:S04]  /*540c0*/  LDL.LU R6, [R1+0x98] ;  /* 0x0000980001067983 */ /* 0x001ea80000300800 */
[----:B------:R-:W2:Y:S01]  /*540d0*/  LDL.LU R7, [R1+0x9c] ;  /* 0x00009c0001077983 */ /* 0x000ea20000300800 */
[C---:B---3--:R-:W-:Y:S01]  /*540e0*/  FMUL R16, R29.reuse, R16 ;  /* 0x000000101d107220 */ /* 0x048fe20000400000 */
[----:B----4-:R-:W-:Y:S01]  /*540f0*/  FMUL R17, R29, R17 ;  /* 0x000000111d117220 */ /* 0x010fe20000400000 */
[C---:B-----5:R-:W-:Y:S01]  /*54100*/  FMUL R18, R0.reuse, R18 ;  /* 0x0000001200127220 */ /* 0x060fe20000400000 */
[----:B------:R-:W-:-:S07]  /*54110*/  FMUL R19, R0, R3 ;  /* 0x0000000300137220 */ /* 0x000fce0000400000 */
[----:B------:R-:W-:Y:S01]  /*54120*/  HMMA.16816.F32 R16, R8, R26, R16 ;  /* 0x0000001a0810723c */ /* 0x000fe20000001810 */
[----:B------:R-:W3:Y:S04]  /*54130*/  LDL.LU R26, [R1+0x8c0] ;  /* 0x0008c000011a7983 */ /* 0x000ee80000300800 */
[----:B------:R-:W4:Y:S04]  /*54140*/  LDL.LU R25, [R1+0x8c4] ;  /* 0x0008c40001197983 */ /* 0x000f280000300800 */
[----:B------:R-:W5:Y:S04]  /*54150*/  LDL.LU R24, [R1+0x8c8] ;  /* 0x0008c80001187983 */ /* 0x000f680000300800 */
[----:B------:R-:W5:Y:S01]  /*54160*/  LDL.LU R3, [R1+0x8cc] ;  /* 0x0008cc0001037983 */ /* 0x000f620000300800 */
[----:B------:R-:W-:-:S05]  /*54170*/  MOV R27, R22 ;  /* 0x00000016001b7202 */ /* 0x000fca0000000f00 */
[----:B------:R0:W-:Y:S04]  /*54180*/  STL.64 [R1+0x1b50], R18 ;  /* 0x001b501201007387 */ /* 0x0001e80000100a00 */
[----:B0-----:R-:W5:Y:S04]  /*54190*/  LDL.LU R18, [R1+0xb0] ;  /* 0x0000b00001127983 */ /* 0x001f680000300800 */
[----:B------:R-:W5:Y:S01]  /*541a0*/  LDL.LU R19, [R1+0xb4] ;  /* 0x0000b40001137983 */ /* 0x000f620000300800 */
[C---:B--2---:R-:W-:Y:S01]  /*541b0*/  FMUL R12, R29.reuse, R12 ;  /* 0x0000000c1d0c7220 */ /* 0x044fe20000400000 */
[----:B------:R-:W-:Y:S01]  /*541c0*/  FMUL R13, R29, R13 ;  /* 0x0000000d1d0d7220 */ /* 0x000fe20000400000 */
[C---:B------:R-:W-:Y:S01]  /*541d0*/  FMUL R14, R0.reuse, R14 ;  /* 0x0000000e000e7220 */ /* 0x040fe20000400000 */
[----:B------:R-:W-:-:S07]  /*541e0*/  FMUL R15, R0, R15 ;  /* 0x0000000f000f7220 */ /* 0x000fce0000400000 */
[----:B------:R-:W-:Y:S01]  /*541f0*/  HMMA.16816.F32 R12, R8, R4, R12 ;  /* 0x00000004080c723c */ /* 0x000fe2000000180c */
[----:B------:R-:W2:-:S15]  /*54200*/  LDL.LU.64 R4, [R1+0x1b68] ;  /* 0x001b680001047983 */ /* 0x000e9e0000300a00 */
[----:B------:R-:W-:-:S03]  /*54210*/  NOP ;  /* 0x0000000000007918 */ /* 0x000fc60000000000 */
[----:B------:R0:W-:Y:S04]  /*54220*/  STL.64 [R1+0x1b48], R14 ;  /* 0x001b480e01007387 */ /* 0x0001e80000100a00 */
[----:B0-----:R-:W2:Y:S01]  /*54230*/  LDL.LU R14, [R1+0xa8] ;  /* 0x0000a800010e7983 */ /* 0x001ea20000300800 */
[----:B------:R-:W-:-:S03]  /*54240*/  MOV R15, R21 ;  /* 0x00000015000f7202 */ /* 0x000fc60000000f00 */
[----:B------:R-:W2:Y:S01]  /*54250*/  LDL.LU R21, [R1+0x1b64] ;  /* 0x001b640001157983 */ /* 0x000ea20000300800 */
[C---:B---3--:R-:W-:Y:S01]  /*54260*/  FMUL R8, R29.reuse, R26 ;  /* 0x0000001a1d087220 */ /* 0x048fe20000400000 */
[----:B------:R-:W-:Y:S02]  /*54270*/  IMAD.MOV.U32 R26, RZ, RZ, R2 ;  /* 0x000000ffff1a7224 */ /* 0x000fe400078e0002 */
[----:B----4-:R-:W-:Y:S01]  /*54280*/  FMUL R9, R29, R25 ;  /* 0x000000191d097220 */ /* 0x010fe20000400000 */
[----:B------:R-:W-:Y:S01]  /*54290*/  IMAD.MOV.U32 R25, RZ, RZ, R20 ;  /* 0x000000ffff197224 */ /* 0x000fe200078e0014 */
[----:B------:R-:W3:Y:S01]  /*542a0*/  LDL.LU R29, [R1+0x1b60] ;  /* 0x001b6000011d7983 */ /* 0x000ee20000300800 */
[C---:B-----5:R-:W-:Y:S01]  /*542b0*/  FMUL R10, R0.reuse, R24 ;  /* 0x00000018000a7220 */ /* 0x060fe20000400000 */
[----:B------:R-:W-:Y:S02]  /*542c0*/  IMAD.MOV.U32 R24, RZ, RZ, R28 ;  /* 0x000000ffff187224 */ /* 0x000fe400078e001c */
[----:B------:R-:W-:-:S07]  /*542d0*/  FMUL R11, R0, R3 ;  /* 0x00000003000b7220 */ /* 0x000fce0000400000 */
[----:B------:R-:W-:Y:S01]  /*542e0*/  HMMA.16816.F32 R8, R24, R6, R8 ;  /* 0x000000061808723c */ /* 0x000fe20000001808 */
[----:B------:R-:W2:Y:S04]  /*542f0*/  LDL.LU.64 R6, [R1+0x1b58] ;  /* 0x001b580001067983 */ /* 0x000ea80000300a00 */
[----:B------:R-:W4:Y:S01]  /*54300*/  LDL.LU R27, [R1+0xbc] ;  /* 0x0000bc00011b7983 */ /* 0x000f220000300800 */
[----:B------:R-:W0:Y:S02]  /*54310*/  S2R R0, SR_TID.X ;  /* 0x0000000000007919 */ /* 0x000e240000002100 */
[C---:B0-----:R-:W-:Y:S01]  /*54320*/  LOP3.LUT R2, R0.reuse, 0x1c, RZ, 0xc0, !PT ;  /* 0x0000001c00027812 */ /* 0x041fe200078ec0ff */
[----:B------:R-:W-:-:S05]  /*54330*/  IMAD.SHL.U32 R0, R0, 0x8, RZ ;  /* 0x0000000800007824 */ /* 0x000fca00078e00ff */
[----:B------:R-:W-:-:S05]  /*54340*/  LOP3.LUT R0, R0, 0x78, RZ, 0xc0, !PT ;  /* 0x0000007800007812 */ /* 0x000fca00078ec0ff */
[----:B------:R-:W-:-:S05]  /*54350*/  IMAD R0, R2, 0x40, R0 ;  /* 0x0000004002007824 */ /* 0x000fca00078e0200 */
[----:B------:R-:W-:-:S05]  /*54360*/  LOP3.LUT R2, R0, 0x40, RZ, 0x3c, !PT ;  /* 0x0000004000027812 */ /* 0x000fca00078e3cff */
[----:B------:R-:W0:Y:S04]  /*54370*/  LDS.64 R24, [R2+UR10+0x40000] ;  /* 0x0400000a02187984 */ /* 0x000e280008000a00 */
[----:B----4-:R1:W-:Y:S04]  /*54380*/  STL [R1+0x1b40], R27 ;  /* 0x001b401b01007387 */ /* 0x0103e80000100800 */
[----:B-1----:R-:W4:Y:S01]  /*54390*/  LDL.LU R27, [R1+0xc] ;  /* 0x00000c00011b7983 */ /* 0x002f220000300800 */
[----:B------:R-:W-:Y:S01]  /*543a0*/  LOP3.LUT R0, R0, 0x60, RZ, 0x3c, !PT ;  /* 0x0000006000007812 */ /* 0x000fe200078e3cff */
[----:B0-----:R-:W-:-:S02]  /*543b0*/  IMAD.MOV.U32 R28, RZ, RZ, R25 ;  /* 0x000000ffff1c7224 */ /* 0x001fc400078e0019 */
[----:B------:R-:W-:Y:S04]  /*543c0*/  STL.64 [R1], R24 ;  /* 0x0000001801007387 */ /* 0x000fe80000100a00 */
[----:B------:R-:W-:Y:S04]  /*543d0*/  LDS.64 R24, [R2+UR10+0x40800] ;  /* 0x0408000a02187984 */ /* 0x000fe80008000a00 */
[----:B------:R-:W0:Y:S01]  /*543e0*/  LDS.64 R2, [R0+UR10+0x40000] ;  /* 0x0400000a00027984 */ /* 0x000e220008000a00 */
[----:B---3--:R-:W-:-:S03]  /*543f0*/  IMAD.MOV.U32 R20, RZ, RZ, R29 ;  /* 0x000000ffff147224 */ /* 0x008fc600078e001d */
[----:B0-----:R-:W-:Y:S01]  /*54400*/  STL.64 [R1+0x10], R2 ;  /* 0x0000100201007387 */ /* 0x001fe20000100a00 */
[----:B----4-:R-:W-:-:S07]  /*54410*/  MOV R22, R27 ;  /* 0x0000001b00167202 */ /* 0x010fce0000000f00 */
[----:B--2---:R-:W-:Y:S01]  /*54420*/  HMMA.16816.F32 R4, R20, R18, R4 ;  /* 0x000000121404723c */ /* 0x004fe20000001804 */
[----:B------:R-:W2:-:S15]  /*54430*/  LDL.LU.64 R18, [R1+0x1b50] ;  /* 0x001b500001127983 */ /* 0x000e9e0000300a00 */
[----:B------:R-:W-:-:S03]  /*54440*/  NOP ;  /* 0x0000000000007918 */ /* 0x000fc60000000000 */
[----:B------:R0:W-:Y:S04]  /*54450*/  STL.64 [R1+0x2c0], R4 ;  /* 0x0002c00401007387 */ /* 0x0001e80000100a00 */
[----:B------:R1:W-:Y:S01]  /*54460*/  STL.64 [R1+0x2c8], R6 ;  /* 0x0002c80601007387 */ /* 0x0003e20000100a00 */
[----:B0-----:R-:W-:Y:S01]  /*54470*/  IMAD.MOV.U32 R4, RZ, RZ, R29 ;  /* 0x000000ffff047224 */ /* 0x001fe200078e001d */
[----:B------:R-:W-:Y:S01]  /*54480*/  MOV R5, R21 ;  /* 0x0000001500057202 */ /* 0x000fe20000000f00 */
[----:B-1----:R-:W-:Y:S02]  /*54490*/  IMAD.MOV.U32 R6, RZ, RZ, R27 ;  /* 0x000000ffff067224 */ /* 0x002fe400078e001b */
[----:B------:R-:W-:-:S07]  /*544a0*/  IMAD.MOV.U32 R7, RZ, RZ, R23 ;  /* 0x000000ffff077224 */ /* 0x000fce00078e0017 */
[----:B--2---:R-:W-:Y:S01]  /*544b0*/  HMMA.16816.F32 R4, R4, R14, R16 ;  /* 0x0000000e0404723c */ /* 0x004fe20000001810 */
[----:B------:R-:W2:Y:S04]  /*544c0*/  LDL.LU.64 R14, [R1+0x1b48] ;  /* 0x001b4800010e7983 */ /* 0x000ea80000300a00 */
[----:B------:R-:W2:-:S14]  /*544d0*/  LDL.LU R16, [R1+0xa0] ;  /* 0x0000a00001107983 */ /* 0x000e9c0000300800 */
[----:B------:R0:W-:Y:S04]  /*544e0*/  STL.64 [R1+0x290], R4 ;  /* 0x0002900401007387 */ /* 0x0001e80000100a00 */
[----:B------:R1:W-:Y:S04]  /*544f0*/  STL.64 [R1+0x298], R6 ;  /* 0x0002980601007387 */ /* 0x0003e80000100a00 */
[----:B------:R-:W2:Y:S04]  /*54500*/  LDL.LU R17, [R1+0xa4] ;  /* 0x0000a40001117983 */ /* 0x000ea80000300800 */
[----:B------:R-:W3:Y:S04]  /*54510*/  LDL.LU R18, [R1+0x28] ;  /* 0x0000280001127983 */ /* 0x000ee80000300800 */
[----:B------:R-:W3:Y:S01]  /*54520*/  LDL.LU R19, [R1+0x2c] ;  /* 0x00002c0001137983 */ /* 0x000ee20000300800 */
[----:B0-----:R-:W-:Y:S01]  /*54530*/  IMAD.MOV.U32 R4, RZ, RZ, R29 ;  /* 0x000000ffff047224 */ /* 0x001fe200078e001d */
[----:B------:R-:W-:Y:S01]  /*54540*/  MOV R5, R21 ;  /* 0x0000001500057202 */ /* 0x000fe20000000f00 */
[----:B-1----:R-:W-:Y:S01]  /*54550*/  IMAD.MOV.U32 R6, RZ, RZ, R27 ;  /* 0x000000ffff067224 */ /* 0x002fe200078e001b */
[----:B------:R-:W4:Y:S01]  /*54560*/  LDL.LU R29, [R1+0xb8] ;  /* 0x0000b800011d7983 */ /* 0x000f220000300800 */
[----:B------:R-:W-:-:S07]  /*54570*/  IMAD.MOV.U32 R7, RZ, RZ, R23 ;  /* 0x000000ffff077224 */ /* 0x000fce00078e0017 */
[----:B--2---:R-:W-:-:S15]  /*54580*/  HMMA.16816.F32 R4, R4, R16, R12 ;  /* 0x000000100404723c */ /* 0x004fde000000180c */
[----:B------:R-:W-:-:S04]  /*54590*/  NOP ;  /* 0x0000000000007918 */ /* 0x000fc80000000000 */
[----:B------:R-:W-:Y:S04]  /*545a0*/  STL.64 [R1+0x280], R4 ;  /* 0x0002800401007387 */ /* 0x000fe80000100a00 */
[----:B------:R3:W-:Y:S04]  /*545b0*/  STL.64 [R1+0x288], R6 ;  /* 0x0002880601007387 */ /* 0x0007e80000100a00 */
[----:B------:R-:W2:Y:S01]  /*545c0*/  LDL.LU R27, [R1+0x1b40] ;  /* 0x001b4000011b7983 */ /* 0x000ea20000300800 */
[----:B---3--:R-:W-:Y:S03]  /*545d0*/  HMMA.16816.F32 R4, R20, R18, R8 ;  /* 0x000000121404723c */ /* 0x008fe60000001808 */
[----:B------:R-:W3:Y:S04]  /*545e0*/  LDL R18, [R1+0x148] ;  /* 0x0001480001127983 */ /* 0x000ee80000100800 */
[----:B------:R-:W3:-:S12]  /*545f0*/  LDL R19, [R1+0x14c] ;  /* 0x00014c0001137983 */ /* 0x000ed80000100800 */
[----:B------:R-:W-:Y:S04]  /*54600*/  STL.64 [R1+0x80], R4 ;  /* 0x0000800401007387 */ /* 0x000fe80000100a00 */
[----:B------:R-:W-:Y:S04]  /*54610*/  STL.64 [R1+0x88], R6 ;  /* 0x0000880601007387 */ /* 0x000fe80000100a00 */
[----:B---3--:R0:W-:Y:S04]  /*54620*/  STL.64 [R1+0x1b38], R18 ;  /* 0x001b381201007387 */ /* 0x0081e80000100a00 */
[----:B------:R-:W3:Y:S04]  /*54630*/  LDL.LU R16, [R1+0x30] ;  /* 0x0000300001107983 */ /* 0x000ee80000300800 */
[----:B------:R-:W3:Y:S04]  /*54640*/  LDL.LU R17, [R1+0x34] ;  /* 0x0000340001117983 */ /* 0x000ee80000300800 */
[----:B0-----:R-:W3:Y:S04]  /*54650*/  LDL.LU R18, [R1+0x38] ;  /* 0x0000380001127983 */ /* 0x001ee80000300800 */
[----:B------:R-:W3:Y:S04]  /*54660*/  LDL.LU R19, [R1+0x3c] ;  /* 0x00003c0001137983 */ /* 0x000ee80000300800 */
[----:B------:R-:W5:Y:S04]  /*54670*/  LDL R22, [R1+0x158] ;  /* 0x0001580001167983 */ /* 0x000f680000100800 */
[----:B------:R-:W5:Y:S01]  /*54680*/  LDL R23, [R1+0x15c] ;  /* 0x00015c0001177983 */ /* 0x000f620000100800 */
[----:B------:R-:W-:-:S03]  /*54690*/  IMAD.MOV.U32 R26, RZ, RZ, R3 ;  /* 0x000000ffff1a7224 */ /* 0x000fc600078e0003 */
[----:B------:R-:W0:Y:S04]  /*546a0*/  LDS.64 R2, [R0+UR10+0x40800] ;  /* 0x0408000a00027984 */ /* 0x000e280008000a00 */
[----:B-----5:R1:W-:Y:S04]  /*546b0*/  STL.64 [R1+0x1b30], R22 ;  /* 0x001b301601007387 */ /* 0x0203e80000100a00 */
[----:B------:R-:W5:Y:S04]  /*546c0*/  LDL.LU R20, [R1+0x40] ;  /* 0x0000400001147983 */ /* 0x000f680000300800 */
[----:B------:R-:W5:Y:S04]  /*546d0*/  LDL.LU R21, [R1+0x44] ;  /* 0x0000440001157983 */ /* 0x000f680000300800 */
[----:B-1----:R-:W5:Y:S04]  /*546e0*/  LDL.LU R22, [R1+0x48] ;  /* 0x0000480001167983 */ /* 0x002f680000300800 */
[----:B------:R-:W5:Y:S04]  /*546f0*/  LDL.LU R23, [R1+0x4c] ;  /* 0x00004c0001177983 */ /* 0x000f680000300800 */
[----:B------:R-:W3:Y:S04]  /*54700*/  LDL R8, [R1+0x168] ;  /* 0x0001680001087983 */ /* 0x000ee80000100800 */
[----:B------:R-:W3:Y:S04]  /*54710*/  LDL R9, [R1+0x16c] ;  /* 0x00016c0001097983 */ /* 0x000ee80000100800 */
[----:B------:R-:W3:Y:S04]  /*54720*/  LDL.LU R10, [R1] ;  /* 0x00000000010a7983 */ /* 0x000ee80000300800 */
[----:B------:R-:W5:Y:S01]  /*54730*/  LDL.LU R11, [R1+0x10] ;  /* 0x00001000010b7983 */ /* 0x000f620000300800 */
[----:B----4-:R-:W-:Y:S01]  /*54740*/  F2FP.F16.E4M3.UNPACK_B R12, R29 ;  /* 0x0000001dff0c723e */ /* 0x010fe200020006ff */
[----:B0-----:R-:W-:Y:S01]  /*54750*/  IMAD.MOV.U32 R7, RZ, RZ, R2 ;  /* 0x000000ffff077224 */ /* 0x001fe200078e0002 */
[----:B--2---:R-:W-:-:S02]  /*54760*/  F2FP.F16.E4M3.UNPACK_B R13, R27 ;  /* 0x0000001bff0d723e */ /* 0x004fc400020006ff */
[----:B------:R-:W-:Y:S01]  /*54770*/  MOV R5, R24 ;  /* 0x0000001800057202 */ /* 0x000fe20000000f00 */
[----:B------:R-:W-:Y:S04]  /*54780*/  STL [R1+0x28], R12 ;  /* 0x0000280c01007387 */ /* 0x000fe80000100800 */
[----:B------:R0:W-:Y:S01]  /*54790*/  STL [R1+0x2c], R13 ;  /* 0x00002c0d01007387 */ /* 0x0001e20000100800 */
[----:B---3--:R-:W-:Y:S02]  /*547a0*/  IMAD.MOV.U32 R4, RZ, RZ, R10 ;  /* 0x000000ffff047224 */ /* 0x008fe400078e000a */
[----:B-----5:R-:W-:-:S07]  /*547b0*/  IMAD.MOV.U32 R6, RZ, RZ, R11 ;  /* 0x000000ffff067224 */ /* 0x020fce00078e000b */
[----:B0-----:R-:W-:Y:S01]  /*547c0*/  HMMA.16816.F32 R12, R4, R12, R16 ;  /* 0x0000000c040c723c */ /* 0x001fe20000001810 */
[----:B------:R-:W2:-:S15]  /*547d0*/  LDL.LU.64 R18, [R1+0x1b38] ;  /* 0x001b380001127983 */ /* 0x000e9e0000300a00 */
[----:B------:R-:W-:-:S03]  /*547e0*/  NOP ;  /* 0x0000000000007918 */ /* 0x000fc60000000000 */
[----:B------:R-:W-:Y:S04]  /*547f0*/  STL.64 [R1+0x1b18], R14 ;  /* 0x001b180e01007387 */ /* 0x000fe80000100a00 */
[----:B------:R0:W-:Y:S04]  /*54800*/  STL.64 [R1+0x1b10], R12 ;  /* 0x001b100c01007387 */ /* 0x0001e80000100a00 */
[----:B0-----:R-:W3:Y:S04]  /*54810*/  LDL.LU R12, [R1+0x50] ;  /* 0x00005000010c7983 */ /* 0x001ee80000300800 */
[----:B------:R-:W3:Y:S04]  /*54820*/  LDL.LU R13, [R1+0x54] ;  /* 0x00005400010d7983 */ /* 0x000ee80000300800 */
[----:B------:R-:W4:Y:S04]  /*54830*/  LDL.LU R14, [R1+0x58] ;  /* 0x00005800010e7983 */ /* 0x000f280000300800 */
[----:B------:R-:W4:Y:S01]  /*54840*/  LDL.LU R15, [R1+0x5c] ;  /* 0x00005c00010f7983 */ /* 0x000f220000300800 */
[----:B--2---:R-:W-:-:S02]  /*54850*/  F2FP.F16.E4M3.UNPACK_B R16, R18 ;  /* 0x00000012ff10723e */ /* 0x004fc400020006ff */
[----:B------:R-:W-:Y:S01]  /*54860*/  F2FP.F16.E4M3.UNPACK_B R17, R19 ;  /* 0x00000013ff11723e */ /* 0x000fe200020006ff */
[----:B----4-:R-:W-:Y:S04]  /*54870*/  STL.64 [R1+0x1b28], R14 ;  /* 0x001b280e01007387 */ /* 0x010fe80000100a00 */
[----:B---3--:R0:W-:Y:S04]  /*54880*/  STL.64 [R1+0x1b20], R12 ;  /* 0x001b200c01007387 */ /* 0x0081e80000100a00 */
[----:B0-----:R-:W2:Y:S04]  /*54890*/  LDL.LU R12, [R1+0x60] ;  /* 0x00006000010c7983 */ /* 0x001ea80000300800 */
[----:B------:R-:W2:Y:S04]  /*548a0*/  LDL.LU R13, [R1+0x64] ;  /* 0x00006400010d7983 */ /* 0x000ea80000300800 */
[----:B------:R-:W2:Y:S04]  /*548b0*/  LDL.LU R14, [R1+0x68] ;  /* 0x00006800010e7983 */ /* 0x000ea80000300800 */
[----:B------:R-:W2:Y:S04]  /*548c0*/  LDL.LU R15, [R1+0x6c] ;  /* 0x00006c00010f7983 */ /* 0x000ea80000300800 */
[----:B------:R-:W-:Y:S04]  /*548d0*/  STL [R1+0x30], R16 ;  /* 0x0000301001007387 */ /* 0x000fe80000100800 */
[----:B------:R0:W-:Y:S02]  /*548e0*/  STL [R1+0x34], R17 ;  /* 0x0000341101007387 */ /* 0x0001e40000100800 */
[----:B0-----:R-:W-:Y:S02]  /*548f0*/  HMMA.16816.F32 R16, R4, R16, R20 ;  /* 0x000000100410723c */ /* 0x001fe40000001814 */
[----:B------:R-:W3:-:S15]  /*54900*/  LDL.LU.64 R22, [R1+0x1b30] ;  /* 0x001b300001167983 */ /* 0x000ede0000300a00 */
[----:B------:R-:W-:Y:S02]  /*54910*/  NOP ;  /* 0x0000000000007918 */ /* 0x000fe40000000000 */
[----:B------:R-:W-:Y:S01]  /*54920*/  STL.64 [R1+0x1b08], R18 ;  /* 0x001b081201007387 */ /* 0x000fe20000100a00 */
[----:B---3--:R-:W-:Y:S02]  /*54930*/  F2FP.F16.E4M3.UNPACK_B R20, R22 ;  /* 0x00000016ff14723e */ /* 0x008fe400020006ff */
[----:B------:R-:W-:-:S03]  /*54940*/  F2FP.F16.E4M3.UNPACK_B R21, R23 ;  /* 0x00000017ff15723e */ /* 0x000fc600020006ff */
[----:B------:R-:W-:Y:S04]  /*54950*/  STL [R1+0x40], R20 ;  /* 0x0000401401007387 */ /* 0x000fe80000100800 */
[----:B------:R2:W-:Y:S02]  /*54960*/  STL [R1+0x44], R21 ;  /* 0x0000441501007387 */ /* 0x0005e40000100800 */
[----:B--2---:R-:W-:Y:S02]  /*54970*/  HMMA.16816.F32 R20, R4, R20, R12 ;  /* 0x000000140414723c */ /* 0x004fe4000000180c */
[----:B------:R-:W2:Y:S04]  /*54980*/  LDL.LU.64 R14, [R1+0x1b28] ;  /* 0x001b2800010e7983 */ /* 0x000ea80000300a00 */
[----:B------:R-:W2:Y:S01]  /*54990*/  LDL.LU.64 R12, [R1+0x1b20] ;  /* 0x001b2000010c7983 */ /* 0x000ea20000300a00 */
[----:B------:R-:W-:-:S02]  /*549a0*/  F2FP.F16.E4M3.UNPACK_B R8, R8 ;  /* 0x00000008ff08723e */ /* 0x000fc400020006ff */
[----:B------:R-:W-:-:S10]  /*549b0*/  F2FP.F16.E4M3.UNPACK_B R9, R9 ;  /* 0x00000009ff09723e */ /* 0x000fd400020006ff */
[----:B------:R0:W-:Y:S04]  /*549c0*/  STL.64 [R1+0x1b00], R22 ;  /* 0x001b001601007387 */ /* 0x0001e80000100a00 */
[----:B0-----:R-:W3:Y:S04]  /*549d0*/  LDL.LU R22, [R1+0x148] ;  /* 0x0001480001167983 */ /* 0x001ee80000300800 */
[----:B------:R-:W4:Y:S04]  /*549e0*/  LDL.LU R23, [R1+0x14c] ;  /* 0x00014c0001177983 */ /* 0x000f280000300800 */
[----:B------:R0:W-:Y:S04]  /*549f0*/  STL [R1+0x48], R8 ;  /* 0x0000480801007387 */ /* 0x0001e80000100800 */
[----:B------:R-:W-:Y:S01]  /*54a00*/  STL [R1+0x4c], R9 ;  /* 0x00004c0901007387 */ /* 0x000fe20000100800 */
[----:B------:R-:W-:-:S02]  /*54a10*/  F2FP.F16.E4M3.UNPACK_B R19, R27.H1 ;  /* 0x0000001bff13723e */ /* 0x000fc400030006ff */
[----:B------:R-:W1:Y:S01]  /*54a20*/  S2R R27, SR_TID.X ;  /* 0x00000000001b7919 */ /* 0x000e620000002100 */
[----:B------:R-:W-:Y:S01]  /*54a30*/  F2FP.F16.E4M3.UNPACK_B R18, R29.H1 ;  /* 0x0000001dff12723e */ /* 0x000fe200030006ff */
[----:B------:R-:W-:Y:S01]  /*54a40*/  IMAD.MOV.U32 R10, RZ, RZ, R26 ;  /* 0x000000ffff0a7224 */ /* 0x000fe200078e001a */
[----:B-1----:R-:W-:-:S04]  /*54a50*/  SHF.L.U32 R24, R27, 0x3, RZ ;  /* 0x000000031b187819 */ /* 0x002fc800000006ff */
[----:B------:R-:W-:Y:S01]  /*54a60*/  LOP3.LUT R24, R24, 0x78, RZ, 0xc0, !PT ;  /* 0x0000007818187812 */ /* 0x000fe200078ec0ff */
[----:B--2---:R-:W-:Y:S01]  /*54a70*/  HMMA.16816.F32 R4, R4, R8, R12 ;  /* 0x000000080404723c */ /* 0x004fe2000000180c */
[----:B------:R-:W2:Y:S04]  /*54a80*/  LDL.LU.64 R14, [R1+0x1b18] ;  /* 0x001b1800010e7983 */ /* 0x000ea80000300a00 */
[----:B------:R-:W2:Y:S01]  /*54a90*/  LDL.LU.64 R12, [R1+0x1b10] ;  /* 0x001b1000010c7983 */ /* 0x000ea20000300a00 */
[----:B0-----:R-:W-:Y:S01]  /*54aa0*/  IMAD.MOV.U32 R8, RZ, RZ, R28 ;  /* 0x000000ffff087224 */ /* 0x001fe200078e001c */
[----:B------:R-:W-:-:S05]  /*54ab0*/  LOP3.LUT R28, R27, 0x1c, RZ, 0xc0, !PT ;  /* 0x0000001c1b1c7812 */ /* 0x000fca00078ec0ff */
[----:B------:R-:W-:-:S05]  /*54ac0*/  IMAD R24, R28, 0x40, R24 ;  /* 0x000000401c187824 */ /* 0x000fca00078e0218 */
[----:B------:R-:W-:-:S05]  /*54ad0*/  LOP3.LUT R24, R24, 0x40, RZ, 0x3c, !PT ;  /* 0x0000004018187812 */ /* 0x000fca00078e3cff */
[----:B------:R-:W0:Y:S04]  /*54ae0*/  LDS.64 R28, [R24+UR10+0x41800] ;  /* 0x0418000a181c7984 */ /* 0x000e280008000a00 */
[----:B------:R-:W1:Y:S04]  /*54af0*/  LDS.64 R26, [R24+UR10+0x41000] ;  /* 0x0410000a181a7984 */ /* 0x000e680008000a00 */
[----:B------:R-:W-:Y:S04]  /*54b00*/  STL [R1+0x60], R18 ;  /* 0x0000601201007387 */ /* 0x000fe80000100800 */
[----:B------:R-:W-:Y:S04]  /*54b10*/  STL [R1+0x64], R19 ;  /* 0x0000641301007387 */ /* 0x000fe80000100800 */
[----:B0-----:R0:W-:Y:S04]  /*54b20*/  STL [R1+0x1af8], R28 ;  /* 0x001af81c01007387 */ /* 0x0011e80000100800 */
[----:B-1----:R-:W-:Y:S04]  /*54b30*/  STL.64 [R1+0x8], R26 ;  /* 0x0000081a01007387 */ /* 0x002fe80000100a00 */
[----:B------:R-:W1:Y:S04]  /*54b40*/  LDS.64 R26, [R0+UR10+0x41000] ;  /* 0x0410000a001a7984 */ /* 0x000e680008000a00 */
[----:B0-----:R-:W5:Y:S04]  /*54b50*/  LDL.LU R28, [R1+0x14] ;  /* 0x00001400011c7983 */ /* 0x001f680000300800 */
[----:B------:R0:W-:Y:S04]  /*54b60*/  STL [R1+0x1ad4], R29 ;  /* 0x001ad41d01007387 */ /* 0x0001e80000100800 */
[----:B0-----:R-:W5:Y:S04]  /*54b70*/  LDL.LU R29, [R1+0x15c] ;  /* 0x00015c00011d7983 */ /* 0x001f680000300800 */
[----:B------:R0:W-:Y:S04]  /*54b80*/  STL [R1+0x1ad0], R24 ;  /* 0x001ad01801007387 */ /* 0x0001e80000100800 */
[----:B0-----:R-:W5:Y:S04]  /*54b90*/  LDL.LU R24, [R1+0x158] ;  /* 0x0001580001187983 */ /* 0x001f680000300800 */
[----:B-1----:R-:W-:Y:S01]  /*54ba0*/  STL.64 [R1+0x18], R26 ;  /* 0x0000181a01007387 */ /* 0x002fe20000100a00 */
[----:B------:R-:W-:-:S03]  /*54bb0*/  IMAD.MOV.U32 R2, RZ, RZ, R27 ;  /* 0x000000ffff027224 */ /* 0x000fc600078e001b */
[----:B------:R-:W0:Y:S01]  /*54bc0*/  LDS.64 R26, [R0+UR10+0x41800] ;  /* 0x0418000a001a7984 */ /* 0x000e220008000a00 */
[----:B------:R-:W-:Y:S01]  /*54bd0*/  IMAD.MOV.U32 R9, RZ, RZ, R25 ;  /* 0x000000ffff097224 */ /* 0x000fe200078e0019 */
[----:B------:R-:W-:Y:S02]  /*54be0*/  MOV R11, R3 ;  /* 0x00000003000b7202 */ /* 0x000fe40000000f00 */
[----:B------:R1:W-:Y:S04]  /*54bf0*/  STL [R1+0x1afc], R2 ;  /* 0x001afc0201007387 */ /* 0x0003e80000100800 */
[----:B-1----:R-:W5:Y:S04]  /*54c00*/  LDL.LU R2, [R1+0x4] ;  /* 0x0000040001027983 */ /* 0x002f680000300800 */
[----:B0-----:R0:W-:Y:S04]  /*54c10*/  STL.64 [R1+0x1af0], R26 ;  /* 0x001af01a01007387 */ /* 0x0011e80000100a00 */
[----:B0-----:R-:W5:Y:S04]  /*54c20*/  LDL.LU R26, [R1+0x168] ;  /* 0x00016800011a7983 */ /* 0x001f680000300800 */
[----:B------:R-:W5:Y:S01]  /*54c30*/  LDL.LU R27, [R1+0x16c] ;  /* 0x00016c00011b7983 */ /* 0x000f620000300800 */
[----:B--2---:R-:W-:Y:S03]  /*54c40*/  HMMA.16816.F32 R12, R8, R18, R12 ;  /* 0x00000012080c723c */ /* 0x004fe6000000180c */
[----:B------:R-:W2:Y:S01]  /*54c50*/  LDL.LU.64 R18, [R1+0x1b08] ;  /* 0x001b080001127983 */ /* 0x000ea20000300a00 */
[----:B---3--:R-:W-:-:S02]  /*54c60*/  F2FP.F16.E4M3.UNPACK_B R22, R22.H1 ;  /* 0x00000016ff16723e */ /* 0x008fc400030006ff */
[----:B----4-:R-:W-:-:S03]  /*54c70*/  F2FP.F16.E4M3.UNPACK_B R23, R23.H1 ;  /* 0x00000017ff17723e */ /* 0x010fc600030006ff */
[----:B------:R-:W-:Y:S10]  /*54c80*/  STL [R1+0x58], R22 ;  /* 0x0000581601007387 */ /* 0x000ff40000100800 */
[----:B------:R0:W-:Y:S04]  /*54c90*/  STL.64 [R1+0xb0], R12 ;  /* 0x0000b00c01007387 */ /* 0x0001e80000100a00 */
[----:B------:R1:W-:Y:S04]  /*54ca0*/  STL.64 [R1+0xb8], R14 ;  /* 0x0000b80e01007387 */ /* 0x0003e80000100a00 */
[----:B------:R3:W-:Y:S04]  /*54cb0*/  STL [R1+0x5c], R23 ;  /* 0x00005c1701007387 */ /* 0x0007e80000100800 */
[----:B0-----:R-:W4:Y:S04]  /*54cc0*/  LDL R12, [R1+0x28] ;  /* 0x00002800010c7983 */ /* 0x001f280000100800 */
[----:B------:R-:W4:Y:S01]  /*54cd0*/  LDL R13, [R1+0x2c] ;  /* 0x00002c00010d7983 */ /* 0x000f220000100800 */
[----:B-----5:R-:W-:Y:S01]  /*54ce0*/  IMAD.MOV.U32 R10, RZ, RZ, R28 ;  /* 0x000000ffff0a7224 */ /* 0x020fe200078e001c */
[----:B-1----:R-:W-:-:S02]  /*54cf0*/  F2FP.F16.E4M3.UNPACK_B R15, R29.H1 ;  /* 0x0000001dff0f723e */ /* 0x002fc400030006ff */
[----:B------:R-:W-:Y:S02]  /*54d00*/  MOV R29, R22 ;  /* 0x00000016001d7202 */ /* 0x000fe40000000f00 */
[----:B------:R-:W-:Y:S01]  /*54d10*/  F2FP.F16.E4M3.UNPACK_B R14, R24.H1 ;  /* 0x00000018ff0e723e */ /* 0x000fe200030006ff */
[----:B------:R-:W-:-:S04]  /*54d20*/  IMAD.MOV.U32 R8, RZ, RZ, R2 ;  /* 0x000000ffff087224 */ /* 0x000fc800078e0002 */
[----:B------:R-:W-:Y:S01]  /*54d30*/  STL [R1+0x50], R14 ;  /* 0x0000500e01007387 */ /* 0x000fe20000100800 */
[----:B------:R-:W-:Y:S02]  /*54d40*/  IMAD.MOV.U32 R24, RZ, RZ, R23 ;  /* 0x000000ffff187224 */ /* 0x000fe400078e0017 */
[----:B--2---:R-:W-:-:S15]  /*54d50*/  HMMA.16816.F32 R8, R8, R22, R16 ;  /* 0x000000160808723c */ /* 0x004fde0000001810 */
[----:B------:R-:W-:-:S04]  /*54d60*/  NOP ;  /* 0x0000000000007918 */ /* 0x000fc80000000000 */
[----:B------:R0:W-:Y:S04]  /*54d70*/  STL.64 [R1+0x2b0], R8 ;  /* 0x0002b00801007387 */ /* 0x0001e80000100a00 */
[----:B------:R1:W-:Y:S04]  /*54d80*/  STL.64 [R1+0x2b8], R10 ;  /* 0x0002b80a01007387 */ /* 0x0003e80000100a00 */
[----:B---3--:R-:W2:Y:S01]  /*54d90*/  LDL.LU.64 R22, [R1+0x1b00] ;  /* 0x001b000001167983 */ /* 0x008ea20000300a00 */
[----:B0-----:R-:W-:Y:S02]  /*54da0*/  IMAD.MOV.U32 R8, RZ, RZ, R2 ;  /* 0x000000ffff087224 */ /* 0x001fe400078e0002 */
[----:B------:R-:W-:Y:S01]  /*54db0*/  IMAD.MOV.U32 R9, RZ, RZ, R25 ;  /* 0x000000ffff097224 */ /* 0x000fe200078e0019 */
[----:B-1----:R-:W-:Y:S01]  /*54dc0*/  MOV R10, R28 ;  /* 0x0000001c000a7202 */ /* 0x002fe20000000f00 */
[----:B------:R-:W-:Y:S01]  /*54dd0*/  IMAD.MOV.U32 R11, RZ, RZ, R3 ;  /* 0x000000ffff0b7224 */ /* 0x000fe200078e0003 */
[----:B------:R-:W-:Y:S01]  /*54de0*/  STL [R1+0x54], R15 ;  /* 0x0000540f01007387 */ /* 0x000fe20000100800 */
[----:B------:R-:W-:-:S03]  /*54df0*/  F2FP.F16.E4M3.UNPACK_B R26, R26.H1 ;  /* 0x0000001aff1a723e */ /* 0x000fc600030006ff */
[----:B------:R-:W4:Y:S01]  /*54e00*/  LDL.LU R16, [R1+0x1a0] ;  /* 0x0001a00001107983 */ /* 0x000f220000300800 */
[----:B------:R-:W-:-:S03]  /*54e10*/  F2FP.F16.E4M3.UNPACK_B R27, R27.H1 ;  /* 0x0000001bff1b723e */ /* 0x000fc600030006ff */
[----:B------:R-:W4:Y:S04]  /*54e20*/  LDL.LU R17, [R1+0x1a4] ;  /* 0x0001a40001117983 */ /* 0x000f280000300800 */
[----:B------:R-:W4:Y:S04]  /*54e30*/  LDL.LU R18, [R1+0x1a8] ;  /* 0x0001a80001127983 */ /* 0x000f280000300800 */
[----:B------:R-:W4:Y:S01]  /*54e40*/  LDL.LU R19, [R1+0x1ac] ;  /* 0x0001ac0001137983 */ /* 0x000f220000300800 */
[----:B--2---:R-:W-:Y:S03]  /*54e50*/  HMMA.16816.F32 R8, R8, R14, R20 ;  /* 0x0000000e0808723c */ /* 0x004fe60000001814 */
[----:B------:R-:W2:-:S15]  /*54e60*/  LDL R14, [R1+0x30] ;  /* 0x00003000010e7983 */ /* 0x000e9e0000100800 */
[----:B------:R-:W-:Y:S01]  /*54e70*/  NOP ;  /* 0x0000000000007918 */ /* 0x000fe20000000000 */
[----:B------:R0:W-:Y:S04]  /*54e80*/  STL.64 [R1+0x2a0], R8 ;  /* 0x0002a00801007387 */ /* 0x0001e80000100a00 */
[----:B------:R1:W-:Y:S04]  /*54e90*/  STL.64 [R1+0x2a8], R10 ;  /* 0x0002a80a01007387 */ /* 0x0003e80000100a00 */
[----:B------:R-:W-:Y:S01]  /*54ea0*/  STL [R1+0x38], R26 ;  /* 0x0000381a01007387 */ /* 0x000fe20000100800 */
[----:B0-----:R-:W-:-:S03]  /*54eb0*/  IMAD.MOV.U32 R8, RZ, RZ, R2 ;  /* 0x000000ffff087224 */ /* 0x001fc600078e0002 */
[----:B------:R-:W2:Y:S01]  /*54ec0*/  LDL R15, [R1+0x34] ;  /* 0x00003400010f7983 */ /* 0x000ea20000100800 */
[----:B------:R-:W-:Y:S01]  /*54ed0*/  IMAD.MOV.U32 R9, RZ, RZ, R25 ;  /* 0x000000ffff097224 */ /* 0x000fe200078e0019 */
[----:B-1----:R-:W-:Y:S01]  /*54ee0*/  MOV R10, R28 ;  /* 0x0000001c000a7202 */ /* 0x002fe20000000f00 */
[----:B------:R-:W-:Y:S01]  /*54ef0*/  IMAD.MOV.U32 R11, RZ, RZ, R3 ;  /* 0x000000ffff0b7224 */ /* 0x000fe200078e0003 */
[----:B------:R0:W-:Y:S04]  /*54f00*/  STL [R1+0x3c], R27 ;  /* 0x00003c1b01007387 */ /* 0x0001e80000100800 */
[----:B------:R-:W3:Y:S04]  /*54f10*/  LDL.LU R20, [R1+0x8] ;  /* 0x0000080001147983 */ /* 0x000ee80000300800 */
[----:B------:R-:W5:Y:S01]  /*54f20*/  LDL.LU R21, [R1+0x18] ;  /* 0x0000180001157983 */ /* 0x000f620000300800 */
[----:B------:R-:W-:Y:S03]  /*54f30*/  HMMA.16816.F32 R4, R8, R26, R4 ;  /* 0x0000001a0804723c */ /* 0x000fe60000001804 */
[----:B------:R-:W2:Y:S04]  /*54f40*/  LDL R22, [R1+0x48] ;  /* 0x0000480001167983 */ /* 0x000ea80000100800 */
[----:B------:R-:W2:Y:S04]  /*54f50*/  LDL R23, [R1+0x4c] ;  /* 0x00004c0001177983 */ /* 0x000ea80000100800 */
[----:B------:R-:W2:Y:S04]  /*54f60*/  LDL.LU R2, [R1+0x1afc] ;  /* 0x001afc0001027983 */ /* 0x000ea80000300800 */
[----:B------:R-:W2:Y:S04]  /*54f70*/  LDL.LU R28, [R1+0x1af8] ;  /* 0x001af800011c7983 */ /* 0x000ea80000300800 */
[----:B0-----:R-:W4:Y:S04]  /*54f80*/  LDL.LU.64 R26, [R1+0x1af0] ;  /* 0x001af000011a7983 */ /* 0x001f280000300a00 */
[----:B------:R-:W4:Y:S04]  /*54f90*/  LDL R10, [R1+0x40] ;  /* 0x00004000010a7983 */ /* 0x000f280000100800 */
[----:B------:R3:W-:Y:S04]  /*54fa0*/  STL.64 [R1+0x270], R4 ;  /* 0x0002700401007387 */ /* 0x0007e80000100a00 */
[----:B------:R5:W-:Y:S04]  /*54fb0*/  STL.64 [R1+0x278], R6 ;  /* 0x0002780601007387 */ /* 0x000be80000100a00 */
[----:B------:R-:W4:Y:S01]  /*54fc0*/  LDL R11, [R1+0x44] ;  /* 0x00004400010b7983 */ /* 0x000f220000100800 */
[----:B---3--:R-:W-:Y:S01]  /*54fd0*/  IMAD.MOV.U32 R4, RZ, RZ, R20 ;  /* 0x000000ffff047224 */ /* 0x008fe200078e0014 */
[----:B-----5:R-:W-:Y:S01]  /*54fe0*/  MOV R6, R21 ;  /* 0x0000001500067202 */ /* 0x020fe20000000f00 */
[----:B--2---:R-:W-:-:S02]  /*54ff0*/  IMAD.MOV.U32 R5, RZ, RZ, R28 ;  /* 0x000000ffff057224 */ /* 0x004fc400078e001c */
[----:B----4-:R-:W-:-:S07]  /*55000*/  IMAD.MOV.U32 R7, RZ, RZ, R26 ;  /* 0x000000ffff077224 */ /* 0x010fce00078e001a */
[C---:B------:R-:W-:Y:S01]  /*55010*/  HMMA.16816.F32 R16, R4.reuse, R12, R16 ;  /* 0x0000000c0410723c */ /* 0x040fe20000001810 */
[----:B------:R0:W-:Y:S04]  /*55020*/  STL.64 [R1+0x1ae8], R10 ;  /* 0x001ae80a01007387 */ /* 0x0001e80000100a00 */
[----:B------:R-:W2:Y:S04]  /*55030*/  LDL.LU R8, [R1+0x190] ;  /* 0x0001900001087983 */ /* 0x000ea80000300800 */
[----:B------:R-:W2:Y:S04]  /*55040*/  LDL.LU R9, [R1+0x194] ;  /* 0x0001940001097983 */ /* 0x000ea80000300800 */
[----:B0-----:R-:W2:Y:S04]  /*55050*/  LDL.LU R10, [R1+0x198] ;  /* 0x00019800010a7983 */ /* 0x001ea80000300800 */
[----:B------:R-:W2:Y:S04]  /*55060*/  LDL.LU R11, [R1+0x19c] ;  /* 0x00019c00010b7983 */ /* 0x000ea80000300800 */
[----:B------:R-:W-:Y:S04]  /*55070*/  STL.64 [R1+0x1ac8], R18 ;  /* 0x001ac81201007387 */ /* 0x000fe80000100a00 */
[----:B------:R0:W-:Y:S04]  /*55080*/  STL.64 [R1+0x1ac0], R16 ;  /* 0x001ac01001007387 */ /* 0x0001e80000100a00 */
[----:B0-----:R-:W3:Y:S04]  /*55090*/  LDL.LU R16, [R1+0x170] ;  /* 0x0001700001107983 */ /* 0x001ee80000300800 */
[----:B------:R-:W3:Y:S04]  /*550a0*/  LDL.LU R17, [R1+0x174] ;  /* 0x0001740001117983 */ /* 0x000ee80000300800 */
[----:B------:R-:W4:Y:S04]  /*550b0*/  LDL.LU R18, [R1+0x178] ;  /* 0x0001780001127983 */ /* 0x000f280000300800 */
[----:B------:R-:W4:Y:S01]  /*550c0*/  LDL.LU R19, [R1+0x17c] ;  /* 0x00017c0001137983 */ /* 0x000f220000300800 */
[C---:B--2---:R-:W-:Y:S03]  /*550d0*/  HMMA.16816.F32 R12, R4.reuse, R14, R8 ;  /* 0x0000000e040c723c */ /* 0x044fe60000001808 */
[----:B----4-:R-:W-:Y:S04]  /*550e0*/  STL.64 [R1+0x1ae0], R18 ;  /* 0x001ae01201007387 */ /* 0x010fe80000100a00 */
[----:B---3--:R0:W-:Y:S04]  /*550f0*/  STL.64 [R1+0x1ad8], R16 ;  /* 0x001ad81001007387 */ /* 0x0081e80000100a00 */
[----:B0-----:R-:W2:Y:S04]  /*55100*/  LDL.LU R16, [R1+0x180] ;  /* 0x0001800001107983 */ /* 0x001ea80000300800 */
[----:B------:R-:W2:Y:S04]  /*55110*/  LDL.LU R17, [R1+0x184] ;  /* 0x0001840001117983 */ /* 0x000ea80000300800 */
[----:B------:R-:W2:Y:S04]  /*55120*/  LDL.LU R18, [R1+0x188] ;  /* 0x0001880001127983 */ /* 0x000ea80000300800 */
[----:B------:R-:W2:Y:S04]  /*55130*/  LDL.LU R19, [R1+0x18c] ;  /* 0x00018c0001137983 */ /* 0x000ea80000300800 */
[----:B------:R-:W2:Y:S04]  /*55140*/  LDL.LU.64 R10, [R1+0x1ae8] ;  /* 0x001ae800010a7983 */ /* 0x000ea80000300a00 */
[----:B------:R0:W-:Y:S04]  /*55150*/  STL.64 [R1+0x1ab8], R14 ;  /* 0x001ab80e01007387 */ /* 0x0001e80000100a00 */
[----:B0-----:R-:W3:Y:S01]  /*55160*/  LDL.64 R14, [R1+0x60] ;  /* 0x00006000010e7983 */ /* 0x001ee20000100a00 */
[----:B--2---:R-:W-:Y:S03]  /*55170*/  HMMA.16816.F32 R4, R4, R10, R16 ;  /* 0x0000000a0404723c */ /* 0x004fe60000001810 */
[----:B------:R-:W2:Y:S04]  /*55180*/  LDL.LU.64 R18, [R1+0x1ae0] ;  /* 0x001ae00001127983 */ /* 0x000ea80000300a00 */
[----:B------:R-:W2:-:S12]  /*55190*/  LDL.LU.64 R16, [R1+0x1ad8] ;  /* 0x001ad80001107983 */ /* 0x000e980000300a00 */
[----:B------:R0:W-:Y:S02]  /*551a0*/  STL.64 [R1+0x1ab0], R6 ;  /* 0x001ab00601007387 */ /* 0x0001e40000100a00 */
[----:B0-----:R-:W-:Y:S02]  /*551b0*/  IMAD.MOV.U32 R6, RZ, RZ, R29 ;  /* 0x000000ffff067224 */ /* 0x001fe400078e001d */
[----:B------:R-:W-:Y:S01]  /*551c0*/  IMAD.MOV.U32 R7, RZ, RZ, R24 ;  /* 0x000000ffff077224 */ /* 0x000fe200078e0018 */
[----:B------:R-:W4:Y:S04]  /*551d0*/  LDL.LU R29, [R1+0x1ad4] ;  /* 0x001ad400011d7983 */ /* 0x000f280000300800 */
[----:B------:R-:W5:Y:S01]  /*551e0*/  LDL.LU R24, [R1+0x1ad0] ;  /* 0x001ad00001187983 */ /* 0x000f620000300800 */
[----:B------:R-:W-:Y:S01]  /*551f0*/  MOV R8, R20 ;  /* 0x0000001400087202 */ /* 0x000fe20000000f00 */
[----:B------:R-:W-:-:S02]  /*55200*/  IMAD.MOV.U32 R9, RZ, RZ, R28 ;  /* 0x000000ffff097224 */ /* 0x000fc400078e001c */
[----:B------:R-:W-:Y:S02]  /*55210*/  IMAD.MOV.U32 R10, RZ, RZ, R21 ;  /* 0x000000ffff0a7224 */ /* 0x000fe400078e0015 */
[----:B------:R-:W-:-:S07]  /*55220*/  IMAD.MOV.U32 R11, RZ, RZ, R26 ;  /* 0x000000ffff0b7224 */ /* 0x000fce00078e001a */
[----:B--2---:R-:W-:Y:S01]  /*55230*/  HMMA.16816.F32 R8, R8, R22, R16 ;  /* 0x000000160808723c */ /* 0x004fe20000001810 */
[----:B------:R-:W2:Y:S04]  /*55240*/  LDL.LU.64 R18, [R1+0x1ac8] ;  /* 0x001ac80001127983 */ /* 0x000ea80000300a00 */
[----:B------:R-:W2:Y:S04]  /*55250*/  LDL.LU.64 R16, [R1+0x1ac0] ;  /* 0x001ac00001107983 */ /* 0x000ea80000300a00 */
[----:B------:R-:W2:Y:S01]  /*55260*/  LDL R20, [R1+0xc] ;  /* 0x00000c0001147983 */ /* 0x000ea20000100800 */
[----:B------:R-:W-:-:S03]  /*55270*/  IMAD.MOV.U32 R22, RZ, RZ, R2 ;  /* 0x000000ffff167224 */ /* 0x000fc600078e0002 */
[----:B-----5:R-:W0:Y:S04]  /*55280*/  LDS.64 R2, [R24+UR10+0x42000] ;  /* 0x0420000a18027984 */ /* 0x020e280008000a00 */
[----:B------:R-:W1:Y:S01]  /*55290*/  LDS.64 R24, [R24+UR10+0x42800] ;  /* 0x0428000a18187984 */ /* 0x000e620008000a00 */
[----:B----4-:R-:W-:Y:S01]  /*552a0*/  MOV R21, R29 ;  /* 0x0000001d00157202 */ /* 0x010fe20000000f00 */
[----:B------:R-:W-:Y:S02]  /*552b0*/  IMAD.MOV.U32 R23, RZ, RZ, R27 ;  /* 0x000000ffff177224 */ /* 0x000fe400078e001b */
[----:B0-----:R-:W-:Y:S01]  /*552c0*/  STL.64 [R1], R2 ;  /* 0x0000000201007387 */ /* 0x001fe20000100a00 */
[----:B------:R-:W-:-:S03]  /*552d0*/  IMAD.MOV.U32 R28, RZ, RZ, R3 ;  /* 0x000000ffff1c7224 */ /* 0x000fc600078e0003 */
[----:B------:R-:W0:Y:S04]  /*552e0*/  LDS.64 R2, [R0+UR10+0x42000] ;  /* 0x0420000a00027984 */ /* 0x000e280008000a00 */
[----:B------:R-:W-:Y:S04]  /*552f0*/  STL [R1+0x1a90], R28 ;  /* 0x001a901c01007387 */ /* 0x000fe80000100800 */
[----:B-1----:R1:W-:Y:S04]  /*55300*/  STL [R1+0x1aa8], R24 ;  /* 0x001aa81801007387 */ /* 0x0023e80000100800 */
[----:B-1----:R-:W4:Y:S04]  /*55310*/  LDL.LU R24, [R1+0x1c] ;  /* 0x00001c0001187983 */ /* 0x002f280000300800 */
[----:B------:R1:W-:Y:S01]  /*55320*/  STL [R1+0x1a94], R25 ;  /* 0x001a941901007387 */ /* 0x0003e20000100800 */
[----:B---3--:R-:W-:-:S02]  /*55330*/  IMAD.MOV.U32 R28, RZ, RZ, R15 ;  /* 0x000000ffff1c7224 */ /* 0x008fc400078e000f */
[----:B-1----:R-:W-:Y:S01]  /*55340*/  IMAD.MOV.U32 R25, RZ, RZ, R14 ;  /* 0x000000ffff197224 */ /* 0x002fe200078e000e */
[----:B0-----:R-:W-:Y:S01]  /*55350*/  STL.64 [R1+0x10], R2 ;  /* 0x0000100201007387 */ /* 0x001fe20000100a00 */
[----:B--2---:R-:W-:-:S15]  /*55360*/  HMMA.16816.F32 R16, R20, R14, R16 ;  /* 0x0000000e1410723c */ /* 0x004fde0000001810 */
[----:B------:R-:W-:-:S04]  /*55370*/  NOP ;  /* 0x0000000000007918 */ /* 0x000fc80000000000 */
[----:B------:R0:W-:Y:S04]  /*55380*/  STL.64 [R1+0x260], R16 ;  /* 0x0002601001007387 */ /* 0x0001e80000100a00 */
[----:B------:R1:W-:Y:S04]  /*55390*/  STL.64 [R1+0x268], R18 ;  /* 0x0002681201007387 */ /* 0x0003e80000100a00 */
[----:B------:R-:W2:Y:S04]  /*553a0*/  LDL.LU.64 R14, [R1+0x1ab8] ;  /* 0x001ab800010e7983 */ /* 0x000ea80000300a00 */
[----:B------:R-:W3:Y:S04]  /*553b0*/  LDL R20, [R1+0x50] ;  /* 0x0000500001147983 */ /* 0x000ee80000100800 */
[----:B------:R-:W3:Y:S04]  /*553c0*/  LDL R21, [R1+0x54] ;  /* 0x0000540001157983 */ /* 0x000ee80000100800 */
[----:B------:R-:W5:Y:S01]  /*553d0*/  LDL.LU R23, [R1+0xc] ;  /* 0x00000c0001177983 */ /* 0x000f620000300800 */
[----:B0-----:R-:W-:Y:S01]  /*553e0*/  MOV R17, R29 ;  /* 0x0000001d00117202 */ /* 0x001fe20000000f00 */
[----:B-1----:R-:W-:-:S02]  /*553f0*/  IMAD.MOV.U32 R19, RZ, RZ, R27 ;  /* 0x000000ffff137224 */ /* 0x002fc400078e001b */
[----:B----4-:R-:W-:Y:S02]  /*55400*/  IMAD.MOV.U32 R18, RZ, RZ, R24 ;  /* 0x000000ffff127224 */ /* 0x010fe400078e0018 */
[----:B-----5:R-:W-:-:S07]  /*55410*/  IMAD.MOV.U32 R16, RZ, RZ, R23 ;  /* 0x000000ffff107224 */ /* 0x020fce00078e0017 */
[----:B--2---:R-:W-:Y:S01]  /*55420*/  HMMA.16816.F32 R16, R16, R6, R12 ;  /* 0x000000061010723c */ /* 0x004fe2000000180c */
[----:B------:R-:W3:Y:S01]  /*55430*/  LDL.LU.64 R6, [R1+0x1ab0] ;  /* 0x001ab00001067983 */ /* 0x000ee20000300a00 */
[----:B------:R-:W-:Y:S01]  /*55440*/  IMAD.MOV.U32 R12, RZ, RZ, R23 ;  /* 0x000000ffff0c7224 */ /* 0x000fe200078e0017 */
[----:B------:R-:W-:Y:S01]  /*55450*/  MOV R13, R29 ;  /* 0x0000001d000d7202 */ /* 0x000fe20000000f00 */
[----:B------:R-:W-:Y:S02]  /*55460*/  IMAD.MOV.U32 R14, RZ, RZ, R24 ;  /* 0x000000ffff0e7224 */ /* 0x000fe400078e0018 */
[----:B------:R-:W-:-:S13]  /*55470*/  IMAD.MOV.U32 R15, RZ, RZ, R27 ;  /* 0x000000ffff0f7224 */ /* 0x000fda00078e001b */
[----:B------:R0:W-:Y:S04]  /*55480*/  STL.64 [R1+0x250], R16 ;  /* 0x0002501001007387 */ /* 0x0001e80000100a00 */
[----:B------:R1:W-:Y:S01]  /*55490*/  STL.64 [R1+0x258], R18 ;  /* 0x0002581201007387 */ /* 0x0003e20000100a00 */
[----:B---3--:R-:W-:Y:S03]  /*554a0*/  HMMA.16816.F32 R4, R12, R20, R4 ;  /* 0x000000140c04723c */ /* 0x008fe60000001804 */
[----:B------:R-:W2:-:S15]  /*554b0*/  LDL R12, [R1+0x38] ;  /* 0x00003800010c7983 */ /* 0x000e9e0000100800 */
[----:B------:R-:W-:Y:S01]  /*554c0*/  NOP ;  /* 0x0000000000007918 */ /* 0x000fe20000000000 */
[----:B------:R3:W-:Y:S04]  /*554d0*/  STL.64 [R1+0x240], R4 ;  /* 0x0002400401007387 */ /* 0x0007e80000100a00 */
[----:B------:R4:W-:Y:S04]  /*554e0*/  STL.64 [R1+0x248], R6 ;  /* 0x0002480601007387 */ /* 0x0009e80000100a00 */
[----:B------:R-:W2:Y:S04]  /*554f0*/  LDL R13, [R1+0x3c] ;  /* 0x00003c00010d7983 */ /* 0x000ea80000100800 */
[----:B------:R-:W5:Y:S04]  /*55500*/  LDL R14, [R1+0x28] ;  /* 0x00002800010e7983 */ /* 0x000f680000100800 */
[----:B------:R-:W5:Y:S04]  /*55510*/  LDL R15, [R1+0x2c] ;  /* 0x00002c00010f7983 */ /* 0x000f680000100800 */
[----:B------:R-:W5:Y:S04]  /*55520*/  LDL R20, [R1+0x30] ;  /* 0x0000300001147983 */ /* 0x000f680000100800 */
[----:B------:R-:W5:Y:S04]  /*55530*/  LDL R21, [R1+0x34] ;  /* 0x0000340001157983 */ /* 0x000f680000100800 */
[----:B0-----:R-:W5:Y:S04]  /*55540*/  LDL.LU R16, [R1+0x120] ;  /* 0x0001200001107983 */ /* 0x001f680000300800 */
[----:B------:R-:W5:Y:S04]  /*55550*/  LDL.LU R17, [R1+0x124] ;  /* 0x0001240001117983 */ /* 0x000f680000300800 */
[----:B-1----:R-:W5:Y:S04]  /*55560*/  LDL.LU R18, [R1+0x128] ;  /* 0x0001280001127983 */ /* 0x002f680000300800 */
[----:B------:R-:W5:Y:S01]  /*55570*/  LDL.LU R19, [R1+0x12c] ;  /* 0x00012c0001137983 */ /* 0x000f620000300800 */
[----:B---3--:R-:W-:Y:S01]  /*55580*/  IMAD.MOV.U32 R4, RZ, RZ, R23 ;  /* 0x000000ffff047224 */ /* 0x008fe200078e0017 */
[----:B------:R-:W-:Y:S01]  /*55590*/  MOV R5, R29 ;  /* 0x0000001d00057202 */ /* 0x000fe20000000f00 */
[----:B----4-:R-:W-:-:S02]  /*555a0*/  IMAD.MOV.U32 R6, RZ, RZ, R24 ;  /* 0x000000ffff067224 */ /* 0x010fc400078e0018 */
[----:B------:R-:W-:Y:S01]  /*555b0*/  IMAD.MOV.U32 R7, RZ, RZ, R27 ;  /* 0x000000ffff077224 */ /* 0x000fe200078e001b */
[----:B------:R-:W-:Y:S02]  /*555c0*/  MOV R26, R3 ;  /* 0x00000003001a7202 */ /* 0x000fe40000000f00 */
[----:B------:R-:W0:Y:S04]  /*555d0*/  LDS.64 R2, [R0+UR10+0x42800] ;  /* 0x0428000a00027984 */ /* 0x000e280008000a00 */
[----:B--2---:R-:W-:Y:S01]  /*555e0*/  HMMA.16816.F32 R4, R4, R12, R8 ;  /* 0x0000000c0404723c */ /* 0x004fe20000001808 */
[----:B-----5:R-:W-:Y:S04]  /*555f0*/  STL.64 [R1+0x1aa0], R18 ;  /* 0x001aa01201007387 */ /* 0x020fe80000100a00 */
[----:B------:R1:W-:Y:S04]  /*55600*/  STL.64 [R1+0x1a98], R16 ;  /* 0x001a981001007387 */ /* 0x0003e80000100a00 */
[----:B-1----:R-:W2:Y:S04]  /*55610*/  LDL.LU R16, [R1+0x130] ;  /* 0x0001300001107983 */ /* 0x002ea80000300800 */
[----:B------:R-:W2:Y:S04]  /*55620*/  LDL.LU R17, [R1+0x134] ;  /* 0x0001340001117983 */ /* 0x000ea80000300800 */
[----:B------:R-:W2:Y:S04]  /*55630*/  LDL.LU R18, [R1+0x138] ;  /* 0x0001380001127983 */ /* 0x000ea80000300800 */
[----:B------:R-:W2:Y:S04]  /*55640*/  LDL.LU R19, [R1+0x13c] ;  /* 0x00013c0001137983 */ /* 0x000ea80000300800 */
[----:B------:R-:W3:Y:S04]  /*55650*/  LDL R22, [R1+0x40] ;  /* 0x0000400001167983 */ /* 0x000ee80000100800 */
[----:B------:R-:W3:Y:S04]  /*55660*/  LDL R23, [R1+0x44] ;  /* 0x0000440001177983 */ /* 0x000ee80000100800 */
[----:B------:R-:W4:Y:S04]  /*55670*/  LDL.LU R29, [R1+0x10] ;  /* 0x00001000011d7983 */ /* 0x000f280000300800 */
[----:B------:R-:W5:Y:S04]  /*55680*/  LDL.LU R24, [R1+0x1aa8] ;  /* 0x001aa80001187983 */ /* 0x000f680000300800 */
[----:B------:R-:W2:Y:S04]  /*55690*/  LDL.LU R27, [R1] ;  /* 0x00000000011b7983 */ /* 0x000ea80000300800 */
[----:B------:R-:W3:Y:S04]  /*556a0*/  LDL R10, [R1+0x48] ;  /* 0x00004800010a7983 */ /* 0x000ee80000100800 */
[----:B------:R-:W-:Y:S04]  /*556b0*/  STL.64 [R1+0xa0], R4 ;  /* 0x0000a00401007387 */ /* 0x000fe80000100a00 */
[----:B------:R0:W-:Y:S04]  /*556c0*/  STL.64 [R1+0xa8], R6 ;  /* 0x0000a80601007387 */ /* 0x0001e80000100a00 */
[----:B------:R-:W3:Y:S01]  /*556d0*/  LDL R11, [R1+0x4c] ;  /* 0x00004c00010b7983 */ /* 0x000ee20000100800 */
[----:B0-----:R-:W-:-:S02]  /*556e0*/  IMAD.MOV.U32 R7, RZ, RZ, R2 ;  /* 0x000000ffff077224 */ /* 0x001fc400078e0002 */
[----:B----4-:R-:W-:Y:S01]  /*556f0*/  IMAD.MOV.U32 R6, RZ, RZ, R29 ;  /* 0x000000ffff067224 */ /* 0x010fe200078e001d */
[----:B-----5:R-:W-:Y:S01]  /*55700*/  MOV R5, R24 ;  /* 0x0000001800057202 */ /* 0x020fe20000000f00 */
[----:B--2---:R-:W-:Y:S01]  /*55710*/  IMAD.MOV.U32 R4, RZ, RZ, R27 ;  /* 0x000000ffff047224 */ /* 0x004fe200078e001b */
[----:B---3--:R0:W-:Y:S04]  /*55720*/  STL.64 [R1+0x1a88], R10 ;  /* 0x001a880a01007387 */ /* 0x0081e80000100a00 */
[----:B------:R-:W2:Y:S04]  /*55730*/  LDL.LU R8, [R1+0x110] ;  /* 0x0001100001087983 */ /* 0x000ea80000300800 */
[----:B------:R-:W2:Y:S01]  /*55740*/  LDL.LU R9, [R1+0x114] ;  /* 0x0001140001097983 */ /* 0x000ea20000300800 */
[C---:B------:R-:W-:Y:S03]  /*55750*/  HMMA.16816.F32 R12, R4.reuse, R14, R16 ;  /* 0x0000000e040c723c */ /* 0x040fe60000001810 */
[----:B0-----:R-:W2:Y:S04]  /*55760*/  LDL.LU R10, [R1+0x118] ;  /* 0x00011800010a7983 */ /* 0x001ea80000300800 */
[----:B------:R-:W2:Y:S04]  /*55770*/  LDL.LU R11, [R1+0x11c] ;  /* 0x00011c00010b7983 */ /* 0x000ea80000300800 */
[----:B------:R-:W3:Y:S04]  /*55780*/  LDL.LU.64 R18, [R1+0x1aa0] ;  /* 0x001aa00001127983 */ /* 0x000ee80000300a00 */
[----:B------:R-:W3:Y:S04]  /*55790*/  LDL.LU.64 R16, [R1+0x1a98] ;  /* 0x001a980001107983 */ /* 0x000ee80000300a00 */
[----:B------:R-:W-:Y:S04]  /*557a0*/  STL.64 [R1+0x1a80], R14 ;  /* 0x001a800e01007387 */ /* 0x000fe80000100a00 */
[----:B------:R0:W-:Y:S04]  /*557b0*/  STL.64 [R1+0x1a78], R12 ;  /* 0x001a780c01007387 */ /* 0x0001e80000100a00 */
[----:B0-----:R-:W4:Y:S04]  /*557c0*/  LDL.LU R12, [R1+0x100] ;  /* 0x00010000010c7983 */ /* 0x001f280000300800 */
[----:B------:R-:W4:Y:S04]  /*557d0*/  LDL.LU R13, [R1+0x104] ;  /* 0x00010400010d7983 */ /* 0x000f280000300800 */
[----:B------:R-:W4:Y:S04]  /*557e0*/  LDL.LU R14, [R1+0x108] ;  /* 0x00010800010e7983 */ /* 0x000f280000300800 */
[----:B------:R-:W4:Y:S01]  /*557f0*/  LDL.LU R15, [R1+0x10c] ;  /* 0x00010c00010f7983 */ /* 0x000f220000300800 */
[C---:B---3--:R-:W-:Y:S08]  /*55800*/  HMMA.16816.F32 R16, R4.reuse, R20, R16 ;  /* 0x000000140410723c */ /* 0x048ff00000001810 */
[----:B--2---:R-:W-:Y:S11]  /*55810*/  HMMA.16816.F32 R20, R4, R22, R8 ;  /* 0x000000160414723c */ /* 0x004ff60000001808 */
[----:B------:R0:W-:Y:S02]  /*55820*/  STL.64 [R1+0x1a70], R18 ;  /* 0x001a701201007387 */ /* 0x0001e40000100a00 */
[----:B0-----:R-:W-:Y:S01]  /*55830*/  IMAD.MOV.U32 R18, RZ, RZ, R25 ;  /* 0x000000ffff127224 */ /* 0x001fe200078e0019 */
[----:B------:R-:W-:Y:S01]  /*55840*/  MOV R19, R28 ;  /* 0x0000001c00137202 */ /* 0x000fe20000000f00 */
[----:B------:R-:W2:Y:S04]  /*55850*/  LDL.LU R25, [R1+0x1a94] ;  /* 0x001a940001197983 */ /* 0x000ea80000300800 */
[----:B------:R-:W3:Y:S04]  /*55860*/  LDL.LU R28, [R1+0x1a90] ;  /* 0x001a9000011c7983 */ /* 0x000ee80000300800 */
[----:B------:R-:W4:Y:S04]  /*55870*/  LDL.LU.64 R10, [R1+0x1a88] ;  /* 0x001a8800010a7983 */ /* 0x000f280000300a00 */
[----:B------:R0:W-:Y:S01]  /*55880*/  STL.64 [R1+0x1a68], R22 ;  /* 0x001a681601007387 */ /* 0x0001e20000100a00 */
[----:B------:R-:W1:Y:S02]  /*55890*/  S2R R29, SR_TID.X ;  /* 0x00000000001d7919 */ /* 0x000e640000002100 */
[----:B-1----:R-:W-:-:S05]  /*558a0*/  IMAD.SHL.U32 R24, R29, 0x8, RZ ;  /* 0x000000081d187824 */ /* 0x002fca00078e00ff */
[----:B------:R-:W-:Y:S01]  /*558b0*/  LOP3.LUT R24, R24, 0x78, RZ, 0xc0, !PT ;  /* 0x0000007818187812 */ /* 0x000fe200078ec0ff */
[----:B----4-:R-:W-:Y:S01]  /*558c0*/  HMMA.16816.F32 R4, R4, R10, R12 ;  /* 0x0000000a0404723c */ /* 0x010fe2000000180c */
[----:B------:R-:W4:Y:S04]  /*558d0*/  LDL.LU.64 R14, [R1+0x1a80] ;  /* 0x001a8000010e7983 */ /* 0x000f280000300a00 */
[----:B------:R-:W4:Y:S01]  /*558e0*/  LDL.LU.64 R12, [R1+0x1a78] ;  /* 0x001a7800010c7983 */ /* 0x000f220000300a00 */
[----:B---3--:R-:W-:Y:S01]  /*558f0*/  IMAD.MOV.U32 R8, RZ, RZ, R28 ;  /* 0x000000ffff087224 */ /* 0x008fe200078e001c */
[----:B------:R-:W-:Y:S01]  /*55900*/  LOP3.LUT R28, R29, 0x1c, RZ, 0xc0, !PT ;  /* 0x0000001c1d1c7812 */ /* 0x000fe200078ec0ff */
[----:B------:R-:W-:Y:S01]  /*55910*/  IMAD.MOV.U32 R10, RZ, RZ, R26 ;  /* 0x000000ffff0a7224 */ /* 0x000fe200078e001a */
[----:B0-----:R-:W3:Y:S03]  /*55920*/  LDL.64 R22, [R1+0x58] ;  /* 0x0000580001167983 */ /* 0x001ee60000100a00 */
[----:B------:R-:W-:-:S05]  /*55930*/  IMAD R24, R28, 0x40, R24 ;  /* 0x000000401c187824 */ /* 0x000fca00078e0218 */
[----:B------:R-:W-:-:S05]  /*55940*/  LOP3.LUT R24, R24, 0x40, RZ, 0x3c, !PT ;  /* 0x0000004018187812 */ /* 0x000fca00078e3cff */
[----:B------:R-:W0:Y:S04]  /*55950*/  LDS.64 R28, [R24+UR10+0x43800] ;  /* 0x0438000a181c7984 */ /* 0x000e280008000a00 */
[----:B------:R-:W1:Y:S04]  /*55960*/  LDS.64 R26, [R24+UR10+0x43000] ;  /* 0x0430000a181a7984 */ /* 0x000e680008000a00 */
[----:B0-----:R0:W-:Y:S04]  /*55970*/  STL [R1+0x1a60], R28 ;  /* 0x001a601c01007387 */ /* 0x0011e80000100800 */
[----:B-1----:R-:W-:Y:S04]  /*55980*/  STL.64 [R1+0x8], R26 ;  /* 0x0000081a01007387 */ /* 0x002fe80000100a00 */
[----:B------:R-:W1:Y:S04]  /*55990*/  LDS.64 R26, [R0+UR10+0x43000] ;  /* 0x0430000a001a7984 */ /* 0x000e680008000a00 */
[----:B0-----:R-:W5:Y:S04]  /*559a0*/  LDL.LU R28, [R1+0x14] ;  /* 0x00001400011c7983 */ /* 0x001f680000300800 */
[----:B------:R-:W-:Y:S04]  /*559b0*/  STL [R1+0x1a3c], R29 ;  /* 0x001a3c1d01007387 */ /* 0x000fe80000100800 */
[----:B------:R-:W-:Y:S04]  /*559c0*/  STL [R1+0x1a38], R24 ;  /* 0x001a381801007387 */ /* 0x000fe80000100800 */
[----:B-1----:R-:W-:Y:S01]  /*559d0*/  STL.64 [R1+0x18], R26 ;  /* 0x0000181a01007387 */ /* 0x002fe20000100a00 */
[----:B------:R-:W-:-:S03]  /*559e0*/  IMAD.MOV.U32 R2, RZ, RZ, R27 ;  /* 0x000000ffff027224 */ /* 0x000fc600078e001b */
[----:B------:R-:W0:Y:S01]  /*559f0*/  LDS.64 R26, [R0+UR10+0x43800] ;  /* 0x0438000a001a7984 */ /* 0x000e220008000a00 */
[----:B--2---:R-:W-:Y:S01]  /*55a00*/  MOV R9, R25 ;  /* 0x0000001900097202 */ /* 0x004fe20000000f00 */
[----:B------:R-:W-:Y:S02]  /*55a10*/  IMAD.MOV.U32 R11, RZ, RZ, R3 ;  /* 0x000000ffff0b7224 */ /* 0x000fe400078e0003 */
[----:B------:R1:W-:Y:S04]  /*55a20*/  STL [R1+0x1a64], R2 ;  /* 0x001a640201007387 */ /* 0x0003e80000100800 */
[----:B-1----:R-:W2:Y:S04]  /*55a30*/  LDL.LU R2, [R1+0x4] ;  /* 0x0000040001027983 */ /* 0x002ea80000300800 */
[----:B0-----:R0:W-:Y:S04]  /*55a40*/  STL.64 [R1+0x1a58], R26 ;  /* 0x001a581a01007387 */ /* 0x0011e80000100a00 */
[----:B0-----:R-:W2:Y:S04]  /*55a50*/  LDL R26, [R1+0x38] ;  /* 0x00003800011a7983 */ /* 0x001ea80000100800 */
[----:B------:R-:W2:Y:S01]  /*55a60*/  LDL R27, [R1+0x3c] ;  /* 0x00003c00011b7983 */ /* 0x000ea20000100800 */
[----:B----4-:R-:W-:Y:S03]  /*55a70*/  HMMA.16816.F32 R8, R8, R18, R12 ;  /* 0x000000120808723c */ /* 0x010fe6000000180c */
[----:B------:R-:W4:Y:S04]  /*55a80*/  LDL.LU.64 R18, [R1+0x1a70] ;  /* 0x001a700001127983 */ /* 0x000f280000300a00 */
[----:B------:R-:W4:-:S12]  /*55a90*/  LDL R14, [R1+0x50] ;  /* 0x00005000010e7983 */ /* 0x000f180000100800 */
[----:B------:R0:W-:Y:S04]  /*55aa0*/  STL.64 [R1+0x230], R8 ;  /* 0x0002300801007387 */ /* 0x0001e80000100a00 */
[----:B------:R1:W-:Y:S04]  /*55ab0*/  STL.64 [R1+0x238], R10 ;  /* 0x0002380a01007387 */ /* 0x0003e80000100a00 */
[----:B------:R-:W4:Y:S04]  /*55ac0*/  LDL R15, [R1+0x54] ;  /* 0x00005400010f7983 */ /* 0x000f280000100800 */
[----:B------:R-:W4:Y:S04]  /*55ad0*/  LDL R12, [R1+0x28] ;  /* 0x00002800010c7983 */ /* 0x000f280000100800 */
[----:B------:R-:W4:Y:S01]  /*55ae0*/  LDL R13, [R1+0x2c] ;  /* 0x00002c00010d7983 */ /* 0x000f220000100800 */
[----:B0-----:R-:W-:-:S02]  /*55af0*/  IMAD.MOV.U32 R9, RZ, RZ, R25 ;  /* 0x000000ffff097224 */ /* 0x001fc400078e0019 */
[----:B-1----:R-:W-:Y:S01]  /*55b00*/  IMAD.MOV.U32 R11, RZ, RZ, R3 ;  /* 0x000000ffff0b7224 */ /* 0x002fe200078e0003 */
[----:B---3--:R-:W-:Y:S01]  /*55b10*/  MOV R29, R22 ;  /* 0x00000016001d7202 */ /* 0x008fe20000000f00 */
[----:B------:R-:W-:Y:S02]  /*55b20*/  IMAD.MOV.U32 R24, RZ, RZ, R23 ;  /* 0x000000ffff187224 */ /* 0x000fe400078e0017 */
[----:B-----5:R-:W-:Y:S01]  /*55b30*/  IMAD.MOV.U32 R10, RZ, RZ, R28 ;  /* 0x000000ffff0a7224 */ /* 0x020fe200078e001c */
[----:B--2---:R-:W-:-:S07]  /*55b40*/  MOV R8, R2 ;  /* 0x0000000200087202 */ /* 0x004fce0000000f00 */
[----:B----4-:R-:W-:-:S15]  /*55b50*/  HMMA.16816.F32 R8, R8, R22, R16 ;  /* 0x000000160808723c */ /* 0x010fde0000001810 */
[----:B------:R-:W-:-:S04]  /*55b60*/  NOP ;  /* 0x0000000000007918 */ /* 0x000fc80000000000 */
[----:B------:R0:W-:Y:S04]  /*55b70*/  STL.64 [R1+0x220], R8 ;  /* 0x0002200801007387 */ /* 0x0001e80000100a00 */
[----:B------:R1:W-:Y:S04]  /*55b80*/  STL.64 [R1+0x228], R10 ;  /* 0x0002280a01007387 */ /* 0x0003e80000100a00 */
[----:B------:R-:W2:Y:S04]  /*55b90*/  LDL.LU.64 R22, [R1+0x1a68] ;  /* 0x001a680001167983 */ /* 0x000ea80000300a00 */
[----:B------:R-:W3:Y:S04]  /*55ba0*/  LDL.LU R16, [R1+0xf0] ;  /* 0x0000f00001107983 */ /* 0x000ee80000300800 */
[----:B------:R-:W3:Y:S04]  /*55bb0*/  LDL.LU R17, [R1+0xf4] ;  /* 0x0000f40001117983 */ /* 0x000ee80000300800 */
[----:B------:R-:W3:Y:S04]  /*55bc0*/  LDL.LU R18, [R1+0xf8] ;  /* 0x0000f80001127983 */ /* 0x000ee80000300800 */
[----:B------:R-:W3:Y:S01]  /*55bd0*/  LDL.LU R19, [R1+0xfc] ;  /* 0x0000fc0001137983 */ /* 0x000ee20000300800 */
[----:B0-----:R-:W-:-:S02]  /*55be0*/  IMAD.MOV.U32 R8, RZ, RZ, R2 ;  /* 0x000000ffff087224 */ /* 0x001fc400078e0002 */
[----:B------:R-:W-:Y:S01]  /*55bf0*/  IMAD.MOV.U32 R9, RZ, RZ, R25 ;  /* 0x000000ffff097224 */ /* 0x000fe200078e0019 */
[----:B-1----:R-:W-:Y:S01]  /*55c00*/  MOV R10, R28 ;  /* 0x0000001c000a7202 */ /* 0x002fe20000000f00 */
[----:B------:R-:W-:-:S07]  /*55c10*/  IMAD.MOV.U32 R11, RZ, RZ, R3 ;  /* 0x000000ffff0b7224 */ /* 0x000fce00078e0003 */
[----:B--2---:R-:W-:Y:S01]  /*55c20*/  HMMA.16816.F32 R8, R8, R14, R20 ;  /* 0x0000000e0808723c */ /* 0x004fe20000001814 */
[----:B------:R-:W2:-:S15]  /*55c30*/  LDL R14, [R1+0x30] ;  /* 0x00003000010e7983 */ /* 0x000e9e0000100800 */
[----:B------:R-:W-:-:S03]  /*55c40*/  NOP ;  /* 0x0000000000007918 */ /* 0x000fc60000000000 */
[----:B------:R0:W-:Y:S04]  /*55c50*/  STL.64 [R1+0x210], R8 ;  /* 0x0002100801007387 */ /* 0x0001e80000100a00 */
[----:B------:R1:W-:Y:S04]  /*55c60*/  STL.64 [R1+0x218], R10 ;  /* 0x0002180a01007387 */ /* 0x0003e80000100a00 */
[----:B------:R-:W2:Y:S04]  /*55c70*/  LDL R15, [R1+0x34] ;  /* 0x00003400010f7983 */ /* 0x000ea80000100800 */
[----:B------:R-:W4:Y:S04]  /*55c80*/  LDL.LU R20, [R1+0x8] ;  /* 0x0000080001147983 */ /* 0x000f280000300800 */
[----:B------:R-:W5:Y:S04]  /*55c90*/  LDL.LU R21, [R1+0x18] ;  /* 0x0000180001157983 */ /* 0x000f680000300800 */
[----:B------:R-:W2:Y:S04]  /*55ca0*/  LDL R22, [R1+0x48] ;  /* 0x0000480001167983 */ /* 0x000ea80000100800 */
[----:B------:R-:W2:Y:S01]  /*55cb0*/  LDL R23, [R1+0x4c] ;  /* 0x00004c0001177983 */ /* 0x000ea20000100800 */
[----:B0-----:R-:W-:-:S02]  /*55cc0*/  IMAD.MOV.U32 R8, RZ, RZ, R2 ;  /* 0x000000ffff087224 */ /* 0x001fc400078e0002 */
[----:B------:R-:W-:Y:S01]  /*55cd0*/  IMAD.MOV.U32 R9, RZ, RZ, R25 ;  /* 0x000000ffff097224 */ /* 0x000fe200078e0019 */
[----:B-1----:R-:W-:Y:S01]  /*55ce0*/  MOV R10, R28 ;  /* 0x0000001c000a7202 */ /* 0x002fe20000000f00 */
[----:B------:R-:W-:Y:S01]  /*55cf0*/  IMAD.MOV.U32 R11, RZ, RZ, R3 ;  /* 0x000000ffff0b7224 */ /* 0x000fe200078e0003 */
[----:B------:R-:W2:Y:S04]  /*55d00*/  LDL.LU R2, [R1+0x1a64] ;  /* 0x001a640001027983 */ /* 0x000ea80000300800 */
[----:B------:R-:W2:Y:S02]  /*55d10*/  LDL.LU R28, [R1+0x1a60] ;  /* 0x001a6000011c7983 */ /* 0x000ea40000300800 */
[----:B------:R-:W-:Y:S02]  /*55d20*/  HMMA.16816.F32 R4, R8, R26, R4 ;  /* 0x0000001a0804723c */ /* 0x000fe40000001804 */
[----:B------:R-:W3:Y:S04]  /*55d30*/  LDL.LU.64 R26, [R1+0x1a58] ;  /* 0x001a5800011a7983 */ /* 0x000ee80000300a00 */
[----:B------:R-:W3:-:S13]  /*55d40*/  LDL R10, [R1+0x40] ;  /* 0x00004000010a7983 */ /* 0x000eda0000100800 */
[----:B------:R4:W-:Y:S04]  /*55d50*/  STL.64 [R1+0x200], R4 ;  /* 0x0002000401007387 */ /* 0x0009e80000100a00 */
[----:B------:R5:W-:Y:S04]  /*55d60*/  STL.64 [R1+0x208], R6 ;  /* 0x0002080601007387 */ /* 0x000be80000100a00 */
[----:B------:R-:W3:Y:S01]  /*55d70*/  LDL R11, [R1+0x44] ;  /* 0x00004400010b7983 */ /* 0x000ee20000100800 */
[----:B----4-:R-:W-:Y:S01]  /*55d80*/  IMAD.MOV.U32 R4, RZ, RZ, R20 ;  /* 0x000000ffff047224 */ /* 0x010fe200078e0014 */
[----:B-----5:R-:W-:Y:S01]  /*55d90*/  MOV R6, R21 ;  /* 0x0000001500067202 */ /* 0x020fe20000000f00 */
[----:B--2---:R-:W-:-:S02]  /*55da0*/  IMAD.MOV.U32 R5, RZ, RZ, R28 ;  /* 0x000000ffff057224 */ /* 0x004fc400078e001c */
[----:B---3--:R-:W-:-:S07]  /*55db0*/  IMAD.MOV.U32 R7, RZ, RZ, R26 ;  /* 0x000000ffff077224 */ /* 0x008fce00078e001a */
        /* <DEDUP_REMOVED lines=696> */
[----:B-----5:R-:W-:Y:S04]  /*58940*/  LDS.64 R2, [R24+UR10+0x4a000] ;  /* 0x04a0000a18027984 */ /* 0x020fe80008000a00 */
[----:B------:R-:W0:Y:S01]  /*58950*/  LDS.64 R24, [R24+UR10+0x4a800] ;  /* 0x04a8000a18187984 */ /* 0x000e220008000a00 */
[----:B----4-:R-:W-:Y:S01]  /*58960*/  MOV R21, R29 ;  /* 0x0000001d00157202 */ /* 0x010fe20000000f00 */
[----:B------:R-:W-:Y:S02]  /*58970*/  IMAD.MOV.U32 R23, RZ, RZ, R27 ;  /* 0x000000ffff177224 */ /* 0x000fe400078e001b */
[----:B0-----:R0:W-:Y:S04]  /*58980*/  STL [R1+0x1848], R24 ;  /* 0x0018481801007387 */ /* 0x0011e80000100800 */
[----:B------:R-:W-:Y:S04]  /*58990*/  STL.64 [R1], R2 ;  /* 0x0000000201007387 */ /* 0x000fe80000100a00 */
[----:B------:R-:W1:Y:S04]  /*589a0*/  LDS.64 R2, [R0+UR10+0x4a000] ;  /* 0x04a0000a00027984 */ /* 0x000e680008000a00 */
[----:B0-----:R-:W4:Y:S04]  /*589b0*/  LDL.LU R24, [R1+0x24] ;  /* 0x0000240001187983 */ /* 0x001f280000300800 */
[----:B------:R3:W-:Y:S02]  /*589c0*/  STL [R1+0x1830], R25 ;  /* 0x0018301901007387 */ /* 0x0007e40000100800 */
[----:B---3--:R-:W-:-:S02]  /*589d0*/  IMAD.MOV.U32 R25, RZ, RZ, R15 ;  /* 0x000000ffff197224 */ /* 0x008fc400078e000f */
[----:B-1----:R-:W-:Y:S01]  /*589e0*/  STL [R1+0x1c], R3 ;  /* 0x00001c0301007387 */ /* 0x002fe20000100800 */
[----:B--2---:R-:W-:Y:S03]  /*589f0*/  HMMA.16816.F32 R16, R20, R14, R16 ;  /* 0x0000000e1410723c */ /* 0x004fe60000001810 */
[----:B------:R-:W2:-:S15]  /*58a00*/  LDL.LU.64 R14, [R1+0x1858] ;  /* 0x00185800010e7983 */ /* 0x000e9e0000300a00 */
[----:B------:R-:W-:Y:S01]  /*58a10*/  NOP ;  /* 0x0000000000007918 */ /* 0x000fe20000000000 */
[----:B------:R0:W-:Y:S04]  /*58a20*/  STL.64 [R1+0x540], R16 ;  /* 0x0005401001007387 */ /* 0x0001e80000100a00 */
[----:B------:R1:W-:Y:S04]  /*58a30*/  STL.64 [R1+0x548], R18 ;  /* 0x0005481201007387 */ /* 0x0003e80000100a00 */
[----:B------:R-:W3:Y:S04]  /*58a40*/  LDL R20, [R1+0x50] ;  /* 0x0000500001147983 */ /* 0x000ee80000100800 */
[----:B------:R-:W3:Y:S04]  /*58a50*/  LDL R21, [R1+0x54] ;  /* 0x0000540001157983 */ /* 0x000ee80000100800 */
[----:B------:R-:W5:Y:S01]  /*58a60*/  LDL.LU R23, [R1+0xc] ;  /* 0x00000c0001177983 */ /* 0x000f620000300800 */
[----:B0-----:R-:W-:-:S02]  /*58a70*/  IMAD.MOV.U32 R17, RZ, RZ, R29 ;  /* 0x000000ffff117224 */ /* 0x001fc400078e001d */
[----:B-1----:R-:W-:Y:S01]  /*58a80*/  IMAD.MOV.U32 R19, RZ, RZ, R27 ;  /* 0x000000ffff137224 */ /* 0x002fe200078e001b */
[----:B----4-:R-:W-:Y:S01]  /*58a90*/  MOV R18, R24 ;  /* 0x0000001800127202 */ /* 0x010fe20000000f00 */
[----:B-----5:R-:W-:-:S07]  /*58aa0*/  IMAD.MOV.U32 R16, RZ, RZ, R23 ;  /* 0x000000ffff107224 */ /* 0x020fce00078e0017 */
[----:B--2---:R-:W-:Y:S01]  /*58ab0*/  HMMA.16816.F32 R16, R16, R6, R12 ;  /* 0x000000061010723c */ /* 0x004fe2000000180c */
[----:B------:R-:W3:Y:S01]  /*58ac0*/  LDL.LU.64 R6, [R1+0x1850] ;  /* 0x0018500001067983 */ /* 0x000ee20000300a00 */
[----:B------:R-:W-:Y:S02]  /*58ad0*/  IMAD.MOV.U32 R12, RZ, RZ, R23 ;  /* 0x000000ffff0c7224 */ /* 0x000fe400078e0017 */
[----:B------:R-:W-:Y:S01]  /*58ae0*/  IMAD.MOV.U32 R13, RZ, RZ, R29 ;  /* 0x000000ffff0d7224 */ /* 0x000fe200078e001d */
[----:B------:R-:W-:Y:S01]  /*58af0*/  MOV R14, R24 ;  /* 0x00000018000e7202 */ /* 0x000fe20000000f00 */
        /* <DEDUP_REMOVED lines=17> */
[----:B---3--:R-:W-:-:S02]  /*58c10*/  IMAD.MOV.U32 R4, RZ, RZ, R23 ;  /* 0x000000ffff047224 */ /* 0x008fc400078e0017 */
[----:B------:R-:W-:Y:S01]  /*58c20*/  IMAD.MOV.U32 R5, RZ, RZ, R29 ;  /* 0x000000ffff057224 */ /* 0x000fe200078e001d */
[----:B----4-:R-:W-:Y:S01]  /*58c30*/  MOV R6, R24 ;  /* 0x0000001800067202 */ /* 0x010fe20000000f00 */
[----:B------:R-:W-:Y:S02]  /*58c40*/  IMAD.MOV.U32 R7, RZ, RZ, R27 ;  /* 0x000000ffff077224 */ /* 0x000fe400078e001b */
[----:B------:R-:W-:Y:S01]  /*58c50*/  IMAD.MOV.U32 R28, RZ, RZ, R2 ;  /* 0x000000ffff1c7224 */ /* 0x000fe200078e0002 */
[----:B------:R-:W-:Y:S02]  /*58c60*/  MOV R26, R3 ;  /* 0x00000003001a7202 */ /* 0x000fe40000000f00 */
[----:B------:R-:W0:Y:S02]  /*58c70*/  LDS.64 R2, [R0+UR10+0x4a800] ;  /* 0x04a8000a00027984 */ /* 0x000e240008000a00 */
[----:B--2---:R-:W-:Y:S02]  /*58c80*/  HMMA.16816.F32 R4, R4, R12, R8 ;  /* 0x0000000c0404723c */ /* 0x004fe40000001808 */
        /* <DEDUP_REMOVED lines=8> */
[----:B------:R-:W4:Y:S04]  /*58d10*/  LDL.LU R29, [R1] ;  /* 0x00000000011d7983 */ /* 0x000f280000300800 */
[----:B------:R-:W5:Y:S04]  /*58d20*/  LDL.LU R24, [R1+0x1848] ;  /* 0x0018480001187983 */ /* 0x000f680000300800 */
[----:B------:R-:W2:Y:S04]  /*58d30*/  LDL R10, [R1+0x48] ;  /* 0x00004800010a7983 */ /* 0x000ea80000100800 */
[----:B------:R-:W-:Y:S04]  /*58d40*/  STL.64 [R1+0x340], R4 ;  /* 0x0003400401007387 */ /* 0x000fe80000100a00 */
[----:B------:R1:W-:Y:S04]  /*58d50*/  STL.64 [R1+0x348], R6 ;  /* 0x0003480601007387 */ /* 0x0003e80000100a00 */
[----:B------:R-:W2:Y:S01]  /*58d60*/  LDL R11, [R1+0x4c] ;  /* 0x00004c00010b7983 */ /* 0x000ea20000100800 */
[----:B-1----:R-:W-:Y:S01]  /*58d70*/  MOV R6, R28 ;  /* 0x0000001c00067202 */ /* 0x002fe20000000f00 */
[----:B0-----:R-:W-:-:S02]  /*58d80*/  IMAD.MOV.U32 R7, RZ, RZ, R2 ;  /* 0x000000ffff077224 */ /* 0x001fc400078e0002 */
[----:B----4-:R-:W-:Y:S02]  /*58d90*/  IMAD.MOV.U32 R4, RZ, RZ, R29 ;  /* 0x000000ffff047224 */ /* 0x010fe400078e001d */
[----:B-----5:R-:W-:Y:S01]  /*58da0*/  IMAD.MOV.U32 R5, RZ, RZ, R24 ;  /* 0x000000ffff057224 */ /* 0x020fe200078e0018 */
[----:B--2---:R0:W-:Y:S04]  /*58db0*/  STL.64 [R1+0x1828], R10 ;  /* 0x0018280a01007387 */ /* 0x0041e80000100a00 */
[----:B------:R-:W3:Y:S04]  /*58dc0*/  LDL.LU R8, [R1+0x390] ;  /* 0x0003900001087983 */ /* 0x000ee80000300800 */
[----:B------:R-:W3:Y:S01]  /*58dd0*/  LDL.LU R9, [R1+0x394] ;  /* 0x0003940001097983 */ /* 0x000ee20000300800 */
[C---:B------:R-:W-:Y:S03]  /*58de0*/  HMMA.16816.F32 R12, R4.reuse, R14, R16 ;  /* 0x0000000e040c723c */ /* 0x040fe60000001810 */
[----:B0-----:R-:W3:Y:S04]  /*58df0*/  LDL.LU R10, [R1+0x398] ;  /* 0x00039800010a7983 */ /* 0x001ee80000300800 */
[----:B------:R-:W3:Y:S04]  /*58e00*/  LDL.LU R11, [R1+0x39c] ;  /* 0x00039c00010b7983 */ /* 0x000ee80000300800 */
[----:B------:R-:W2:Y:S04]  /*58e10*/  LDL.LU.64 R18, [R1+0x1840] ;  /* 0x0018400001127983 */ /* 0x000ea80000300a00 */
[----:B------:R-:W2:Y:S04]  /*58e20*/  LDL.LU.64 R16, [R1+0x1838] ;  /* 0x0018380001107983 */ /* 0x000ea80000300a00 */
[----:B------:R-:W-:Y:S04]  /*58e30*/  STL.64 [R1+0x1820], R14 ;  /* 0x0018200e01007387 */ /* 0x000fe80000100a00 */
[----:B------:R0:W-:Y:S04]  /*58e40*/  STL.64 [R1+0x1818], R12 ;  /* 0x0018180c01007387 */ /* 0x0001e80000100a00 */
[----:B0-----:R-:W4:Y:S04]  /*58e50*/  LDL.LU R12, [R1+0x370] ;  /* 0x00037000010c7983 */ /* 0x001f280000300800 */
[----:B------:R-:W4:Y:S04]  /*58e60*/  LDL.LU R13, [R1+0x374] ;  /* 0x00037400010d7983 */ /* 0x000f280000300800 */
[----:B------:R-:W4:Y:S04]  /*58e70*/  LDL.LU R14, [R1+0x378] ;  /* 0x00037800010e7983 */ /* 0x000f280000300800 */
[----:B------:R-:W4:Y:S01]  /*58e80*/  LDL.LU R15, [R1+0x37c] ;  /* 0x00037c00010f7983 */ /* 0x000f220000300800 */
[C---:B--2---:R-:W-:Y:S08]  /*58e90*/  HMMA.16816.F32 R16, R4.reuse, R20, R16 ;  /* 0x000000140410723c */ /* 0x044ff00000001810 */
[----:B---3--:R-:W-:Y:S11]  /*58ea0*/  HMMA.16816.F32 R20, R4, R22, R8 ;  /* 0x000000160414723c */ /* 0x008ff60000001808 */
[----:B------:R0:W-:Y:S04]  /*58eb0*/  STL.64 [R1+0x1810], R18 ;  /* 0x0018101201007387 */ /* 0x0001e80000100a00 */
[----:B0-----:R-:W2:Y:S01]  /*58ec0*/  LDL R18, [R1+0x60] ;  /* 0x0000600001127983 */ /* 0x001ea20000100800 */
[----:B------:R-:W-:-:S03]  /*58ed0*/  IMAD.MOV.U32 R19, RZ, RZ, R25 ;  /* 0x000000ffff137224 */ /* 0x000fc600078e0019 */
[----:B------:R-:W3:Y:S04]  /*58ee0*/  LDL.LU R25, [R1+0x1830] ;  /* 0x0018300001197983 */ /* 0x000ee80000300800 */
[----:B------:R-:W4:Y:S04]  /*58ef0*/  LDL.LU.64 R10, [R1+0x1828] ;  /* 0x00182800010a7983 */ /* 0x000f280000300a00 */
[----:B------:R0:W-:Y:S04]  /*58f00*/  STL.64 [R1+0x1808], R22 ;  /* 0x0018081601007387 */ /* 0x0001e80000100a00 */
[----:B0-----:R-:W5:Y:S01]  /*58f10*/  LDL.64 R22, [R1+0x58] ;  /* 0x0000580001167983 */ /* 0x001f620000100a00 */
[----:B------:R-:W0:Y:S02]  /*58f20*/  S2R R29, SR_TID.X ;  /* 0x00000000001d7919 */ /* 0x000e240000002100 */
[C---:B0-----:R-:W-:Y:S01]  /*58f30*/  IMAD.SHL.U32 R24, R29.reuse, 0x8, RZ ;  /* 0x000000081d187824 */ /* 0x041fe200078e00ff */
[----:B------:R-:W-:-:S04]  /*58f40*/  LOP3.LUT R28, R29, 0x1c, RZ, 0xc0, !PT ;  /* 0x0000001c1d1c7812 */ /* 0x000fc800078ec0ff */
[----:B------:R-:W-:-:S04]  /*58f50*/  LOP3.LUT R24, R24, 0x78, RZ, 0xc0, !PT ;  /* 0x0000007818187812 */ /* 0x000fc800078ec0ff */
[----:B------:R-:W-:-:S04]  /*58f60*/  LEA R24, R28, R24, 0x6 ;  /* 0x000000181c187211 */ /* 0x000fc800078e30ff */
[----:B------:R-:W-:-:S05]  /*58f70*/  LOP3.LUT R24, R24, 0x40, RZ, 0x3c, !PT ;  /* 0x0000004018187812 */ /* 0x000fca00078e3cff */
[----:B------:R-:W0:Y:S01]  /*58f80*/  LDS.64 R28, [R24+UR10+0x4b800] ;  /* 0x04b8000a181c7984 */ /* 0x000e220008000a00 */
[----:B----4-:R-:W-:Y:S03]  /*58f90*/  HMMA.16816.F32 R4, R4, R10, R12 ;  /* 0x0000000a0404723c */ /* 0x010fe6000000180c */
[----:B------:R-:W2:Y:S04]  /*58fa0*/  LDL.LU.64 R14, [R1+0x1820] ;  /* 0x00182000010e7983 */ /* 0x000ea80000300a00 */
[----:B------:R-:W2:Y:S04]  /*58fb0*/  LDL.LU.64 R12, [R1+0x1818] ;  /* 0x00181800010c7983 */ /* 0x000ea80000300a00 */
[----:B------:R-:W2:Y:S01]  /*58fc0*/  LDL R8, [R1+0x4] ;  /* 0x0000040001087983 */ /* 0x000ea20000100800 */
[----:B------:R-:W-:-:S03]  /*58fd0*/  IMAD.MOV.U32 R10, RZ, RZ, R26 ;  /* 0x000000ffff0a7224 */ /* 0x000fc600078e001a */
[----:B------:R-:W1:Y:S04]  /*58fe0*/  LDS.64 R26, [R24+UR10+0x4b000] ;  /* 0x04b0000a181a7984 */ /* 0x000e680008000a00 */
[----:B0-----:R0:W-:Y:S04]  /*58ff0*/  STL [R1+0x1800], R28 ;  /* 0x0018001c01007387 */ /* 0x0011e80000100800 */
[----:B-1----:R-:W-:Y:S04]  /*59000*/  STL.64 [R1+0x10], R26 ;  /* 0x0000101a01007387 */ /* 0x002fe80000100a00 */
[----:B------:R-:W1:Y:S04]  /*59010*/  LDS.64 R26, [R0+UR10+0x4b000] ;  /* 0x04b0000a001a7984 */ /* 0x000e680008000a00 */
[----:B0-----:R-:W4:Y:S04]  /*59020*/  LDL.LU R28, [R1+0x1c] ;  /* 0x00001c00011c7983 */ /* 0x001f280000300800 */
[----:B------:R5:W-:Y:S04]  /*59030*/  STL [R1+0x17dc], R29 ;  /* 0x0017dc1d01007387 */ /* 0x000be80000100800 */
[----:B------:R0:W-:Y:S01]  /*59040*/  STL [R1+0x17d8], R24 ;  /* 0x0017d81801007387 */ /* 0x0001e20000100800 */
[----:B---3--:R-:W-:-:S02]  /*59050*/  IMAD.MOV.U32 R9, RZ, RZ, R25 ;  /* 0x000000ffff097224 */ /* 0x008fc400078e0019 */
[----:B------:R-:W-:Y:S01]  /*59060*/  IMAD.MOV.U32 R11, RZ, RZ, R3 ;  /* 0x000000ffff0b7224 */ /* 0x000fe200078e0003 */
[----:B-1----:R-:W-:Y:S01]  /*59070*/  MOV R2, R27 ;  /* 0x0000001b00027202 */ /* 0x002fe20000000f00 */
[----:B------:R-:W-:Y:S01]  /*59080*/  STL.64 [R1+0x20], R26 ;  /* 0x0000201a01007387 */ /* 0x000fe20000100a00 */
[----:B-----5:R-:W-:Y:S02]  /*59090*/  IMAD.MOV.U32 R29, RZ, RZ, R22 ;  /* 0x000000ffff1d7224 */ /* 0x020fe400078e0016 */
[----:B0-----:R-:W-:Y:S01]  /*590a0*/  IMAD.MOV.U32 R24, RZ, RZ, R23 ;  /* 0x000000ffff187224 */ /* 0x001fe200078e0017 */
[----:B------:R-:W0:Y:S04]  /*590b0*/  LDS.64 R26, [R0+UR10+0x4b800] ;  /* 0x04b8000a001a7984 */ /* 0x000e280008000a00 */
[----:B------:R1:W-:Y:S04]  /*590c0*/  STL [R1+0x1804], R2 ;  /* 0x0018040201007387 */ /* 0x0003e80000100800 */
[----:B-1----:R-:W3:Y:S01]  /*590d0*/  LDL.LU R2, [R1+0x4] ;  /* 0x0000040001027983 */ /* 0x002ee20000300800 */
[----:B--2---:R-:W-:Y:S03]  /*590e0*/  HMMA.16816.F32 R8, R8, R18, R12 ;  /* 0x000000120808723c */ /* 0x004fe6000000180c */
[----:B------:R-:W2:Y:S04]  /*590f0*/  LDL.LU.64 R18, [R1+0x1810] ;  /* 0x0018100001127983 */ /* 0x000ea80000300a00 */
[----:B------:R-:W5:-:S12]  /*59100*/  LDL R12, [R1+0x38] ;  /* 0x00003800010c7983 */ /* 0x000f580000100800 */
[----:B------:R1:W-:Y:S04]  /*59110*/  STL.64 [R1+0x520], R8 ;  /* 0x0005200801007387 */ /* 0x0003e80000100a00 */
[----:B------:R0:W-:Y:S04]  /*59120*/  STL.64 [R1+0x528], R10 ;  /* 0x0005280a01007387 */ /* 0x0001e80000100a00 */
[----:B------:R-:W5:Y:S04]  /*59130*/  LDL R13, [R1+0x3c] ;  /* 0x00003c00010d7983 */ /* 0x000f680000100800 */
[----:B------:R-:W5:Y:S04]  /*59140*/  LDL R14, [R1+0x28] ;  /* 0x00002800010e7983 */ /* 0x000f680000100800 */
[----:B------:R-:W5:Y:S01]  /*59150*/  LDL R15, [R1+0x2c] ;  /* 0x00002c00010f7983 */ /* 0x000f620000100800 */
[----:B-1----:R-:W-:Y:S01]  /*59160*/  IMAD.MOV.U32 R9, RZ, RZ, R25 ;  /* 0x000000ffff097224 */ /* 0x002fe200078e0019 */
[----:B0-----:R-:W-:Y:S01]  /*59170*/  MOV R11, R3 ;  /* 0x00000003000b7202 */ /* 0x001fe20000000f00 */
[----:B----4-:R-:W-:-:S02]  /*59180*/  IMAD.MOV.U32 R10, RZ, RZ, R28 ;  /* 0x000000ffff0a7224 */ /* 0x010fc400078e001c */
[----:B---3--:R-:W-:-:S07]  /*59190*/  IMAD.MOV.U32 R8, RZ, RZ, R2 ;  /* 0x000000ffff087224 */ /* 0x008fce00078e0002 */
[----:B--2---:R-:W-:-:S15]  /*591a0*/  HMMA.16816.F32 R8, R8, R22, R16 ;  /* 0x000000160808723c */ /* 0x004fde0000001810 */
[----:B------:R-:W-:-:S04]  /*591b0*/  NOP ;  /* 0x0000000000007918 */ /* 0x000fc80000000000 */
[----:B------:R0:W-:Y:S04]  /*591c0*/  STL.64 [R1+0x510], R8 ;  /* 0x0005100801007387 */ /* 0x0001e80000100a00 */
[----:B------:R1:W-:Y:S04]  /*591d0*/  STL.64 [R1+0x518], R10 ;  /* 0x0005180a01007387 */ /* 0x0003e80000100a00 */
[----:B------:R-:W2:Y:S04]  /*591e0*/  LDL.LU.64 R22, [R1+0x1808] ;  /* 0x0018080001167983 */ /* 0x000ea80000300a00 */
[----:B------:R-:W2:Y:S04]  /*591f0*/  LDL R18, [R1+0x50] ;  /* 0x0000500001127983 */ /* 0x000ea80000100800 */
[----:B------:R-:W2:Y:S01]  /*59200*/  LDL R19, [R1+0x54] ;  /* 0x0000540001137983 */ /* 0x000ea20000100800 */
[----:B0-----:R-:W-:Y:S01]  /*59210*/  IMAD.MOV.U32 R8, RZ, RZ, R2 ;  /* 0x000000ffff087224 */ /* 0x001fe200078e0002 */
[----:B------:R-:W-:Y:S01]  /*59220*/  MOV R9, R25 ;  /* 0x0000001900097202 */ /* 0x000fe20000000f00 */
[----:B-1----:R-:W-:-:S02]  /*59230*/  IMAD.MOV.U32 R10, RZ, RZ, R28 ;  /* 0x000000ffff0a7224 */ /* 0x002fc400078e001c */
[----:B------:R-:W-:-:S07]  /*59240*/  IMAD.MOV.U32 R11, RZ, RZ, R3 ;  /* 0x000000ffff0b7224 */ /* 0x000fce00078e0003 */
[----:B--2---:R-:W-:Y:S01]  /*59250*/  HMMA.16816.F32 R8, R8, R18, R20 ;  /* 0x000000120808723c */ /* 0x004fe20000001814 */
[----:B------:R-:W2:-:S15]  /*59260*/  LDL R18, [R1+0x30] ;  /* 0x0000300001127983 */ /* 0x000e9e0000100800 */
[----:B------:R-:W-:-:S03]  /*59270*/  NOP ;  /* 0x0000000000007918 */ /* 0x000fc60000000000 */
[----:B------:R0:W-:Y:S04]  /*59280*/  STL.64 [R1+0x390], R8 ;  /* 0x0003900801007387 */ /* 0x0001e80000100a00 */
[----:B------:R1:W-:Y:S04]  /*59290*/  STL.64 [R1+0x398], R10 ;  /* 0x0003980a01007387 */ /* 0x0003e80000100a00 */
[----:B------:R-:W2:Y:S01]  /*592a0*/  LDL R19, [R1+0x34] ;  /* 0x0000340001137983 */ /* 0x000ea20000100800 */
[----:B0-----:R-:W-:Y:S01]  /*592b0*/  IMAD.MOV.U32 R8, RZ, RZ, R2 ;  /* 0x000000ffff087224 */ /* 0x001fe200078e0002 */
[----:B------:R-:W-:Y:S01]  /*592c0*/  MOV R9, R25 ;  /* 0x0000001900097202 */ /* 0x000fe20000000f00 */
[----:B-1----:R-:W-:-:S02]  /*592d0*/  IMAD.MOV.U32 R10, RZ, RZ, R28 ;  /* 0x000000ffff0a7224 */ /* 0x002fc400078e001c */
[----:B------:R-:W-:-:S07]  /*592e0*/  IMAD.MOV.U32 R11, RZ, RZ, R3 ;  /* 0x000000ffff0b7224 */ /* 0x000fce00078e0003 */
[----:B-----5:R-:W-:Y:S01]  /*592f0*/  HMMA.16816.F32 R4, R8, R12, R4 ;  /* 0x0000000c0804723c */ /* 0x020fe20000001804 */
[----:B--2---:R0:W-:Y:S04]  /*59300*/  STL.64 [R1+0x17f8], R18 ;  /* 0x0017f81201007387 */ /* 0x0041e80000100a00 */
[----:B------:R-:W2:Y:S04]  /*59310*/  LDL.LU R16, [R1+0x460] ;  /* 0x0004600001107983 */ /* 0x000ea80000300800 */
[----:B------:R-:W2:Y:S04]  /*59320*/  LDL.LU R17, [R1+0x464] ;  /* 0x0004640001117983 */ /* 0x000ea80000300800 */
[----:B0-----:R-:W2:Y:S04]  /*59330*/  LDL.LU R18, [R1+0x468] ;  /* 0x0004680001127983 */ /* 0x001ea80000300800 */
[----:B------:R-:W2:Y:S04]  /*59340*/  LDL.LU R19, [R1+0x46c] ;  /* 0x00046c0001137983 */ /* 0x000ea80000300800 */
[----:B------:R-:W3:Y:S04]  /*59350*/  LDL.LU R20, [R1+0x10] ;  /* 0x0000100001147983 */ /* 0x000ee80000300800 */
[----:B------:R-:W4:Y:S04]  /*59360*/  LDL.LU R21, [R1+0x20] ;  /* 0x0000200001157983 */ /* 0x000f280000300800 */
[----:B------:R-:W5:Y:S04]  /*59370*/  LDL R22, [R1+0x48] ;  /* 0x0000480001167983 */ /* 0x000f680000100800 */
[----:B------:R-:W5:Y:S04]  /*59380*/  LDL R23, [R1+0x4c] ;  /* 0x00004c0001177983 */ /* 0x000f680000100800 */
[----:B------:R-:W2:Y:S04]  /*59390*/  LDL.LU R2, [R1+0x1804] ;  /* 0x0018040001027983 */ /* 0x000ea80000300800 */
[----:B------:R-:W2:Y:S04]  /*593a0*/  LDL.LU R28, [R1+0x1800] ;  /* 0x00180000011c7983 */ /* 0x000ea80000300800 */
[----:B------:R-:W5:Y:S04]  /*593b0*/  LDL R10, [R1+0x40] ;  /* 0x00004000010a7983 */ /* 0x000f680000100800 */
[----:B------:R-:W-:Y:S04]  /*593c0*/  STL.64 [R1+0x370], R4 ;  /* 0x0003700401007387 */ /* 0x000fe80000100a00 */
[----:B------:R0:W-:Y:S04]  /*593d0*/  STL.64 [R1+0x378], R6 ;  /* 0x0003780601007387 */ /* 0x0001e80000100a00 */
[----:B------:R-:W5:Y:S01]  /*593e0*/  LDL R11, [R1+0x44] ;  /* 0x00004400010b7983 */ /* 0x000f620000100800 */
[----:B0-----:R-:W-:-:S02]  /*593f0*/  IMAD.MOV.U32 R7, RZ, RZ, R26 ;  /* 0x000000ffff077224 */ /* 0x001fc400078e001a */
[----:B---3--:R-:W-:Y:S02]  /*59400*/  IMAD.MOV.U32 R4, RZ, RZ, R20 ;  /* 0x000000ffff047224 */ /* 0x008fe400078e0014 */
[----:B----4-:R-:W-:Y:S01]  /*59410*/  IMAD.MOV.U32 R6, RZ, RZ, R21 ;  /* 0x000000ffff067224 */ /* 0x010fe200078e0015 */
[----:B--2---:R-:W-:-:S07]  /*59420*/  MOV R5, R28 ;  /* 0x0000001c00057202 */ /* 0x004fce0000000f00 */
[C---:B------:R-:W-:Y:S01]  /*59430*/  HMMA.16816.F32 R12, R4.reuse, R14, R16 ;  /* 0x0000000e040c723c */ /* 0x040fe20000001810 */
[----:B-----5:R0:W-:Y:S04]  /*59440*/  STL.64 [R1+0x17f0], R10 ;  /* 0x0017f00a01007387 */ /* 0x0201e80000100a00 */
[----:B------:R-:W2:Y:S04]  /*59450*/  LDL.LU R8, [R1+0x400] ;  /* 0x0004000001087983 */ /* 0x000ea80000300800 */
[----:B------:R-:W2:Y:S04]  /*59460*/  LDL.LU R9, [R1+0x404] ;  /* 0x0004040001097983 */ /* 0x000ea80000300800 */
[----:B0-----:R-:W2:Y:S04]  /*59470*/  LDL.LU R10, [R1+0x408] ;  /* 0x00040800010a7983 */ /* 0x001ea80000300800 */
[----:B------:R-:W2:Y:S04]  /*59480*/  LDL.LU R11, [R1+0x40c] ;  /* 0x00040c00010b7983 */ /* 0x000ea80000300800 */
[----:B------:R-:W2:Y:S04]  /*59490*/  LDL.LU.64 R18, [R1+0x17f8] ;  /* 0x0017f80001127983 */ /* 0x000ea80000300a00 */
        /* <DEDUP_REMOVED lines=20> */
[----:B0-----:R-:W-:Y:S01]  /*595e0*/  IMAD.MOV.U32 R6, RZ, RZ, R29 ;  /* 0x000000ffff067224 */ /* 0x001fe200078e001d */
[----:B------:R-:W-:Y:S01]  /*595f0*/  MOV R7, R24 ;  /* 0x0000001800077202 */ /* 0x000fe20000000f00 */
[----:B------:R-:W4:Y:S04]  /*59600*/  LDL.LU R29, [R1+0x17dc] ;  /* 0x0017dc00011d7983 */ /* 0x000f280000300800 */
[----:B------:R-:W5:Y:S01]  /*59610*/  LDL.LU R24, [R1+0x17d8] ;  /* 0x0017d80001187983 */ /* 0x000f620000300800 */
[----:B------:R-:W-:Y:S02]  /*59620*/  IMAD.MOV.U32 R8, RZ, RZ, R20 ;  /* 0x000000ffff087224 */ /* 0x000fe400078e0014 */
[----:B------:R-:W-:-:S02]  /*59630*/  IMAD.MOV.U32 R9, RZ, RZ, R28 ;  /* 0x000000ffff097224 */ /* 0x000fc400078e001c */
[----:B------:R-:W-:Y:S01]  /*59640*/  IMAD.MOV.U32 R10, RZ, RZ, R21 ;  /* 0x000000ffff0a7224 */ /* 0x000fe200078e0015 */
[----:B------:R-:W-:-:S07]  /*59650*/  MOV R11, R26 ;  /* 0x0000001a000b7202 */ /* 0x000fce0000000f00 */
[----:B--2---:R-:W-:Y:S01]  /*59660*/  HMMA.16816.F32 R8, R8, R22, R12 ;  /* 0x000000160808723c */ /* 0x004fe2000000180c */
[----:B------:R-:W2:Y:S04]  /*59670*/  LDL.LU.64 R14, [R1+0x17d0] ;  /* 0x0017d000010e7983 */ /* 0x000ea80000300a00 */
[----:B------:R-:W2:Y:S04]  /*59680*/  LDL.LU.64 R12, [R1+0x17c8] ;  /* 0x0017c800010c7983 */ /* 0x000ea80000300a00 */
[----:B------:R-:W2:Y:S01]  /*59690*/  LDL R20, [R1+0x14] ;  /* 0x0000140001147983 */ /* 0x000ea20000100800 */
[----:B------:R-:W-:-:S02]  /*596a0*/  IMAD.MOV.U32 R22, RZ, RZ, R2 ;  /* 0x000000ffff167224 */ /* 0x000fc400078e0002 */
[----:B------:R-:W-:Y:S01]  /*596b0*/  IMAD.MOV.U32 R23, RZ, RZ, R27 ;  /* 0x000000ffff177224 */ /* 0x000fe200078e001b */
[----:B-----5:R-:W-:Y:S04]  /*596c0*/  LDS.64 R2, [R24+UR10+0x4c000] ;  /* 0x04c0000a18027984 */ /* 0x020fe80008000a00 */
[----:B------:R-:W0:Y:S01]  /*596d0*/  LDS.64 R24, [R24+UR10+0x4c800] ;  /* 0x04c8000a18187984 */ /* 0x000e220008000a00 */
[----:B----4-:R-:W-:-:S03]  /*596e0*/  IMAD.MOV.U32 R21, RZ, RZ, R29 ;  /* 0x000000ffff157224 */ /* 0x010fc600078e001d */
[----:B0-----:R0:W-:Y:S04]  /*596f0*/  STL [R1+0x17b0], R24 ;  /* 0x0017b01801007387 */ /* 0x0011e80000100800 */
[----:B------:R-:W-:Y:S04]  /*59700*/  STL.64 [R1+0x8], R2 ;  /* 0x0000080201007387 */ /* 0x000fe80000100a00 */
[----:B------:R-:W1:Y:S04]  /*59710*/  LDS.64 R2, [R0+UR10+0x4c000] ;  /* 0x04c0000a00027984 */ /* 0x000e680008000a00 */
[----:B0-----:R-:W4:Y:S04]  /*59720*/  LDL.LU R24, [R1+0x24] ;  /* 0x0000240001187983 */ /* 0x001f280000300800 */
[----:B------:R3:W-:Y:S02]  /*59730*/  STL [R1+0x1798], R25 ;  /* 0x0017981901007387 */ /* 0x0007e40000100800 */
[----:B---3--:R-:W-:Y:S01]  /*59740*/  IMAD.MOV.U32 R25, RZ, RZ, R19 ;  /* 0x000000ffff197224 */ /* 0x008fe200078e0013 */
[----:B--2---:R-:W-:Y:S01]  /*59750*/  HMMA.16816.F32 R12, R20, R18, R12 ;  /* 0x00000012140c723c */ /* 0x004fe2000000180c */
[----:B------:R-:W2:-:S15]  /*59760*/  LDL.LU.64 R18, [R1+0x17c0] ;  /* 0x0017c00001127983 */ /* 0x000e9e0000300a00 */
[----:B------:R-:W-:-:S03]  /*59770*/  NOP ;  /* 0x0000000000007918 */ /* 0x000fc60000000000 */
[----:B------:R0:W-:Y:S04]  /*59780*/  STL.64 [R1+0x500], R12 ;  /* 0x0005000c01007387 */ /* 0x0001e80000100a00 */
[----:B------:R3:W-:Y:S04]  /*59790*/  STL.64 [R1+0x508], R14 ;  /* 0x0005080e01007387 */ /* 0x0007e80000100a00 */
[----:B------:R-:W5:Y:S04]  /*597a0*/  LDL R20, [R1+0x50] ;  /* 0x0000500001147983 */ /* 0x000f680000100800 */
[----:B------:R-:W5:Y:S04]  /*597b0*/  LDL R21, [R1+0x54] ;  /* 0x0000540001157983 */ /* 0x000f680000100800 */
[----:B------:R-:W2:Y:S01]  /*597c0*/  LDL.LU R23, [R1+0x14] ;  /* 0x0000140001177983 */ /* 0x000ea20000300800 */
[----:B0-----:R-:W-:Y:S01]  /*597d0*/  MOV R13, R29 ;  /* 0x0000001d000d7202 */ /* 0x001fe20000000f00 */
[----:B---3--:R-:W-:-:S02]  /*597e0*/  IMAD.MOV.U32 R15, RZ, RZ, R27 ;  /* 0x000000ffff0f7224 */ /* 0x008fc400078e001b */
[----:B----4-:R-:W-:Y:S02]  /*597f0*/  IMAD.MOV.U32 R14, RZ, RZ, R24 ;  /* 0x000000ffff0e7224 */ /* 0x010fe400078e0018 */
[----:B--2---:R-:W-:-:S07]  /*59800*/  IMAD.MOV.U32 R12, RZ, RZ, R23 ;  /* 0x000000ffff0c7224 */ /* 0x004fce00078e0017 */
[----:B------:R-:W-:Y:S01]  /*59810*/  HMMA.16816.F32 R16, R12, R6, R16 ;  /* 0x000000060c10723c */ /* 0x000fe20000001810 */
[----:B------:R-:W5:-:S15]  /*59820*/  LDL.LU.64 R6, [R1+0x17b8] ;  /* 0x0017b80001067983 */ /* 0x000f5e0000300a00 */
[----:B------:R-:W-:-:S03]  /*59830*/  NOP ;  /* 0x0000000000007918 */ /* 0x000fc60000000000 */
[----:B------:R0:W-:Y:S04]  /*59840*/  STL.64 [R1+0x4f0], R16 ;  /* 0x0004f01001007387 */ /* 0x0001e80000100a00 */
[----:B------:R2:W-:Y:S01]  /*59850*/  STL.64 [R1+0x4f8], R18 ;  /* 0x0004f81201007387 */ /* 0x0005e20000100a00 */
[----:B-----5:R-:W-:Y:S03]  /*59860*/  HMMA.16816.F32 R4, R12, R20, R4 ;  /* 0x000000140c04723c */ /* 0x020fe60000001804 */
[----:B------:R-:W3:-:S15]  /*59870*/  LDL R12, [R1+0x38] ;  /* 0x00003800010c7983 */ /* 0x000ede0000100800 */
[----:B------:R-:W-:Y:S01]  /*59880*/  NOP ;  /* 0x0000000000007918 */ /* 0x000fe20000000000 */
[----:B------:R4:W-:Y:S04]  /*59890*/  STL.64 [R1+0x400], R4 ;  /* 0x0004000401007387 */ /* 0x0009e80000100a00 */
[----:B------:R5:W-:Y:S04]  /*598a0*/  STL.64 [R1+0x408], R6 ;  /* 0x0004080601007387 */ /* 0x000be80000100a00 */
[----:B------:R-:W3:Y:S04]  /*598b0*/  LDL R13, [R1+0x3c] ;  /* 0x00003c00010d7983 */ /* 0x000ee80000100800 */
[----:B------:R-:W3:Y:S04]  /*598c0*/  LDL R14, [R1+0x28] ;  /* 0x00002800010e7983 */ /* 0x000ee80000100800 */
[----:B------:R-:W3:Y:S04]  /*598d0*/  LDL R15, [R1+0x2c] ;  /* 0x00002c00010f7983 */ /* 0x000ee80000100800 */
[----:B------:R-:W3:Y:S04]  /*598e0*/  LDL R20, [R1+0x30] ;  /* 0x0000300001147983 */ /* 0x000ee80000100800 */
[----:B------:R-:W3:Y:S04]  /*598f0*/  LDL R21, [R1+0x34] ;  /* 0x0000340001157983 */ /* 0x000ee80000100800 */
[----:B0-----:R-:W3:Y:S04]  /*59900*/  LDL.LU R16, [R1+0x440] ;  /* 0x0004400001107983 */ /* 0x001ee80000300800 */
[----:B------:R-:W3:Y:S04]  /*59910*/  LDL.LU R17, [R1+0x444] ;  /* 0x0004440001117983 */ /* 0x000ee80000300800 */
[----:B--2---:R-:W2:Y:S04]  /*59920*/  LDL.LU R18, [R1+0x448] ;  /* 0x0004480001127983 */ /* 0x004ea80000300800 */
[----:B------:R-:W2:Y:S01]  /*59930*/  LDL.LU R19, [R1+0x44c] ;  /* 0x00044c0001137983 */ /* 0x000ea20000300800 */
[----:B----4-:R-:W-:Y:S01]  /*59940*/  IMAD.MOV.U32 R4, RZ, RZ, R23 ;  /* 0x000000ffff047224 */ /* 0x010fe200078e0017 */
[----:B------:R-:W-:Y:S01]  /*59950*/  MOV R5, R29 ;  /* 0x0000001d00057202 */ /* 0x000fe20000000f00 */
[----:B-----5:R-:W-:-:S02]  /*59960*/  IMAD.MOV.U32 R6, RZ, RZ, R24 ;  /* 0x000000ffff067224 */ /* 0x020fc400078e0018 */
[----:B------:R-:W-:Y:S01]  /*59970*/  IMAD.MOV.U32 R7, RZ, RZ, R27 ;  /* 0x000000ffff077224 */ /* 0x000fe200078e001b */
[----:B-1----:R-:W-:Y:S01]  /*59980*/  MOV R28, R2 ;  /* 0x00000002001c7202 */ /* 0x002fe20000000f00 */
[----:B------:R-:W-:Y:S02]  /*59990*/  IMAD.MOV.U32 R26, RZ, RZ, R3 ;  /* 0x000000ffff1a7224 */ /* 0x000fe400078e0003 */
[----:B------:R-:W0:Y:S04]  /*599a0*/  LDS.64 R2, [R0+UR10+0x4c800] ;  /* 0x04c8000a00027984 */ /* 0x000e280008000a00 */
[----:B--2---:R-:W-:Y:S04]  /*599b0*/  STL.64 [R1+0x17a8], R18 ;  /* 0x0017a81201007387 */ /* 0x004fe80000100a00 */
[----:B---3--:R1:W-:Y:S01]  /*599c0*/  STL.64 [R1+0x17a0], R16 ;  /* 0x0017a01001007387 */ /* 0x0083e20000100a00 */
[----:B------:R-:W-:Y:S03]  /*599d0*/  HMMA.16816.F32 R4, R4, R12, R8 ;  /* 0x0000000c0404723c */ /* 0x000fe60000001808 */
        /* <DEDUP_REMOVED lines=8> */
[----:B------:R-:W2:Y:S04]  /*59a60*/  LDL.LU R27, [R1+0xc] ;  /* 0x00000c00011b7983 */ /* 0x000ea80000300800 */
[----:B------:R-:W2:Y:S04]  /*59a70*/  LDL.64 R10, [R1+0x48] ;  /* 0x00004800010a7983 */ /* 0x000ea80000100a00 */
[----:B--2---:R1:W-:Y:S04]  /*59a80*/  STL.64 [R1+0x1790], R10 ;  /* 0x0017900a01007387 */ /* 0x0043e80000100a00 */
[----:B------:R4:W-:Y:S04]  /*59a90*/  STL.64 [R1+0x3c0], R4 ;  /* 0x0003c00401007387 */ /* 0x0009e80000100a00 */
[----:B------:R2:W-:Y:S04]  /*59aa0*/  STL.64 [R1+0x3c8], R6 ;  /* 0x0003c80601007387 */ /* 0x0005e80000100a00 */
[----:B------:R-:W3:Y:S04]  /*59ab0*/  LDL.LU R8, [R1+0x430] ;  /* 0x0004300001087983 */ /* 0x000ee80000300800 */
[----:B------:R-:W3:Y:S04]  /*59ac0*/  LDL.LU R9, [R1+0x434] ;  /* 0x0004340001097983 */ /* 0x000ee80000300800 */
[----:B-1----:R-:W3:Y:S01]  /*59ad0*/  LDL.LU R10, [R1+0x438] ;  /* 0x00043800010a7983 */ /* 0x002ee20000300800 */
[----:B----4-:R-:W-:Y:S01]  /*59ae0*/  IMAD.MOV.U32 R4, RZ, RZ, R29 ;  /* 0x000000ffff047224 */ /* 0x010fe200078e001d */
[----:B-----5:R-:W-:Y:S01]  /*59af0*/  MOV R5, R24 ;  /* 0x0000001800057202 */ /* 0x020fe20000000f00 */
[----:B--2---:R-:W-:-:S02]  /*59b00*/  IMAD.MOV.U32 R6, RZ, RZ, R28 ;  /* 0x000000ffff067224 */ /* 0x004fc400078e001c */
[----:B0-----:R-:W-:Y:S01]  /*59b10*/  IMAD.MOV.U32 R7, RZ, RZ, R2 ;  /* 0x000000ffff077224 */ /* 0x001fe200078e0002 */
[----:B------:R-:W3:Y:S06]  /*59b20*/  LDL.LU R11, [R1+0x43c] ;  /* 0x00043c00010b7983 */ /* 0x000eec0000300800 */
[----:B------:R-:W-:Y:S01]  /*59b30*/  HMMA.16816.F32 R12, R4, R14, R16 ;  /* 0x0000000e040c723c */ /* 0x000fe20000001810 */
[----:B------:R-:W2:Y:S04]  /*59b40*/  LDL.LU.64 R18, [R1+0x17a8] ;  /* 0x0017a80001127983 */ /* 0x000ea80000300a00 */
[----:B------:R-:W2:-:S14]  /*59b50*/  LDL.LU.64 R16, [R1+0x17a0] ;  /* 0x0017a00001107983 */ /* 0x000e9c0000300a00 */
        /* <DEDUP_REMOVED lines=12> */
[----:B------:R-:W4:Y:S01]  /*59c20*/  LDL.LU.64 R10, [R1+0x1790] ;  /* 0x00179000010a7983 */ /* 0x000f220000300a00 */
[----:B------:R-:W0:Y:S02]  /*59c30*/  S2R R29, SR_TID.X ;  /* 0x00000000001d7919 */ /* 0x000e240000002100 */
[C---:B0-----:R-:W-:Y:S01]  /*59c40*/  IMAD.SHL.U32 R2, R29.reuse, 0x8, RZ ;  /* 0x000000081d027824 */ /* 0x041fe200078e00ff */
[----:B------:R-:W-:-:S04]  /*59c50*/  LOP3.LUT R28, R29, 0x1c, RZ, 0xc0, !PT ;  /* 0x0000001c1d1c7812 */ /* 0x000fc800078ec0ff */
[----:B------:R-:W-:-:S05]  /*59c60*/  LOP3.LUT R2, R2, 0x78, RZ, 0xc0, !PT ;  /* 0x0000007802027812 */ /* 0x000fca00078ec0ff */
[----:B------:R-:W-:-:S05]  /*59c70*/  IMAD R2, R28, 0x40, R2 ;  /* 0x000000401c027824 */ /* 0x000fca00078e0202 */
[----:B------:R-:W-:-:S05]  /*59c80*/  LOP3.LUT R2, R2, 0x40, RZ, 0x3c, !PT ;  /* 0x0000004002027812 */ /* 0x000fca00078e3cff */
[----:B------:R-:W0:Y:S01]  /*59c90*/  LDS.64 R28, [R2+UR10+0x4d000] ;  /* 0x04d0000a021c7984 */ /* 0x000e220008000a00 */
[----:B----4-:R-:W-:Y:S03]  /*59ca0*/  HMMA.16816.F32 R4, R4, R10, R12 ;  /* 0x0000000a0404723c */ /* 0x010fe6000000180c */
[----:B------:R-:W2:Y:S04]  /*59cb0*/  LDL.LU.64 R14, [R1+0x1788] ;  /* 0x00178800010e7983 */ /* 0x000ea80000300a00 */
[----:B------:R-:W2:Y:S04]  /*59cc0*/  LDL.LU.64 R12, [R1+0x1780] ;  /* 0x00178000010c7983 */ /* 0x000ea80000300a00 */
[----:B0-----:R-:W-:Y:S04]  /*59cd0*/  STL.64 [R1+0x10], R28 ;  /* 0x0000101c01007387 */ /* 0x001fe80000100a00 */
[----:B------:R-:W0:Y:S04]  /*59ce0*/  LDS.64 R28, [R2+UR10+0x4d800] ;  /* 0x04d8000a021c7984 */ /* 0x000e280008000a00 */
[----:B------:R-:W-:Y:S01]  /*59cf0*/  STL [R1+0x1748], R2 ;  /* 0x0017480201007387 */ /* 0x000fe20000100800 */
[----:B------:R-:W-:Y:S01]  /*59d00*/  MOV R24, R11 ;  /* 0x0000000b00187202 */ /* 0x000fe20000000f00 */
[----:B------:R-:W-:Y:S01]  /*59d10*/  IMAD.MOV.U32 R8, RZ, RZ, R27 ;  /* 0x000000ffff087224 */ /* 0x000fe200078e001b */
[----:B---3--:R-:W-:Y:S01]  /*59d20*/  MOV R9, R25 ;  /* 0x0000001900097202 */ /* 0x008fe20000000f00 */
[----:B------:R-:W-:Y:S01]  /*59d30*/  IMAD.MOV.U32 R10, RZ, RZ, R26 ;  /* 0x000000ffff0a7224 */ /* 0x000fe200078e001a */
[----:B0-----:R-:W-:Y:S04]  /*59d40*/  STL.64 [R1], R28 ;  /* 0x0000001c01007387 */ /* 0x001fe80000100a00 */
[----:B------:R-:W0:Y:S01]  /*59d50*/  LDS.64 R28, [R0+UR10+0x4d000] ;  /* 0x04d0000a001c7984 */ /* 0x000e220008000a00 */
[----:B------:R-:W-:-:S03]  /*59d60*/  IMAD.MOV.U32 R11, RZ, RZ, R3 ;  /* 0x000000ffff0b7224 */ /* 0x000fc600078e0003 */
[----:B0-----:R-:W-:Y:S04]  /*59d70*/  STL.64 [R1+0x20], R28 ;  /* 0x0000201c01007387 */ /* 0x001fe80000100a00 */
[----:B------:R-:W-:Y:S04]  /*59d80*/  STL [R1+0x174c], R0 ;  /* 0x00174c0001007387 */ /* 0x000fe80000100800 */
[----:B------:R-:W0:Y:S01]  /*59d90*/  LDS.64 R28, [R0+UR10+0x4d800] ;  /* 0x04d8000a001c7984 */ /* 0x000e220008000a00 */
[----:B--2---:R-:W-:Y:S03]  /*59da0*/  HMMA.16816.F32 R8, R8, R18, R12 ;  /* 0x000000120808723c */ /* 0x004fe6000000180c */
[----:B------:R-:W2:Y:S04]  /*59db0*/  LDL.LU.64 R18, [R1+0x1778] ;  /* 0x0017780001127983 */ /* 0x000ea80000300a00 */
[----:B------:R-:W2:Y:S04]  /*59dc0*/  LDL.64 R12, [R1+0x58] ;  /* 0x00005800010c7983 */ /* 0x000ea80000100a00 */
[----:B------:R-:W3:Y:S08]  /*59dd0*/  LDL R14, [R1+0x50] ;  /* 0x00005000010e7983 */ /* 0x000ef00000100800 */
[----:B------:R1:W-:Y:S04]  /*59de0*/  STL.64 [R1+0x4e0], R8 ;  /* 0x0004e00801007387 */ /* 0x0003e80000100a00 */
[----:B------:R4:W-:Y:S04]  /*59df0*/  STL.64 [R1+0x4e8], R10 ;  /* 0x0004e80a01007387 */ /* 0x0009e80000100a00 */
[----:B------:R-:W3:Y:S01]  /*59e00*/  LDL R15, [R1+0x54] ;  /* 0x00005400010f7983 */ /* 0x000ee20000100800 */
[----:B-1----:R-:W-:Y:S01]  /*59e10*/  IMAD.MOV.U32 R8, RZ, RZ, R27 ;  /* 0x000000ffff087224 */ /* 0x002fe200078e001b */
[----:B------:R-:W-:Y:S01]  /*59e20*/  MOV R9, R25 ;  /* 0x0000001900097202 */ /* 0x000fe20000000f00 */
[----:B----4-:R-:W-:-:S02]  /*59e30*/  IMAD.MOV.U32 R10, RZ, RZ, R26 ;  /* 0x000000ffff0a7224 */ /* 0x010fc400078e001a */
[----:B------:R-:W-:-:S07]  /*59e40*/  IMAD.MOV.U32 R11, RZ, RZ, R3 ;  /* 0x000000ffff0b7224 */ /* 0x000fce00078e0003 */
[----:B--2---:R-:W-:-:S15]  /*59e50*/  HMMA.16816.F32 R8, R8, R12, R16 ;  /* 0x0000000c0808723c */ /* 0x004fde0000001810 */
[----:B------:R-:W-:-:S04]  /*59e60*/  NOP ;  /* 0x0000000000007918 */ /* 0x000fc80000000000 */
[----:B------:R1:W-:Y:S04]  /*59e70*/  STL.64 [R1+0x4d0], R8 ;  /* 0x0004d00801007387 */ /* 0x0003e80000100a00 */
[----:B------:R2:W-:Y:S04]  /*59e80*/  STL.64 [R1+0x4d8], R10 ;  /* 0x0004d80a01007387 */ /* 0x0005e80000100a00 */
[----:B------:R-:W4:Y:S01]  /*59e90*/  LDL R18, [R1+0x30] ;  /* 0x0000300001127983 */ /* 0x000f220000100800 */
[----:B-1----:R-:W-:Y:S02]  /*59ea0*/  IMAD.MOV.U32 R8, RZ, RZ, R27 ;  /* 0x000000ffff087224 */ /* 0x002fe400078e001b */
[----:B------:R-:W-:-:S02]  /*59eb0*/  IMAD.MOV.U32 R9, RZ, RZ, R25 ;  /* 0x000000ffff097224 */ /* 0x000fc400078e0019 */
[----:B--2---:R-:W-:Y:S01]  /*59ec0*/  IMAD.MOV.U32 R10, RZ, RZ, R26 ;  /* 0x000000ffff0a7224 */ /* 0x004fe200078e001a */
[----:B------:R-:W-:-:S07]  /*59ed0*/  MOV R11, R3 ;  /* 0x00000003000b7202 */ /* 0x000fce0000000f00 */
[----:B---3--:R-:W-:-:S15]  /*59ee0*/  HMMA.16816.F32 R8, R8, R14, R20 ;  /* 0x0000000e0808723c */ /* 0x008fde0000001814 */
[----:B------:R-:W-:-:S04]  /*59ef0*/  NOP ;  /* 0x0000000000007918 */ /* 0x000fc80000000000 */
[----:B------:R-:W-:Y:S04]  /*59f00*/  STL.64 [R1+0x4c0], R8 ;  /* 0x0004c00801007387 */ /* 0x000fe80000100a00 */
[----:B------:R-:W-:Y:S04]  /*59f10*/  STL.64 [R1+0x4c8], R10 ;  /* 0x0004c80a01007387 */ /* 0x000fe80000100a00 */
[----:B------:R-:W4:Y:S01]  /*59f20*/  LDL R19, [R1+0x34] ;  /* 0x0000340001137983 */ /* 0x000f220000100800 */
[----:B------:R-:W-:Y:S01]  /*59f30*/  IMAD.MOV.U32 R0, RZ, RZ, R12 ;  /* 0x000000ffff007224 */ /* 0x000fe200078e000c */
[----:B------:R-:W-:-:S02]  /*59f40*/  MOV R2, R13 ;  /* 0x0000000d00027202 */ /* 0x000fc40000000f00 */
[----:B------:R-:W2:Y:S04]  /*59f50*/  LDL R12, [R1+0x38] ;  /* 0x00003800010c7983 */ /* 0x000ea80000100800 */
[----:B------:R-:W2:Y:S04]  /*59f60*/  LDL R13, [R1+0x3c] ;  /* 0x00003c00010d7983 */ /* 0x000ea80000100800 */
[----:B----4-:R1:W-:Y:S04]  /*59f70*/  STL.64 [R1+0x1770], R18 ;  /* 0x0017701201007387 */ /* 0x0103e80000100a00 */
[----:B------:R-:W3:Y:S04]  /*59f80*/  LDL R14, [R1+0x28] ;  /* 0x00002800010e7983 */ /* 0x000ee80000100800 */
[----:B------:R-:W3:Y:S04]  /*59f90*/  LDL R15, [R1+0x2c] ;  /* 0x00002c00010f7983 */ /* 0x000ee80000100800 */
[----:B------:R-:W3:Y:S04]  /*59fa0*/  LDL.LU R16, [R1+0x420] ;  /* 0x0004200001107983 */ /* 0x000ee80000300800 */
[----:B------:R-:W3:Y:S04]  /*59fb0*/  LDL.LU R17, [R1+0x424] ;  /* 0x0004240001117983 */ /* 0x000ee80000300800 */
[----:B-1----:R-:W3:Y:S04]  /*59fc0*/  LDL.LU R18, [R1+0x428] ;  /* 0x0004280001127983 */ /* 0x002ee80000300800 */
[----:B------:R-:W3:Y:S04]  /*59fd0*/  LDL.LU R19, [R1+0x42c] ;  /* 0x00042c0001137983 */ /* 0x000ee80000300800 */
[----:B------:R-:W4:Y:S04]  /*59fe0*/  LDL.LU R20, [R1] ;  /* 0x0000000001147983 */ /* 0x000f280000300800 */
[----:B------:R-:W5:Y:S04]  /*59ff0*/  LDL.LU R21, [R1+0x20] ;  /* 0x0000200001157983 */ /* 0x000f680000300800 */
[----:B------:R-:W2:Y:S04]  /*5a000*/  LDL.LU R8, [R1+0x2f0] ;  /* 0x0002f00001087983 */ /* 0x000ea80000300800 */
[----:B------:R-:W2:Y:S04]  /*5a010*/  LDL.LU R9, [R1+0x2f4] ;  /* 0x0002f40001097983 */ /* 0x000ea80000300800 */
[----:B------:R-:W2:Y:S04]  /*5a020*/  LDL.LU R10, [R1+0x2f8] ;  /* 0x0002f800010a7983 */ /* 0x000ea80000300800 */
[----:B------:R-:W2:Y:S04]  /*5a030*/  LDL.LU R11, [R1+0x2fc] ;  /* 0x0002fc00010b7983 */ /* 0x000ea80000300800 */
[----:B--2---:R-:W-:Y:S04]  /*5a040*/  STL.64 [R1+0x1758], R10 ;  /* 0x0017580a01007387 */ /* 0x004fe80000100a00 */
[----:B------:R1:W-:Y:S04]  /*5a050*/  STL.64 [R1+0x1750], R8 ;  /* 0x0017500801007387 */ /* 0x0003e80000100a00 */
[----:B-1----:R-:W2:Y:S04]  /*5a060*/  LDL.LU R8, [R1+0x3f0] ;  /* 0x0003f00001087983 */ /* 0x002ea80000300800 */
[----:B------:R-:W2:Y:S04]  /*5a070*/  LDL.LU R9, [R1+0x3f4] ;  /* 0x0003f40001097983 */ /* 0x000ea80000300800 */
[----:B------:R-:W2:Y:S04]  /*5a080*/  LDL.LU R10, [R1+0x3f8] ;  /* 0x0003f800010a7983 */ /* 0x000ea80000300800 */
[----:B------:R-:W2:Y:S01]  /*5a090*/  LDL.LU R11, [R1+0x3fc] ;  /* 0x0003fc00010b7983 */ /* 0x000ea20000300800 */
[----:B------:R-:W-:-:S02]  /*5a0a0*/  IMAD.MOV.U32 R23, RZ, RZ, R24 ;  /* 0x000000ffff177224 */ /* 0x000fc400078e0018 */
[----:B------:R-:W-:Y:S02]  /*5a0b0*/  IMAD.MOV.U32 R24, RZ, RZ, R27 ;  /* 0x000000ffff187224 */ /* 0x000fe400078e001b */
[----:B------:R-:W-:-:S07]  /*5a0c0*/  IMAD.MOV.U32 R27, RZ, RZ, R3 ;  /* 0x000000ffff1b7224 */ /* 0x000fce00078e0003 */
[----:B------:R-:W-:Y:S01]  /*5a0d0*/  HMMA.16816.F32 R4, R24, R12, R4 ;  /* 0x0000000c1804723c */ /* 0x000fe20000001804 */
[----:B--2---:R-:W-:Y:S04]  /*5a0e0*/  STL.64 [R1+0x1768], R10 ;  /* 0x0017680a01007387 */ /* 0x004fe80000100a00 */
[----:B------:R1:W-:Y:S04]  /*5a0f0*/  STL.64 [R1+0x1760], R8 ;  /* 0x0017600801007387 */ /* 0x0003e80000100a00 */
[----:B-1----:R-:W2:Y:S04]  /*5a100*/  LDL.LU R8, [R1+0x410] ;  /* 0x0004100001087983 */ /* 0x002ea80000300800 */
[----:B------:R-:W2:Y:S04]  /*5a110*/  LDL.LU R9, [R1+0x414] ;  /* 0x0004140001097983 */ /* 0x000ea80000300800 */
[----:B------:R-:W2:Y:S04]  /*5a120*/  LDL.LU R10, [R1+0x418] ;  /* 0x00041800010a7983 */ /* 0x000ea80000300800 */
[----:B------:R-:W2:Y:S04]  /*5a130*/  LDL.LU R11, [R1+0x41c] ;  /* 0x00041c00010b7983 */ /* 0x000ea80000300800 */
[----:B------:R-:W2:Y:S04]  /*5a140*/  LDL R22, [R1+0x48] ;  /* 0x0000480001167983 */ /* 0x000ea80000100800 */
[----:B------:R-:W2:Y:S04]  /*5a150*/  LDL.LU R3, [R1+0x10] ;  /* 0x0000100001037983 */ /* 0x000ea80000300800 */
[----:B------:R-:W3:Y:S04]  /*5a160*/  LDL R26, [R1+0x40] ;  /* 0x00004000011a7983 */ /* 0x000ee80000100800 */
[----:B------:R4:W-:Y:S04]  /*5a170*/  STL.64 [R1+0x480], R4 ;  /* 0x0004800401007387 */ /* 0x0009e80000100a00 */
[----:B------:R5:W-:Y:S04]  /*5a180*/  STL.64 [R1+0x488], R6 ;  /* 0x0004880601007387 */ /* 0x000be80000100a00 */
[----:B------:R-:W3:Y:S01]  /*5a190*/  LDL R27, [R1+0x44] ;  /* 0x00004400011b7983 */ /* 0x000ee20000100800 */
[----:B----4-:R-:W-:-:S02]  /*5a1a0*/  IMAD.MOV.U32 R5, RZ, RZ, R20 ;  /* 0x000000ffff057224 */ /* 0x010fc400078e0014 */
[----:B-----5:R-:W-:Y:S02]  /*5a1b0*/  IMAD.MOV.U32 R6, RZ, RZ, R21 ;  /* 0x000000ffff067224 */ /* 0x020fe400078e0015 */
[----:B0-----:R-:W-:Y:S01]  /*5a1c0*/  IMAD.MOV.U32 R7, RZ, RZ, R28 ;  /* 0x000000ffff077224 */ /* 0x001fe200078e001c */
[----:B--2---:R-:W-:-:S07]  /*5a1d0*/  MOV R4, R3 ;  /* 0x0000000300047202 */ /* 0x004fce0000000f00 */
[C---:B---3--:R-:W-:Y:S01]  /*5a1e0*/  HMMA.16816.F32 R12, R4.reuse, R14, R16 ;  /* 0x0000000e040c723c */ /* 0x048fe20000001810 */
[----:B------:R-:W2:Y:S07]  /*5a1f0*/  LDL.LU.64 R18, [R1+0x1770] ;  /* 0x0017700001127983 */ /* 0x000eae0000300a00 */
[----:B--2---:R-:W-:Y:S01]  /*5a200*/  HMMA.16816.F32 R16, R4, R18, R8 ;  /* 0x000000120410723c */ /* 0x004fe20000001808 */
[----:B------:R-:W2:Y:S04]  /*5a210*/  LDL.LU.64 R10, [R1+0x1768] ;  /* 0x00176800010a7983 */ /* 0x000ea80000300a00 */
[----:B------:R-:W2:-:S14]  /*5a220*/  LDL.LU.64 R8, [R1+0x1760] ;  /* 0x0017600001087983 */ /* 0x000e9c0000300a00 */
[----:B------:R0:W-:Y:S04]  /*5a230*/  STL.64 [R1+0x1740], R18 ;  /* 0x0017401201007387 */ /* 0x0001e80000100a00 */
[----:B0-----:R-:W3:Y:S01]  /*5a240*/  LDL.64 R18, [R1+0x60] ;  /* 0x0000600001127983 */ /* 0x001ee20000100a00 */
[----:B--2---:R-:W-:Y:S03]  /*5a250*/  HMMA.16816.F32 R24, R4, R26, R8 ;  /* 0x0000001a0418723c */ /* 0x004fe60000001808 */
[----:B------:R-:W2:Y:S04]  /*5a260*/  LDL.LU.64 R10, [R1+0x1758] ;  /* 0x00175800010a7983 */ /* 0x000ea80000300a00 */
[----:B------:R-:W2:-:S12]  /*5a270*/  LDL.LU.64 R8, [R1+0x1750] ;  /* 0x0017500001087983 */ /* 0x000e980000300a00 */
[----:B------:R0:W-:Y:S02]  /*5a280*/  STL.64 [R1+0x1738], R26 ;  /* 0x0017381a01007387 */ /* 0x0001e40000100a00 */
[----:B0-----:R-:W-:Y:S01]  /*5a290*/  MOV R26, R0 ;  /* 0x00000000001a7202 */ /* 0x001fe20000000f00 */
[----:B------:R-:W-:Y:S01]  /*5a2a0*/  IMAD.MOV.U32 R27, RZ, RZ, R2 ;  /* 0x000000ffff1b7224 */ /* 0x000fe200078e0002 */
[----:B------:R-:W4:Y:S04]  /*5a2b0*/  LDL.LU R0, [R1+0x174c] ;  /* 0x00174c0001007983 */ /* 0x000f280000300800 */
[----:B------:R-:W5:Y:S01]  /*5a2c0*/  LDL.LU R2, [R1+0x1748] ;  /* 0x0017480001027983 */ /* 0x000f620000300800 */
[----:B--2---:R-:W-:Y:S03]  /*5a2d0*/  HMMA.16816.F32 R4, R4, R22, R8 ;  /* 0x000000160404723c */ /* 0x004fe60000001808 */
[----:B------:R-:W2:Y:S04]  /*5a2e0*/  LDL R8, [R1+0x14] ;  /* 0x0000140001087983 */ /* 0x000ea80000100800 */
[----:B------:R-:W2:Y:S04]  /*5a2f0*/  LDL R9, [R1+0x4] ;  /* 0x0000040001097983 */ /* 0x000ea80000100800 */
[----:B------:R-:W2:Y:S04]  /*5a300*/  LDL R10, [R1+0x24] ;  /* 0x00002400010a7983 */ /* 0x000ea80000100800 */
[----:B-----5:R-:W0:Y:S04]  /*5a310*/  LDS.64 R20, [R2+UR10+0x4e000] ;  /* 0x04e0000a02147984 */ /* 0x020e280008000a00 */
[----:B----4-:R-:W1:Y:S01]  /*5a320*/  LDS.64 R22, [R0+UR10+0x4e000] ;  /* 0x04e0000a00167984 */ /* 0x010e620008000a00 */
[----:B------:R-:W-:-:S03]  /*5a330*/  IMAD.MOV.U32 R11, RZ, RZ, R29 ;  /* 0x000000ffff0b7224 */ /* 0x000fc600078e001d */
[----:B0-----:R-:W-:Y:S01]  /*5a340*/  STL.64 [R1+0x8], R20 ;  /* 0x0000081401007387 */ /* 0x001fe20000100a00 */
[----:B------:R-:W-:-:S03]  /*5a350*/  IMAD.MOV.U32 R28, RZ, RZ, R21 ;  /* 0x000000ffff1c7224 */ /* 0x000fc600078e0015 */
[----:B------:R-:W0:Y:S01]  /*5a360*/  LDS.64 R20, [R2+UR10+0x4e800] ;  /* 0x04e8000a02147984 */ /* 0x000e220008000a00 */
[----:B-1----:R-:W-:-:S03]  /*5a370*/  MOV R3, R23 ;  /* 0x0000001700037202 */ /* 0x002fc60000000f00 */
[----:B------:R3:W-:Y:S02]  /*5a380*/  STL [R1+0x1700], R28 ;  /* 0x0017001c01007387 */ /* 0x0007e40000100800 */
[----:B---3--:R-:W-:Y:S02]  /*5a390*/  IMAD.MOV.U32 R28, RZ, RZ, R19 ;  /* 0x000000ffff1c7224 */ /* 0x008fe400078e0013 */
[----:B0-----:R0:W-:Y:S04]  /*5a3a0*/  STL [R1+0x172c], R20 ;  /* 0x00172c1401007387 */ /* 0x0011e80000100800 */
[----:B0-----:R-:W3:Y:S04]  /*5a3b0*/  LDL.LU R20, [R1+0x4] ;  /* 0x0000040001147983 */ /* 0x001ee80000300800 */
[----:B------:R0:W-:Y:S04]  /*5a3c0*/  STL [R1+0x1728], R21 ;  /* 0x0017281501007387 */ /* 0x0001e80000100800 */
[----:B0-----:R-:W4:Y:S04]  /*5a3d0*/  LDL.LU R21, [R1+0x24] ;  /* 0x0000240001157983 */ /* 0x001f280000300800 */
[----:B------:R-:W-:Y:S04]  /*5a3e0*/  STL [R1+0x1704], R2 ;  /* 0x0017040201007387 */ /* 0x000fe80000100800 */
[----:B------:R-:W-:Y:S04]  /*5a3f0*/  STL.64 [R1+0x18], R22 ;  /* 0x0000181601007387 */ /* 0x000fe80000100a00 */
[----:B------:R0:W-:Y:S04]  /*5a400*/  STL [R1+0x1730], R3 ;  /* 0x0017300301007387 */ /* 0x0001e80000100800 */
[----:B------:R-:W1:Y:S04]  /*5a410*/  LDS.64 R22, [R0+UR10+0x4e800] ;  /* 0x04e8000a00167984 */ /* 0x000e680008000a00 */
[----:B0-----:R-:W5:Y:S01]  /*5a420*/  LDL.LU R3, [R1+0x14] ;  /* 0x0000140001037983 */ /* 0x001f620000300800 */
[----:B------:R-:W-:Y:S01]  /*5a430*/  IMAD.MOV.U32 R2, RZ, RZ, R18 ;  /* 0x000000ffff027224 */ /* 0x000fe200078e0012 */
[----:B--2---:R-:W-:-:S15]  /*5a440*/  HMMA.16816.F32 R8, R8, R18, R12 ;  /* 0x000000120808723c */ /* 0x004fde000000180c */
[----:B------:R-:W-:-:S04]  /*5a450*/  NOP ;  /* 0x0000000000007918 */ /* 0x000fc80000000000 */
[----:B------:R-:W-:Y:S04]  /*5a460*/  STL.64 [R1+0x460], R8 ;  /* 0x0004600801007387 */ /* 0x000fe80000100a00 */
[----:B------:R0:W-:Y:S04]  /*5a470*/  STL.64 [R1+0x468], R10 ;  /* 0x0004680a01007387 */ /* 0x0001e80000100a00 */
[----:B------:R-:W2:Y:S04]  /*5a480*/  LDL.LU.64 R18, [R1+0x1740] ;  /* 0x0017400001127983 */ /* 0x000ea80000300a00 */
[----:B------:R-:W2:Y:S04]  /*5a490*/  LDL R12, [R1+0x50] ;  /* 0x00005000010c7983 */ /* 0x000ea80000100800 */
[----:B------:R-:W2:Y:S04]  /*5a4a0*/  LDL R13, [R1+0x54] ;  /* 0x00005400010d7983 */ /* 0x000ea80000100800 */
[----:B------:R-:W2:Y:S04]  /*5a4b0*/  LDL.LU R14, [R1+0x8] ;  /* 0x00000800010e7983 */ /* 0x000ea80000300800 */
[----:B------:R-:W2:Y:S01]  /*5a4c0*/  LDL.LU R15, [R1+0x18] ;  /* 0x00001800010f7983 */ /* 0x000ea20000300800 */
[----:B0-----:R-:W-:Y:S01]  /*5a4d0*/  IMAD.MOV.U32 R11, RZ, RZ, R29 ;  /* 0x000000ffff0b7224 */ /* 0x001fe200078e001d */
[----:B---3--:R-:W-:Y:S01]  /*5a4e0*/  MOV R9, R20 ;  /* 0x0000001400097202 */ /* 0x008fe20000000f00 */
[----:B----4-:R-:W-:-:S02]  /*5a4f0*/  IMAD.MOV.U32 R10, RZ, RZ, R21 ;  /* 0x000000ffff0a7224 */ /* 0x010fc400078e0015 */
[----:B-----5:R-:W-:-:S07]  /*5a500*/  IMAD.MOV.U32 R8, RZ, RZ, R3 ;  /* 0x000000ffff087224 */ /* 0x020fce00078e0003 */
[----:B--2---:R-:W-:Y:S01]  /*5a510*/  HMMA.16816.F32 R8, R8, R26, R16 ;  /* 0x0000001a0808723c */ /* 0x004fe20000001810 */
[----:B------:R-:W2:Y:S04]  /*5a520*/  LDL.LU.64 R26, [R1+0x1738] ;  /* 0x00173800011a7983 */ /* 0x000ea80000300a00 */
[----:B------:R-:W3:-:S14]  /*5a530*/  LDL R18, [R1+0x28] ;  /* 0x0000280001127983 */ /* 0x000edc0000100800 */
[----:B------:R0:W-:Y:S04]  /*5a540*/  STL.64 [R1+0x450], R8 ;  /* 0x0004500801007387 */ /* 0x0001e80000100a00 */
[----:B------:R4:W-:Y:S04]  /*5a550*/  STL.64 [R1+0x458], R10 ;  /* 0x0004580a01007387 */ /* 0x0009e80000100a00 */
[----:B------:R-:W3:Y:S04]  /*5a560*/  LDL R19, [R1+0x2c] ;  /* 0x00002c0001137983 */ /* 0x000ee80000100800 */
[----:B------:R-:W5:Y:S04]  /*5a570*/  LDL R16, [R1+0x38] ;  /* 0x0000380001107983 */ /* 0x000f680000100800 */
[----:B------:R-:W5:Y:S01]  /*5a580*/  LDL R17, [R1+0x3c] ;  /* 0x00003c0001117983 */ /* 0x000f620000100800 */
[----:B0-----:R-:W-:Y:S01]  /*5a590*/  IMAD.MOV.U32 R8, RZ, RZ, R3 ;  /* 0x000000ffff087224 */ /* 0x001fe200078e0003 */
[----:B------:R-:W-:Y:S01]  /*5a5a0*/  MOV R9, R20 ;  /* 0x0000001400097202 */ /* 0x000fe20000000f00 */
[----:B----4-:R-:W-:-:S02]  /*5a5b0*/  IMAD.MOV.U32 R10, RZ, RZ, R21 ;  /* 0x000000ffff0a7224 */ /* 0x010fc400078e0015 */
[----:B------:R-:W-:-:S07]  /*5a5c0*/  IMAD.MOV.U32 R11, RZ, RZ, R29 ;  /* 0x000000ffff0b7224 */ /* 0x000fce00078e001d */
[----:B--2---:R-:W-:Y:S01]  /*5a5d0*/  HMMA.16816.F32 R8, R8, R12, R24 ;  /* 0x0000000c0808723c */ /* 0x004fe20000001818 */
[----:B------:R-:W2:-:S15]  /*5a5e0*/  LDL R12, [R1+0x40] ;  /* 0x00004000010c7983 */ /* 0x000e9e0000100800 */
[----:B------:R-:W-:-:S03]  /*5a5f0*/  NOP ;  /* 0x0000000000007918 */ /* 0x000fc60000000000 */
[----:B------:R-:W-:Y:S04]  /*5a600*/  STL.64 [R1+0x440], R8 ;  /* 0x0004400801007387 */ /* 0x000fe80000100a00 */
[----:B------:R-:W-:Y:S04]  /*5a610*/  STL.64 [R1+0x448], R10 ;  /* 0x0004480a01007387 */ /* 0x000fe80000100a00 */
[----:B------:R-:W4:Y:S04]  /*5a620*/  LDL R26, [R1+0x48] ;  /* 0x00004800011a7983 */ /* 0x000f280000100800 */
[----:B------:R-:W4:Y:S04]  /*5a630*/  LDL R27, [R1+0x4c] ;  /* 0x00004c00011b7983 */ /* 0x000f280000100800 */
[----:B------:R-:W2:Y:S04]  /*5a640*/  LDL R13, [R1+0x44] ;  /* 0x00004400010d7983 */ /* 0x000ea80000100800 */
[----:B----4-:R0:W-:Y:S04]  /*5a650*/  STL.64 [R1+0x16f8], R26 ;  /* 0x0016f81a01007387 */ /* 0x0101e80000100a00 */
[----:B------:R-:W4:Y:S04]  /*5a660*/  LDL.LU R24, [R1+0x380] ;  /* 0x0003800001187983 */ /* 0x000f280000300800 */
[----:B------:R-:W4:Y:S04]  /*5a670*/  LDL.LU R25, [R1+0x384] ;  /* 0x0003840001197983 */ /* 0x000f280000300800 */
[----:B0-----:R-:W2:Y:S04]  /*5a680*/  LDL.LU R26, [R1+0x388] ;  /* 0x00038800011a7983 */ /* 0x001ea80000300800 */
[----:B------:R-:W2:Y:S04]  /*5a690*/  LDL.LU R27, [R1+0x38c] ;  /* 0x00038c00011b7983 */ /* 0x000ea80000300800 */
[----:B--2---:R-:W-:Y:S04]  /*5a6a0*/  STL.64 [R1+0x1710], R26 ;  /* 0x0017101a01007387 */ /* 0x004fe80000100a00 */
[----:B----4-:R0:W-:Y:S04]  /*5a6b0*/  STL.64 [R1+0x1708], R24 ;  /* 0x0017081801007387 */ /* 0x0101e80000100a00 */
[----:B0-----:R-:W2:Y:S04]  /*5a6c0*/  LDL.LU R24, [R1+0x3b0] ;  /* 0x0003b00001187983 */ /* 0x001ea80000300800 */
[----:B------:R-:W2:Y:S04]  /*5a6d0*/  LDL.LU R25, [R1+0x3b4] ;  /* 0x0003b40001197983 */ /* 0x000ea80000300800 */
[----:B------:R-:W4:Y:S04]  /*5a6e0*/  LDL.LU R26, [R1+0x3b8] ;  /* 0x0003b800011a7983 */ /* 0x000f280000300800 */
[----:B------:R-:W4:Y:S01]  /*5a6f0*/  LDL.LU R27, [R1+0x3bc] ;  /* 0x0003bc00011b7983 */ /* 0x000f220000300800 */
[----:B------:R-:W-:Y:S01]  /*5a700*/  IMAD.MOV.U32 R8, RZ, RZ, R3 ;  /* 0x000000ffff087224 */ /* 0x000fe200078e0003 */
[----:B------:R-:W-:Y:S01]  /*5a710*/  MOV R9, R20 ;  /* 0x0000001400097202 */ /* 0x000fe20000000f00 */
[----:B------:R-:W-:-:S02]  /*5a720*/  IMAD.MOV.U32 R10, RZ, RZ, R21 ;  /* 0x000000ffff0a7224 */ /* 0x000fc400078e0015 */
[----:B------:R-:W-:-:S07]  /*5a730*/  IMAD.MOV.U32 R11, RZ, RZ, R29 ;  /* 0x000000ffff0b7224 */ /* 0x000fce00078e001d */
[----:B-----5:R-:W-:Y:S01]  /*5a740*/  HMMA.16816.F32 R4, R8, R16, R4 ;  /* 0x000000100804723c */ /* 0x020fe20000001804 */
[----:B----4-:R-:W-:Y:S04]  /*5a750*/  STL.64 [R1+0x1720], R26 ;  /* 0x0017201a01007387 */ /* 0x010fe80000100a00 */
[----:B--2---:R0:W-:Y:S04]  /*5a760*/  STL.64 [R1+0x1718], R24 ;  /* 0x0017181801007387 */ /* 0x0041e80000100a00 */
[----:B0-----:R-:W3:Y:S04]  /*5a770*/  LDL.LU R24, [R1+0x3e0] ;  /* 0x0003e00001187983 */ /* 0x001ee80000300800 */
[----:B------:R-:W3:Y:S04]  /*5a780*/  LDL.LU R25, [R1+0x3e4] ;  /* 0x0003e40001197983 */ /* 0x000ee80000300800 */
[----:B------:R-:W3:Y:S04]  /*5a790*/  LDL.LU R26, [R1+0x3e8] ;  /* 0x0003e800011a7983 */ /* 0x000ee80000300800 */
[----:B------:R-:W3:Y:S04]  /*5a7a0*/  LDL.LU R27, [R1+0x3ec] ;  /* 0x0003ec00011b7983 */ /* 0x000ee80000300800 */
[----:B------:R-:W2:Y:S04]  /*5a7b0*/  LDL.LU R3, [R1+0x1730] ;  /* 0x0017300001037983 */ /* 0x000ea80000300800 */
[----:B------:R-:W4:Y:S04]  /*5a7c0*/  LDL.LU R20, [R1+0x172c] ;  /* 0x00172c0001147983 */ /* 0x000f280000300800 */
[----:B------:R-:W5:Y:S04]  /*5a7d0*/  LDL.LU R21, [R1+0x1728] ;  /* 0x0017280001157983 */ /* 0x000f680000300800 */
[----:B------:R-:W2:Y:S04]  /*5a7e0*/  LDL R10, [R1+0x30] ;  /* 0x00003000010a7983 */ /* 0x000ea80000100800 */
[----:B------:R0:W-:Y:S04]  /*5a7f0*/  STL.64 [R1+0x430], R4 ;  /* 0x0004300401007387 */ /* 0x0001e80000100a00 */
[----:B------:R1:W-:Y:S04]  /*5a800*/  STL.64 [R1+0x438], R6 ;  /* 0x0004380601007387 */ /* 0x0003e80000100a00 */
[----:B------:R-:W2:Y:S01]  /*5a810*/  LDL R11, [R1+0x34] ;  /* 0x00003400010b7983 */ /* 0x000ea20000100800 */
[----:B0-----:R-:W-:-:S02]  /*5a820*/  IMAD.MOV.U32 R4, RZ, RZ, R14 ;  /* 0x000000ffff047224 */ /* 0x001fc400078e000e */
[----:B-1----:R-:W-:Y:S02]  /*5a830*/  IMAD.MOV.U32 R6, RZ, RZ, R15 ;  /* 0x000000ffff067224 */ /* 0x002fe400078e000f */
[----:B------:R-:W-:Y:S01]  /*5a840*/  IMAD.MOV.U32 R7, RZ, RZ, R22 ;  /* 0x000000ffff077224 */ /* 0x000fe200078e0016 */
[----:B----4-:R-:W-:-:S07]  /*5a850*/  MOV R5, R20 ;  /* 0x0000001400057202 */ /* 0x010fce0000000f00 */
[----:B---3--:R-:W-:Y:S01]  /*5a860*/  HMMA.16816.F32 R16, R4, R18, R24 ;  /* 0x000000120410723c */ /* 0x008fe20000001818 */
[----:B------:R-:W2:Y:S04]  /*5a870*/  LDL.LU.64 R26, [R1+0x1720] ;  /* 0x00172000011a7983 */ /* 0x000ea80000300a00 */
[----:B------:R-:W2:-:S14]  /*5a880*/  LDL.LU.64 R24, [R1+0x1718] ;  /* 0x0017180001187983 */ /* 0x000e9c0000300a00 */
[----:B------:R-:W-:Y:S04]  /*5a890*/  STL.64 [R1+0x16f0], R18 ;  /* 0x0016f01201007387 */ /* 0x000fe80000100a00 */
[----:B------:R0:W-:Y:S04]  /*5a8a0*/  STL.64 [R1+0x16e8], R16 ;  /* 0x0016e81001007387 */ /* 0x0001e80000100a00 */
[----:B0-----:R-:W3:Y:S04]  /*5a8b0*/  LDL.LU R16, [R1+0x2d0] ;  /* 0x0002d00001107983 */ /* 0x001ee80000300800 */
[----:B------:R-:W3:Y:S04]  /*5a8c0*/  LDL.LU R17, [R1+0x2d4] ;  /* 0x0002d40001117983 */ /* 0x000ee80000300800 */
[----:B------:R-:W3:Y:S04]  /*5a8d0*/  LDL.LU R18, [R1+0x2d8] ;  /* 0x0002d80001127983 */ /* 0x000ee80000300800 */
[----:B------:R-:W3:Y:S01]  /*5a8e0*/  LDL.LU R19, [R1+0x2dc] ;  /* 0x0002dc0001137983 */ /* 0x000ee20000300800 */
[----:B--2---:R-:W-:Y:S03]  /*5a8f0*/  HMMA.16816.F32 R4, R4, R10, R24 ;  /* 0x0000000a0404723c */ /* 0x004fe60000001818 */
[----:B------:R-:W2:Y:S04]  /*5a900*/  LDL.LU.64 R26, [R1+0x1710] ;  /* 0x00171000011a7983 */ /* 0x000ea80000300a00 */
[----:B------:R-:W2:Y:S01]  /*5a910*/  LDL.LU.64 R24, [R1+0x1708] ;  /* 0x0017080001187983 */ /* 0x000ea20000300a00 */
[----:B------:R-:W-:-:S02]  /*5a920*/  IMAD.MOV.U32 R8, RZ, RZ, R14 ;  /* 0x000000ffff087224 */ /* 0x000fc400078e000e */
[----:B------:R-:W-:Y:S02]  /*5a930*/  IMAD.MOV.U32 R9, RZ, RZ, R20 ;  /* 0x000000ffff097224 */ /* 0x000fe400078e0014 */
[----:B------:R-:W-:Y:S01]  /*5a940*/  IMAD.MOV.U32 R10, RZ, RZ, R15 ;  /* 0x000000ffff0a7224 */ /* 0x000fe200078e000f */
[----:B------:R-:W-:-:S06]  /*5a950*/  MOV R11, R22 ;  /* 0x00000016000b7202 */ /* 0x000fcc0000000f00 */
[----:B------:R0:W-:Y:S02]  /*5a960*/  STL.64 [R1+0x16e0], R6 ;  /* 0x0016e00601007387 */ /* 0x0001e40000100a00 */
[----:B0-----:R-:W-:Y:S01]  /*5a970*/  IMAD.MOV.U32 R6, RZ, RZ, R2 ;  /* 0x000000ffff067224 */ /* 0x001fe200078e0002 */
[----:B------:R-:W-:Y:S01]  /*5a980*/  MOV R7, R28 ;  /* 0x0000001c00077202 */ /* 0x000fe20000000f00 */
[----:B------:R-:W4:Y:S04]  /*5a990*/  LDL.LU R2, [R1+0x1704] ;  /* 0x0017040001027983 */ /* 0x000f280000300800 */
[----:B------:R-:W3:Y:S01]  /*5a9a0*/  LDL.LU R28, [R1+0x1700] ;  /* 0x00170000011c7983 */ /* 0x000ee20000300800 */
[----:B--2---:R-:W-:Y:S03]  /*5a9b0*/  HMMA.16816.F32 R8, R8, R12, R24 ;  /* 0x0000000c0808723c */ /* 0x004fe60000001818 */
[----:B------:R-:W2:Y:S01]  /*5a9c0*/  LDL.LU.64 R26, [R1+0x16f8] ;  /* 0x0016f800011a7983 */ /* 0x000ea20000300a00 */
[----:B------:R-:W-:-:S02]  /*5a9d0*/  IMAD.MOV.U32 R12, RZ, RZ, R14 ;  /* 0x000000ffff0c7224 */ /* 0x000fc400078e000e */
[----:B------:R-:W-:Y:S02]  /*5a9e0*/  IMAD.MOV.U32 R14, RZ, RZ, R15 ;  /* 0x000000ffff0e7224 */ /* 0x000fe400078e000f */
[----:B------:R-:W-:Y:S01]  /*5a9f0*/  IMAD.MOV.U32 R13, RZ, RZ, R20 ;  /* 0x000000ffff0d7224 */ /* 0x000fe200078e0014 */
[----:B------:R-:W-:-:S10]  /*5aa00*/  MOV R15, R22 ;  /* 0x00000016000f7202 */ /* 0x000fd40000000f00 */
[----:B------:R0:W-:Y:S04]  /*5aa10*/  STL.64 [R1+0x16d8], R10 ;  /* 0x0016d80a01007387 */ /* 0x0001e80000100a00 */
[----:B0-----:R-:W5:Y:S01]  /*5aa20*/  LDL.LU.64 R10, [R1+0x58] ;  /* 0x00005800010a7983 */ /* 0x001f620000300a00 */
[----:B---3--:R-:W-:-:S03]  /*5aa30*/  IMAD.MOV.U32 R20, RZ, RZ, R28 ;  /* 0x000000ffff147224 */ /* 0x008fc600078e001c */
[----:B----4-:R-:W0:Y:S04]  /*5aa40*/  LDS.64 R28, [R2+UR10+0x4f000] ;  /* 0x04f0000a021c7984 */ /* 0x010e280008000a00 */
[----:B------:R-:W1:Y:S01]  /*5aa50*/  LDS.64 R24, [R2+UR10+0x4f800] ;  /* 0x04f8000a02187984 */ /* 0x000e620008000a00 */
[----:B--2---:R-:W-:Y:S03]  /*5aa60*/  HMMA.16816.F32 R12, R12, R26, R16 ;  /* 0x0000001a0c0c723c */ /* 0x004fe60000001810 */
[----:B------:R-:W5:Y:S04]  /*5aa70*/  LDL.LU.64 R18, [R1+0x16f0] ;  /* 0x0016f00001127983 */ /* 0x000f680000300a00 */
[----:B------:R-:W5:Y:S01]  /*5aa80*/  LDL.LU.64 R16, [R1+0x16e8] ;  /* 0x0016e80001107983 */ /* 0x000f620000300a00 */
[----:B------:R-:W-:-:S03]  /*5aa90*/  IMAD.MOV.U32 R22, RZ, RZ, R3 ;  /* 0x000000ffff167224 */ /* 0x000fc600078e0003 */
[----:B0-----:R-:W-:Y:S04]  /*5aaa0*/  STL [R1+0x16b4], R29 ;  /* 0x0016b41d01007387 */ /* 0x001fe80000100800 */
[----:B-1----:R-:W-:Y:S04]  /*5aab0*/  STL [R1+0x16b0], R25 ;  /* 0x0016b01901007387 */ /* 0x002fe80000100800 */
[----:B------:R-:W-:Y:S04]  /*5aac0*/  STL [R1+0x13a8], R0 ;  /* 0x0013a80001007387 */ /* 0x000fe80000100800 */
[----:B------:R-:W0:Y:S04]  /*5aad0*/  LDS.64 R26, [R0+UR10+0x4f000] ;  /* 0x04f0000a001a7984 */ /* 0x000e280008000a00 */
[----:B------:R-:W1:Y:S01]  /*5aae0*/  LDS.64 R2, [R0+UR10+0x4f800] ;  /* 0x04f8000a00027984 */ /* 0x000e620008000a00 */
[----:B-----5:R-:W-:Y:S03]  /*5aaf0*/  HMMA.16816.F32 R16, R20, R6, R16 ;  /* 0x000000061410723c */ /* 0x020fe60000001810 */
[----:B------:R-:W2:Y:S04]  /*5ab00*/  LDL.LU.64 R6, [R1+0x16e0] ;  /* 0x0016e00001067983 */ /* 0x000ea80000300a00 */
[----:B------:R-:W3:Y:S04]  /*5ab10*/  LDL.LU R20, [R1+0xc] ;  /* 0x00000c0001147983 */ /* 0x000ee80000300800 */
[----:B------:R-:W4:Y:S08]  /*5ab20*/  LDL.LU R22, [R1+0x1c] ;  /* 0x00001c0001167983 */ /* 0x000f300000300800 */
[----:B------:R5:W-:Y:S04]  /*5ab30*/  STL.64 [R1+0x4b0], R16 ;  /* 0x0004b01001007387 */ /* 0x000be80000100a00 */
[----:B------:R0:W-:Y:S01]  /*5ab40*/  STL.64 [R1+0x4b8], R18 ;  /* 0x0004b81201007387 */ /* 0x0001e20000100a00 */
[----:B-----5:R-:W-:Y:S01]  /*5ab50*/  MOV R17, R21 ;  /* 0x0000001500117202 */ /* 0x020fe20000000f00 */
[----:B0-----:R-:W-:-:S02]  /*5ab60*/  IMAD.MOV.U32 R19, RZ, RZ, R23 ;  /* 0x000000ffff137224 */ /* 0x001fc400078e0017 */
[----:B------:R-:W-:Y:S01]  /*5ab70*/  IMAD.MOV.U32 R29, RZ, RZ, R10 ;  /* 0x000000ffff1d7224 */ /* 0x000fe200078e000a */
[----:B------:R-:W-:Y:S01]  /*5ab80*/  MOV R25, R11 ;  /* 0x0000000b00197202 */ /* 0x000fe20000000f00 */
[----:B---3--:R-:W-:Y:S02]  /*5ab90*/  IMAD.MOV.U32 R16, RZ, RZ, R20 ;  /* 0x000000ffff107224 */ /* 0x008fe400078e0014 */
[----:B----4-:R-:W-:-:S07]  /*5aba0*/  IMAD.MOV.U32 R18, RZ, RZ, R22 ;  /* 0x000000ffff127224 */ /* 0x010fce00078e0016 */
[----:B--2---:R-:W-:-:S15]  /*5abb0*/  HMMA.16816.F32 R4, R16, R10, R4 ;  /* 0x0000000a1004723c */ /* 0x004fde0000001804 */
[----:B------:R-:W-:-:S04]  /*5abc0*/  NOP ;  /* 0x0000000000007918 */ /* 0x000fc80000000000 */
[----:B------:R0:W-:Y:S04]  /*5abd0*/  STL.64 [R1+0x4a0], R4 ;  /* 0x0004a00401007387 */ /* 0x0001e80000100a00 */
[----:B------:R2:W-:Y:S04]  /*5abe0*/  STL.64 [R1+0x4a8], R6 ;  /* 0x0004a80601007387 */ /* 0x0005e80000100a00 */
[----:B------:R-:W3:Y:S04]  /*5abf0*/  LDL.LU.64 R10, [R1+0x16d8] ;  /* 0x0016d800010a7983 */ /* 0x000ee80000300a00 */
[----:B------:R-:W3:Y:S04]  /*5ac00*/  LDL.LU.64 R18, [R1+0x50] ;  /* 0x0000500001127983 */ /* 0x000ee80000300a00 */
[----:B------:R-:W4:Y:S04]  /*5ac10*/  LDL.LU R16, [R1+0x28] ;  /* 0x0000280001107983 */ /* 0x000f280000300800 */
[----:B------:R-:W4:Y:S01]  /*5ac20*/  LDL.LU R17, [R1+0x2c] ;  /* 0x00002c0001117983 */ /* 0x000f220000300800 */
[----:B0-----:R-:W-:-:S02]  /*5ac30*/  IMAD.MOV.U32 R4, RZ, RZ, R20 ;  /* 0x000000ffff047224 */ /* 0x001fc400078e0014 */
[----:B------:R-:W-:Y:S02]  /*5ac40*/  IMAD.MOV.U32 R5, RZ, RZ, R21 ;  /* 0x000000ffff057224 */ /* 0x000fe400078e0015 */
[----:B--2---:R-:W-:Y:S01]  /*5ac50*/  IMAD.MOV.U32 R6, RZ, RZ, R22 ;  /* 0x000000ffff067224 */ /* 0x004fe200078e0016 */
[----:B------:R-:W-:-:S07]  /*5ac60*/  MOV R7, R23 ;  /* 0x0000001700077202 */ /* 0x000fce0000000f00 */
[----:B---3--:R-:W-:Y:S01]  /*5ac70*/  HMMA.16816.F32 R4, R4, R18, R8 ;  /* 0x000000120404723c */ /* 0x008fe20000001808 */
[----:B------:R-:W-:Y:S02]  /*5ac80*/  IMAD.MOV.U32 R8, RZ, RZ, R18 ;  /* 0x000000ffff087224 */ /* 0x000fe400078e0012 */
[----:B------:R-:W-:-:S15]  /*5ac90*/  IMAD.MOV.U32 R0, RZ, RZ, R19 ;  /* 0x000000ffff007224 */ /* 0x000fde00078e0013 */
[----:B------:R-:W-:Y:S01]  /*5aca0*/  NOP ;  /* 0x0000000000007918 */ /* 0x000fe20000000000 */
[----:B------:R-:W-:Y:S04]  /*5acb0*/  STL.64 [R1+0x490], R4 ;  /* 0x0004900401007387 */ /* 0x000fe80000100a00 */
[----:B------:R0:W-:Y:S04]  /*5acc0*/  STL.64 [R1+0x498], R6 ;  /* 0x0004980601007387 */ /* 0x0001e80000100a00 */
[----:B0-----:R-:W2:Y:S04]  /*5acd0*/  LDL R6, [R1+0x38] ;  /* 0x0000380001067983 */ /* 0x001ea80000100800 */
[----:B------:R-:W2:Y:S04]  /*5ace0*/  LDL R7, [R1+0x3c] ;  /* 0x00003c0001077983 */ /* 0x000ea80000100800 */
[----:B------:R-:W3:Y:S04]  /*5acf0*/  LDL.LU R18, [R1+0x30] ;  /* 0x0000300001127983 */ /* 0x000ee80000300800 */
[----:B------:R-:W3:Y:S04]  /*5ad00*/  LDL.LU R19, [R1+0x34] ;  /* 0x0000340001137983 */ /* 0x000ee80000300800 */
[----:B------:R-:W5:Y:S04]  /*5ad10*/  LDL.LU R10, [R1+0x48] ;  /* 0x00004800010a7983 */ /* 0x000f680000300800 */
[----:B------:R-:W5:Y:S04]  /*5ad20*/  LDL.LU R11, [R1+0x4c] ;  /* 0x00004c00010b7983 */ /* 0x000f680000300800 */
[----:B-----5:R-:W-:Y:S04]  /*5ad30*/  STL.64 [R1+0x16c0], R10 ;  /* 0x0016c00a01007387 */ /* 0x020fe80000100a00 */
[----:B------:R0:W-:Y:S04]  /*5ad40*/  STL [R1+0x16b8], R8 ;  /* 0x0016b80801007387 */ /* 0x0001e80000100800 */
[----:B0-----:R-:W5:Y:S04]  /*5ad50*/  LDL.LU R8, [R1+0x280] ;  /* 0x0002800001087983 */ /* 0x001f680000300800 */
[----:B------:R-:W5:Y:S04]  /*5ad60*/  LDL.LU R9, [R1+0x284] ;  /* 0x0002840001097983 */ /* 0x000f680000300800 */
[----:B------:R-:W3:Y:S04]  /*5ad70*/  LDL.LU R10, [R1+0x288] ;  /* 0x00028800010a7983 */ /* 0x000ee80000300800 */
[----:B------:R-:W3:Y:S01]  /*5ad80*/  LDL.LU R11, [R1+0x28c] ;  /* 0x00028c00010b7983 */ /* 0x000ee20000300800 */
[----:B--2---:R-:W-:Y:S03]  /*5ad90*/  HMMA.16816.F32 R4, R20, R6, R12 ;  /* 0x000000061404723c */ /* 0x004fe6000000180c */
[----:B---3--:R-:W-:Y:S04]  /*5ada0*/  STL.64 [R1+0x16d0], R10 ;  /* 0x0016d00a01007387 */ /* 0x008fe80000100a00 */
[----:B-----5:R0:W-:Y:S04]  /*5adb0*/  STL.64 [R1+0x16c8], R8 ;  /* 0x0016c80801007387 */ /* 0x0201e80000100a00 */
[----:B0-----:R-:W2:Y:S04]  /*5adc0*/  LDL.LU R8, [R1+0x290] ;  /* 0x0002900001087983 */ /* 0x001ea80000300800 */
[----:B------:R-:W2:Y:S04]  /*5add0*/  LDL.LU R9, [R1+0x294] ;  /* 0x0002940001097983 */ /* 0x000ea80000300800 */
[----:B------:R-:W2:Y:S04]  /*5ade0*/  LDL.LU R10, [R1+0x298] ;  /* 0x00029800010a7983 */ /* 0x000ea80000300800 */
[----:B------:R-:W2:Y:S04]  /*5adf0*/  LDL.LU R11, [R1+0x29c] ;  /* 0x00029c00010b7983 */ /* 0x000ea80000300800 */
[----:B------:R-:W4:Y:S04]  /*5ae00*/  LDL.LU R12, [R1+0x2c0] ;  /* 0x0002c000010c7983 */ /* 0x000f280000300800 */
[----:B------:R0:W-:Y:S04]  /*5ae10*/  STL.64 [R1+0x470], R4 ;  /* 0x0004700401007387 */ /* 0x0001e80000100a00 */
[----:B------:R3:W-:Y:S04]  /*5ae20*/  STL.64 [R1+0x478], R6 ;  /* 0x0004780601007387 */ /* 0x0007e80000100a00 */
[----:B------:R-:W4:Y:S04]  /*5ae30*/  LDL.LU R13, [R1+0x2c4] ;  /* 0x0002c400010d7983 */ /* 0x000f280000300800 */
[----:B------:R-:W4:Y:S04]  /*5ae40*/  LDL.LU R14, [R1+0x2c8] ;  /* 0x0002c800010e7983 */ /* 0x000f280000300800 */
[----:B------:R-:W4:Y:S04]  /*5ae50*/  LDL.LU R15, [R1+0x2cc] ;  /* 0x0002cc00010f7983 */ /* 0x000f280000300800 */
[----:B------:R-:W5:Y:S04]  /*5ae60*/  LDL.LU R22, [R1+0x40] ;  /* 0x0000400001167983 */ /* 0x000f680000300800 */
[----:B------:R-:W5:Y:S01]  /*5ae70*/  LDL.LU R23, [R1+0x44] ;  /* 0x0000440001177983 */ /* 0x000f620000300800 */
[----:B0-----:R-:W-:Y:S01]  /*5ae80*/  IMAD.MOV.U32 R4, RZ, RZ, R28 ;  /* 0x000000ffff047224 */ /* 0x001fe200078e001c */
[----:B------:R-:W-:Y:S01]  /*5ae90*/  MOV R5, R24 ;  /* 0x0000001800057202 */ /* 0x000fe20000000f00 */
[----:B---3--:R-:W-:-:S02]  /*5aea0*/  IMAD.MOV.U32 R6, RZ, RZ, R26 ;  /* 0x000000ffff067224 */ /* 0x008fc400078e001a */
[----:B-1----:R-:W-:-:S07]  /*5aeb0*/  IMAD.MOV.U32 R7, RZ, RZ, R2 ;  /* 0x000000ffff077224 */ /* 0x002fce00078e0002 */
[C---:B----4-:R-:W-:Y:S08]  /*5aec0*/  HMMA.16816.F32 R12, R4.reuse, R16, R12 ;  /* 0x00000010040c723c */ /* 0x050ff0000000180c */
[C---:B--2---:R-:W-:Y:S11]  /*5aed0*/  HMMA.16816.F32 R16, R4.reuse, R18, R8 ;  /* 0x000000120410723c */ /* 0x044ff60000001808 */
[----:B------:R0:W-:Y:S04]  /*5aee0*/  STL.64 [R1+0x16a0], R12 ;  /* 0x0016a00c01007387 */ /* 0x0001e80000100a00 */
[----:B------:R1:W-:Y:S04]  /*5aef0*/  STL.64 [R1+0x1698], R14 ;  /* 0x0016980e01007387 */ /* 0x0003e80000100a00 */
[----:B0-----:R-:W2:Y:S04]  /*5af00*/  LDL.LU R12, [R1+0x80] ;  /* 0x00008000010c7983 */ /* 0x001ea80000300800 */
[----:B------:R-:W2:Y:S04]  /*5af10*/  LDL.LU R13, [R1+0x84] ;  /* 0x00008400010d7983 */ /* 0x000ea80000300800 */
[----:B-1----:R-:W2:Y:S04]  /*5af20*/  LDL.LU R14, [R1+0x88] ;  /* 0x00008800010e7983 */ /* 0x002ea80000300800 */
[----:B------:R-:W2:Y:S04]  /*5af30*/  LDL.LU R15, [R1+0x8c] ;  /* 0x00008c00010f7983 */ /* 0x000ea80000300800 */
[----:B------:R-:W5:Y:S04]  /*5af40*/  LDL.LU.64 R10, [R1+0x16d0] ;  /* 0x0016d000010a7983 */ /* 0x000f680000300a00 */
[----:B------:R-:W5:Y:S04]  /*5af50*/  LDL.LU.64 R8, [R1+0x16c8] ;  /* 0x0016c80001087983 */ /* 0x000f680000300a00 */
[----:B------:R-:W-:Y:S04]  /*5af60*/  STL.64 [R1+0x16a8], R16 ;  /* 0x0016a81001007387 */ /* 0x000fe80000100a00 */
[----:B------:R0:W-:Y:S04]  /*5af70*/  STL.64 [R1+0x1690], R18 ;  /* 0x0016901201007387 */ /* 0x0001e80000100a00 */
[----:B0-----:R-:W3:Y:S04]  /*5af80*/  LDL.LU R18, [R1+0x60] ;  /* 0x0000600001127983 */ /* 0x001ee80000300800 */
[----:B------:R-:W3:Y:S01]  /*5af90*/  LDL.LU R19, [R1+0x64] ;  /* 0x0000640001137983 */ /* 0x000ee20000300800 */
[----:B-----5:R-:W-:Y:S03]  /*5afa0*/  HMMA.16816.F32 R20, R4, R22, R8 ;  /* 0x000000160414723c */ /* 0x020fe60000001808 */
[----:B------:R-:W2:Y:S04]  /*5afb0*/  LDL.LU.64 R10, [R1+0x16c0] ;  /* 0x0016c000010a7983 */ /* 0x000ea80000300a00 */
[----:B------:R-:W4:-:S12]  /*5afc0*/  LDL.LU R8, [R1+0x16b8] ;  /* 0x0016b80001087983 */ /* 0x000f180000300800 */
[----:B------:R0:W-:Y:S02]  /*5afd0*/  STL.64 [R1+0x1688], R22 ;  /* 0x0016881601007387 */ /* 0x0001e40000100a00 */
[----:B0-----:R-:W-:Y:S01]  /*5afe0*/  IMAD.MOV.U32 R22, RZ, RZ, R29 ;  /* 0x000000ffff167224 */ /* 0x001fe200078e001d */
[----:B------:R-:W-:Y:S01]  /*5aff0*/  MOV R23, R25 ;  /* 0x0000001900177202 */ /* 0x000fe20000000f00 */
[----:B------:R-:W5:Y:S04]  /*5b000*/  LDL.LU R29, [R1+0x16b4] ;  /* 0x0016b400011d7983 */ /* 0x000f680000300800 */
[----:B------:R-:W3:Y:S01]  /*5b010*/  LDL.LU R25, [R1+0x16b0] ;  /* 0x0016b00001197983 */ /* 0x000ee20000300800 */
[----:B--2---:R-:W-:Y:S01]  /*5b020*/  HMMA.16816.F32 R4, R4, R10, R12 ;  /* 0x0000000a0404723c */ /* 0x004fe2000000180c */
[----:B------:R-:W0:-:S15]  /*5b030*/  S2R R13, SR_TID.X ;  /* 0x00000000000d7919 */ /* 0x000e1e0000002100 */
[----:B------:R-:W-:-:S03]  /*5b040*/  NOP ;  /* 0x0000000000007918 */ /* 0x000fc60000000000 */
[----:B------:R1:W-:Y:S04]  /*5b050*/  STL.64 [R1+0x1680], R6 ;  /* 0x0016800601007387 */ /* 0x0003e80000100a00 */
[----:B------:R-:W2:Y:S01]  /*5b060*/  LDL.LU R28, [R1+0x920] ;  /* 0x00092000011c7983 */ /* 0x000ea20000300800 */
[----:B-1----:R-:W-:Y:S01]  /*5b070*/  IMAD.MOV.U32 R7, RZ, RZ, R0 ;  /* 0x000000ffff077224 */ /* 0x002fe200078e0000 */
[C---:B0-----:R-:W-:Y:S01]  /*5b080*/  LOP3.LUT R0, R13.reuse, 0x1c, RZ, 0xc0, !PT ;  /* 0x0000001c0d007812 */ /* 0x041fe200078ec0ff */
[C---:B------:R-:W-:Y:S01]  /*5b090*/  IMAD.SHL.U32 R15, R13.reuse, 0x8, RZ ;  /* 0x000000080d0f7824 */ /* 0x040fe200078e00ff */
[----:B------:R-:W-:-:S04]  /*5b0a0*/  SHF.L.U32 R13, R13, 0x3, RZ ;  /* 0x000000030d0d7819 */ /* 0x000fc800000006ff */
[----:B------:R-:W-:-:S05]  /*5b0b0*/  LOP3.LUT R13, R13, 0x78, RZ, 0xc0, !PT ;  /* 0x000000780d0d7812 */ /* 0x000fca00078ec0ff */
[----:B------:R-:W-:-:S05]  /*5b0c0*/  IMAD R13, R0, 0x40, R13 ;  /* 0x00000040000d7824 */ /* 0x000fca00078e020d */
[----:B------:R-:W0:Y:S04]  /*5b0d0*/  LDS.64 R16, [R13+UR10+0x40080] ;  /* 0x0400800a0d107984 */ /* 0x000e280008000a00 */
[----:B------:R-:W1:Y:S01]  /*5b0e0*/  LDS.64 R12, [R13+UR10+0x40880] ;  /* 0x0408800a0d0c7984 */ /* 0x000e620008000a00 */
[----:B------:R-:W-:-:S05]  /*5b0f0*/  LOP3.LUT R15, R15, 0x78, RZ, 0xc0, !PT ;  /* 0x000000780f0f7812 */ /* 0x000fca00078ec0ff */
[----:B------:R-:W-:-:S05]  /*5b100*/  IMAD R15, R0, 0x40, R15 ;  /* 0x00000040000f7824 */ /* 0x000fca00078e020f */
[----:B------:R-:W-:Y:S01]  /*5b110*/  LOP3.LUT R15, R15, 0x20, RZ, 0x3c, !PT ;  /* 0x000000200f0f7812 */ /* 0x000fe200078e3cff */
[----:B0-----:R0:W-:Y:S01]  /*5b120*/  STL.64 [R1+0xf8], R16 ;  /* 0x0000f81001007387 */ /* 0x0011e20000100a00 */
[----:B------:R-:W-:-:S03]  /*5b130*/  IMAD.MOV.U32 R0, RZ, RZ, R16 ;  /* 0x000000ffff007224 */ /* 0x000fc600078e0010 */
[----:B0-----:R-:W2:Y:S04]  /*5b140*/  LDL.LU.64 R16, [R1+0x16a8] ;  /* 0x0016a80001107983 */ /* 0x001ea80000300a00 */
[----:B-1----:R-:W-:Y:S04]  /*5b150*/  STL.64 [R1+0xe8], R12 ;  /* 0x0000e80c01007387 */ /* 0x002fe80000100a00 */
[----:B------:R-:W0:Y:S04]  /*5b160*/  LDS.64 R12, [R15+UR10+0x40080] ;  /* 0x0400800a0f0c7984 */ /* 0x000e280008000a00 */
[----:B------:R-:W1:Y:S04]  /*5b170*/  LDS.64 R14, [R15+UR10+0x40880] ;  /* 0x0408800a0f0e7984 */ /* 0x000e680008000a00 */
[----:B0-----:R0:W-:Y:S04]  /*5b180*/  STL.64 [R1+0x100], R12 ;  /* 0x0001000c01007387 */ /* 0x0011e80000100a00 */
[----:B0-----:R-:W2:Y:S04]  /*5b190*/  LDL.LU.64 R12, [R1+0x16a0] ;  /* 0x0016a000010c7983 */ /* 0x001ea80000300a00 */
[----:B-1----:R0:W-:Y:S04]  /*5b1a0*/  STL.64 [R1+0xf0], R14 ;  /* 0x0000f00e01007387 */ /* 0x0021e80000100a00 */
[----:B0-----:R-:W2:Y:S01]  /*5b1b0*/  LDL.LU.64 R14, [R1+0x1698] ;  /* 0x00169800010e7983 */ /* 0x001ea20000300a00 */
[----:B----4-:R-:W-:-:S02]  /*5b1c0*/  IMAD.MOV.U32 R6, RZ, RZ, R8 ;  /* 0x000000ffff067224 */ /* 0x010fc400078e0008 */
[----:B-----5:R-:W-:Y:S01]  /*5b1d0*/  IMAD.MOV.U32 R8, RZ, RZ, R29 ;  /* 0x000000ffff087224 */ /* 0x020fe200078e001d */
[----:B---3--:R-:W-:Y:S01]  /*5b1e0*/  MOV R9, R25 ;  /* 0x0000001900097202 */ /* 0x008fe20000000f00 */
[----:B------:R-:W-:Y:S02]  /*5b1f0*/  IMAD.MOV.U32 R10, RZ, RZ, R27 ;  /* 0x000000ffff0a7224 */ /* 0x000fe400078e001b */
[----:B------:R-:W-:-:S07]  /*5b200*/  IMAD.MOV.U32 R11, RZ, RZ, R3 ;  /* 0x000000ffff0b7224 */ /* 0x000fce00078e0003 */
[----:B--2---:R-:W-:Y:S01]  /*5b210*/  HMMA.16816.F32 R8, R8, R18, R12 ;  /* 0x000000120808723c */ /* 0x004fe2000000180c */
[----:B------:R-:W2:Y:S04]  /*5b220*/  LDL.LU.64 R18, [R1+0x1690] ;  /* 0x0016900001127983 */ /* 0x000ea80000300a00 */
[----:B------:R-:W3:Y:S04]  /*5b230*/  LDL.LU R13, [R1+0xe8] ;  /* 0x0000e800010d7983 */ /* 0x000ee80000300800 */
[----:B------:R-:W4:Y:S10]  /*5b240*/  LDL.LU R14, [R1+0x100] ;  /* 0x00010000010e7983 */ /* 0x000f340000300800 */
[----:B------:R0:W-:Y:S04]  /*5b250*/  STL.64 [R1+0x410], R8 ;  /* 0x0004100801007387 */ /* 0x0001e80000100a00 */
[----:B------:R1:W-:Y:S04]  /*5b260*/  STL.64 [R1+0x418], R10 ;  /* 0x0004180a01007387 */ /* 0x0003e80000100a00 */
[----:B------:R-:W5:Y:S01]  /*5b270*/  LDL.LU R15, [R1+0xf0] ;  /* 0x0000f000010f7983 */ /* 0x000f620000300800 */
[----:B0-----:R-:W-:Y:S01]  /*5b280*/  MOV R8, R29 ;  /* 0x0000001d00087202 */ /* 0x001fe20000000f00 */
[----:B------:R-:W-:-:S02]  /*5b290*/  IMAD.MOV.U32 R9, RZ, RZ, R25 ;  /* 0x000000ffff097224 */ /* 0x000fc400078e0019 */
[----:B-1----:R-:W-:Y:S02]  /*5b2a0*/  IMAD.MOV.U32 R10, RZ, RZ, R27 ;  /* 0x000000ffff0a7224 */ /* 0x002fe400078e001b */
[----:B------:R-:W-:-:S07]  /*5b2b0*/  IMAD.MOV.U32 R11, RZ, RZ, R3 ;  /* 0x000000ffff0b7224 */ /* 0x000fce00078e0003 */
[----:B--2---:R-:W-:Y:S01]  /*5b2c0*/  HMMA.16816.F32 R8, R8, R22, R16 ;  /* 0x000000160808723c */ /* 0x004fe20000001810 */
[----:B------:R-:W2:Y:S04]  /*5b2d0*/  LDL.LU.64 R22, [R1+0x1688] ;  /* 0x0016880001167983 */ /* 0x000ea80000300a00 */
[----:B------:R-:W3:-:S14]  /*5b2e0*/  LDL.LU R16, [R1+0xb0] ;  /* 0x0000b00001107983 */ /* 0x000edc0000300800 */
[----:B------:R0:W-:Y:S04]  /*5b2f0*/  STL.64 [R1+0x3e0], R8 ;  /* 0x0003e00801007387 */ /* 0x0001e80000100a00 */
[----:B------:R1:W-:Y:S04]  /*5b300*/  STL.64 [R1+0x3e8], R10 ;  /* 0x0003e80a01007387 */ /* 0x0003e80000100a00 */
[----:B------:R-:W3:Y:S04]  /*5b310*/  LDL.LU R17, [R1+0xb4] ;  /* 0x0000b40001117983 */ /* 0x000ee80000300800 */
[----:B------:R-:W3:Y:S04]  /*5b320*/  LDL.LU R18, [R1+0xb8] ;  /* 0x0000b80001127983 */ /* 0x000ee80000300800 */
[----:B------:R-:W3:Y:S01]  /*5b330*/  LDL.LU R19, [R1+0xbc] ;  /* 0x0000bc0001137983 */ /* 0x000ee20000300800 */
[----:B0-----:R-:W-:Y:S01]  /*5b340*/  MOV R8, R29 ;  /* 0x0000001d00087202 */ /* 0x001fe20000000f00 */
[----:B------:R-:W-:-:S02]  /*5b350*/  IMAD.MOV.U32 R9, RZ, RZ, R25 ;  /* 0x000000ffff097224 */ /* 0x000fc400078e0019 */
[----:B-1----:R-:W-:Y:S02]  /*5b360*/  IMAD.MOV.U32 R10, RZ, RZ, R27 ;  /* 0x000000ffff0a7224 */ /* 0x002fe400078e001b */
[----:B------:R-:W-:-:S07]  /*5b370*/  IMAD.MOV.U32 R11, RZ, RZ, R3 ;  /* 0x000000ffff0b7224 */ /* 0x000fce00078e0003 */
[----:B--2---:R-:W-:Y:S01]  /*5b380*/  HMMA.16816.F32 R8, R8, R6, R20 ;  /* 0x000000060808723c */ /* 0x004fe20000001814 */
[----:B------:R-:W2:Y:S04]  /*5b390*/  LDL.LU.64 R6, [R1+0x1680] ;  /* 0x0016800001067983 */ /* 0x000ea80000300a00 */
[----:B------:R-:W2:-:S14]  /*5b3a0*/  LDL.LU R22, [R1+0x38] ;  /* 0x0000380001167983 */ /* 0x000e9c0000300800 */
[----:B------:R-:W-:Y:S04]  /*5b3b0*/  STL.64 [R1+0x3b0], R8 ;  /* 0x0003b00801007387 */ /* 0x000fe80000100a00 */
[----:B------:R0:W-:Y:S04]  /*5b3c0*/  STL.64 [R1+0x3b8], R10 ;  /* 0x0003b80a01007387 */ /* 0x0001e80000100a00 */
[----:B------:R-:W2:Y:S01]  /*5b3d0*/  LDL.LU R23, [R1+0x3c] ;  /* 0x00003c0001177983 */ /* 0x000ea20000300800 */
[----:B------:R-:W-:Y:S01]  /*5b3e0*/  IMAD.MOV.U32 R26, RZ, RZ, R27 ;  /* 0x000000ffff1a7224 */ /* 0x000fe200078e001b */
[----:B------:R-:W-:Y:S01]  /*5b3f0*/  MOV R24, R29 ;  /* 0x0000001d00187202 */ /* 0x000fe20000000f00 */
[----:B------:R-:W-:Y:S01]  /*5b400*/  IMAD.MOV.U32 R27, RZ, RZ, R3 ;  /* 0x000000ffff1b7224 */ /* 0x000fe200078e0003 */
[----:B0-----:R-:W3:Y:S04]  /*5b410*/  LDL.LU R10, [R1+0x940] ;  /* 0x00094000010a7983 */ /* 0x001ee80000300800 */
[----:B------:R-:W3:Y:S04]  /*5b420*/  LDL.LU R11, [R1+0x944] ;  /* 0x00094400010b7983 */ /* 0x000ee80000300800 */
[----:B------:R-:W3:Y:S04]  /*5b430*/  LDL.LU R29, [R1+0x924] ;  /* 0x00092400011d7983 */ /* 0x000ee80000300800 */
[----:B------:R-:W3:Y:S01]  /*5b440*/  LDL.LU R3, [R1+0x934] ;  /* 0x0009340001037983 */ /* 0x000ee20000300800 */
[----:B--2---:R-:W-:Y:S03]  /*5b450*/  HMMA.16816.F32 R4, R24, R22, R4 ;  /* 0x000000161804723c */ /* 0x004fe60000001804 */
[----:B------:R-:W2:Y:S04]  /*5b460*/  LDL.LU R26, [R1+0x910] ;  /* 0x00091000011a7983 */ /* 0x000ea80000300800 */
[----:B------:R-:W2:-:S12]  /*5b470*/  LDL.LU R27, [R1+0x914] ;  /* 0x00091400011b7983 */ /* 0x000e980000300800 */
[----:B------:R0:W-:Y:S04]  /*5b480*/  STL.64 [R1+0x300], R4 ;  /* 0x0003000401007387 */ /* 0x0001e80000100a00 */
[----:B------:R4:W-:Y:S01]  /*5b490*/  STL.64 [R1+0x308], R6 ;  /* 0x0003080601007387 */ /* 0x0009e20000100a00 */
[----:B0-----:R-:W-:Y:S01]  /*5b4a0*/  IMAD.MOV.U32 R4, RZ, RZ, R0 ;  /* 0x000000ffff047224 */ /* 0x001fe200078e0000 */
[----:B---3--:R-:W-:Y:S01]  /*5b4b0*/  MOV R5, R13 ;  /* 0x0000000d00057202 */ /* 0x008fe20000000f00 */
[----:B----4-:R-:W-:Y:S02]  /*5b4c0*/  IMAD.MOV.U32 R6, RZ, RZ, R14 ;  /* 0x000000ffff067224 */ /* 0x010fe400078e000e */
[----:B-----5:R-:W-:Y:S01]  /*5b4d0*/  IMAD.MOV.U32 R7, RZ, RZ, R15 ;  /* 0x000000ffff077224 */ /* 0x020fe200078e000f */
[----:B--2---:R-:W-:-:S02]  /*5b4e0*/  F2FP.F16.E4M3.UNPACK_B R24, R26 ;  /* 0x0000001aff18723e */ /* 0x004fc400020006ff */
[----:B------:R-:W-:Y:S01]  /*5b4f0*/  F2FP.F16.E4M3.UNPACK_B R25, R27 ;  /* 0x0000001bff19723e */ /* 0x000fe200020006ff */
[----:B------:R-:W-:Y:S06]  /*5b500*/  STL.64 [R1+0x1370], R26 ;  /* 0x0013701a01007387 */ /* 0x000fec0000100a00 */
[----:B------:R-:W-:Y:S01]  /*5b510*/  HMMA.16816.F32 R4, R4, R24, R16 ;  /* 0x000000180404723c */ /* 0x000fe20000001810 */
[----:B------:R-:W2:Y:S01]  /*5b520*/  LDL R19, [R1+0x930] ;  /* 0x0009300001137983 */ /* 0x000ea20000100800 */
[----:B------:R-:W0:Y:S01]  /*5b530*/  S2R R12, SR_TID.X ;  /* 0x00000000000c7919 */ /* 0x000e220000002100 */
[----:B------:R-:W-:-:S02]  /*5b540*/  F2FP.F16.E4M3.UNPACK_B R20, R28 ;  /* 0x0000001cff14723e */ /* 0x000fc400020006ff */
[----:B--2---:R1:W-:-:S14]  /*5b550*/  STL [R1+0x1678], R19 ;  /* 0x0016781301007387 */ /* 0x0043dc0000100800 */
[----:B------:R-:W-:Y:S04]  /*5b560*/  STL.64 [R1+0x2f0], R4 ;  /* 0x0002f00401007387 */ /* 0x000fe80000100a00 */
[----:B------:R-:W-:Y:S04]  /*5b570*/  STL.64 [R1+0x2f8], R6 ;  /* 0x0002f80601007387 */ /* 0x000fe80000100a00 */
[----:B------:R-:W2:Y:S04]  /*5b580*/  LDL.LU R16, [R1+0x2b0] ;  /* 0x0002b00001107983 */ /* 0x000ea80000300800 */
[----:B------:R-:W2:Y:S04]  /*5b590*/  LDL.LU R17, [R1+0x2b4] ;  /* 0x0002b40001117983 */ /* 0x000ea80000300800 */
[----:B------:R-:W2:Y:S04]  /*5b5a0*/  LDL.LU R18, [R1+0x2b8] ;  /* 0x0002b80001127983 */ /* 0x000ea80000300800 */
[----:B-1----:R-:W2:Y:S04]  /*5b5b0*/  LDL.LU R19, [R1+0x2bc] ;  /* 0x0002bc0001137983 */ /* 0x002ea80000300800 */
[----:B------:R1:W-:Y:S04]  /*5b5c0*/  STL.64 [R1+0x1660], R24 ;  /* 0x0016601801007387 */ /* 0x0003e80000100a00 */
[----:B------:R0:W-:Y:S04]  /*5b5d0*/  STL [R1+0x1364], R28 ;  /* 0x0013641c01007387 */ /* 0x0001e80000100800 */
[----:B------:R-:W-:Y:S04]  /*5b5e0*/  STL [R1+0x1368], R29 ;  /* 0x0013681d01007387 */ /* 0x000fe80000100800 */
[----:B-1----:R-:W3:Y:S04]  /*5b5f0*/  LDL.LU R24, [R1+0x270] ;  /* 0x0002700001187983 */ /* 0x002ee80000300800 */
[----:B------:R-:W3:Y:S04]  /*5b600*/  LDL.LU R25, [R1+0x274] ;  /* 0x0002740001197983 */ /* 0x000ee80000300800 */
[----:B------:R-:W4:Y:S04]  /*5b610*/  LDL.LU R26, [R1+0x278] ;  /* 0x00027800011a7983 */ /* 0x000f280000300800 */
[----:B------:R-:W4:Y:S01]  /*5b620*/  LDL.LU R27, [R1+0x27c] ;  /* 0x00027c00011b7983 */ /* 0x000f220000300800 */
[----:B0-----:R-:W-:-:S02]  /*5b630*/  SHF.L.U32 R28, R12, 0x3, RZ ;  /* 0x000000030c1c7819 */ /* 0x001fc400000006ff */
[----:B------:R-:W-:Y:S02]  /*5b640*/  LOP3.LUT R0, R12, 0x1c, RZ, 0xc0, !PT ;  /* 0x0000001c0c007812 */ /* 0x000fe400078ec0ff */
[----:B------:R-:W-:-:S05]  /*5b650*/  LOP3.LUT R28, R28, 0x78, RZ, 0xc0, !PT ;  /* 0x000000781c1c7812 */ /* 0x000fca00078ec0ff */
[----:B------:R-:W-:-:S05]  /*5b660*/  IMAD R28, R0, 0x40, R28 ;  /* 0x00000040001c7824 */ /* 0x000fca00078e021c */
[----:B------:R-:W0:Y:S04]  /*5b670*/  LDS.64 R4, [R28+UR10+0x41080] ;  /* 0x0410800a1c047984 */ /* 0x000e280008000a00 */
[----:B------:R-:W1:Y:S01]  /*5b680*/  LDS.64 R22, [R28+UR10+0x41880] ;  /* 0x0418800a1c167984 */ /* 0x000e620008000a00 */
[----:B------:R-:W5:Y:S02]  /*5b690*/  S2R R2, SR_TID.X ;  /* 0x0000000000027919 */ /* 0x000f640000002100 */
[C---:B-----5:R-:W-:Y:S01]  /*5b6a0*/  IMAD.SHL.U32 R9, R2.reuse, 0x8, RZ ;  /* 0x0000000802097824 */ /* 0x060fe200078e00ff */
[----:B------:R-:W-:-:S04]  /*5b6b0*/  LOP3.LUT R8, R2, 0x1c, RZ, 0xc0, !PT ;  /* 0x0000001c02087812 */ /* 0x000fc800078ec0ff */
[----:B------:R-:W-:-:S05]  /*5b6c0*/  LOP3.LUT R9, R9, 0x78, RZ, 0xc0, !PT ;  /* 0x0000007809097812 */ /* 0x000fca00078ec0ff */
[----:B------:R-:W-:Y:S02]  /*5b6d0*/  IMAD R9, R8, 0x40, R9 ;  /* 0x0000004008097824 */ /* 0x000fe400078e0209 */
[----:B0-----:R-:W-:-:S03]  /*5b6e0*/  IMAD.MOV.U32 R12, RZ, RZ, R4 ;  /* 0x000000ffff0c7224 */ /* 0x001fc600078e0004 */
[----:B------:R-:W-:Y:S01]  /*5b6f0*/  LOP3.LUT R9, R9, 0x20, RZ, 0x3c, !PT ;  /* 0x0000002009097812 */ /* 0x000fe200078e3cff */
[----:B----4-:R-:W-:Y:S04]  /*5b700*/  STL.64 [R1+0x1670], R26 ;  /* 0x0016701a01007387 */ /* 0x010fe80000100a00 */
[----:B---3--:R0:W-:Y:S04]  /*5b710*/  STL.64 [R1+0x1668], R24 ;  /* 0x0016681801007387 */ /* 0x0081e80000100a00 */
[----:B0-----:R-:W3:Y:S04]  /*5b720*/  LDL.LU R24, [R1+0x2a0] ;  /* 0x0002a00001187983 */ /* 0x001ee80000300800 */
[----:B------:R-:W3:Y:S04]  /*5b730*/  LDL.LU R25, [R1+0x2a4] ;  /* 0x0002a40001197983 */ /* 0x000ee80000300800 */
[----:B------:R-:W3:Y:S04]  /*5b740*/  LDL.LU R26, [R1+0x2a8] ;  /* 0x0002a800011a7983 */ /* 0x000ee80000300800 */
[----:B------:R-:W3:Y:S04]  /*5b750*/  LDL.LU R27, [R1+0x2ac] ;  /* 0x0002ac00011b7983 */ /* 0x000ee80000300800 */
[----:B------:R-:W-:Y:S04]  /*5b760*/  STL [R1+0x34], R5 ;  /* 0x0000340501007387 */ /* 0x000fe80000100800 */
[----:B-1----:R0:W-:Y:S04]  /*5b770*/  STL [R1+0x12ec], R23 ;  /* 0x0012ec1701007387 */ /* 0x0021e80000100800 */
[----:B------:R-:W1:Y:S04]  /*5b780*/  LDS.64 R4, [R9+UR10+0x41080] ;  /* 0x0410800a09047984 */ /* 0x000e680008000a00 */
[----:B0-----:R-:W4:Y:S01]  /*5b790*/  LDL.LU R23, [R1+0xf8] ;  /* 0x0000f80001177983 */ /* 0x001f220000300800 */
[----:B------:R-:W-:-:S03]  /*5b7a0*/  F2FP.F16.E4M3.UNPACK_B R21, R29 ;  /* 0x0000001dff15723e */ /* 0x000fc600020006ff */
[----:B-1----:R-:W-:Y:S01]  /*5b7b0*/  STL [R1+0x8c], R5 ;  /* 0x00008c0501007387 */ /* 0x002fe20000100800 */
[----:B------:R-:W-:-:S03]  /*5b7c0*/  MOV R29, R4 ;  /* 0x00000004001d7202 */ /* 0x000fc60000000f00 */
[----:B------:R-:W0:Y:S01]  /*5b7d0*/  LDS.64 R4, [R9+UR10+0x41880] ;  /* 0x0418800a09047984 */ /* 0x000e220008000a00 */
[----:B------:R-:W-:Y:S01]  /*5b7e0*/  MOV R6, R14 ;  /* 0x0000000e00067202 */ /* 0x000fe20000000f00 */
[----:B------:R-:W-:Y:S02]  /*5b7f0*/  IMAD.MOV.U32 R7, RZ, RZ, R15 ;  /* 0x000000ffff077224 */ /* 0x000fe400078e000f */
[----:B0-----:R0:W-:Y:S01]  /*5b800*/  STL [R1+0x2c], R5 ;  /* 0x00002c0501007387 */ /* 0x0011e20000100800 */
[----:B------:R-:W-:Y:S02]  /*5b810*/  IMAD.MOV.U32 R0, RZ, RZ, R4 ;  /* 0x000000ffff007224 */ /* 0x000fe400078e0004 */
[----:B0-----:R-:W-:Y:S02]  /*5b820*/  IMAD.MOV.U32 R5, RZ, RZ, R13 ;  /* 0x000000ffff057224 */ /* 0x001fe400078e000d */
[----:B----4-:R-:W-:-:S07]  /*5b830*/  IMAD.MOV.U32 R4, RZ, RZ, R23 ;  /* 0x000000ffff047224 */ /* 0x010fce00078e0017 */
[----:B--2---:R-:W-:Y:S01]  /*5b840*/  HMMA.16816.F32 R4, R4, R20, R16 ;  /* 0x000000140404723c */ /* 0x004fe20000001810 */
[----:B------:R-:W2:-:S15]  /*5b850*/  LDL.LU R19, [R1+0x1678] ;  /* 0x0016780001137983 */ /* 0x000e9e0000300800 */
[----:B------:R-:W-:-:S03]  /*5b860*/  NOP ;  /* 0x0000000000007918 */ /* 0x000fc60000000000 */
[----:B------:R0:W-:Y:S04]  /*5b870*/  STL.64 [R1+0x2d0], R4 ;  /* 0x0002d00401007387 */ /* 0x0001e80000100a00 */
[----:B------:R1:W-:Y:S04]  /*5b880*/  STL.64 [R1+0x2d8], R6 ;  /* 0x0002d80601007387 */ /* 0x0003e80000100a00 */
[----:B------:R-:W-:Y:S04]  /*5b890*/  STL [R1+0x1360], R3 ;  /* 0x0013600301007387 */ /* 0x000fe80000100800 */
[----:B------:R-:W-:Y:S01]  /*5b8a0*/  STL [R1+0x1378], R2 ;  /* 0x0013780201007387 */ /* 0x000fe20000100800 */
[----:B0-----:R-:W-:-:S02]  /*5b8b0*/  IMAD.MOV.U32 R4, RZ, RZ, R23 ;  /* 0x000000ffff047224 */ /* 0x001fc400078e0017 */
[----:B------:R-:W-:Y:S01]  /*5b8c0*/  IMAD.MOV.U32 R5, RZ, RZ, R13 ;  /* 0x000000ffff057224 */ /* 0x000fe200078e000d */
[----:B-1----:R-:W-:Y:S01]  /*5b8d0*/  MOV R6, R14 ;  /* 0x0000000e00067202 */ /* 0x002fe20000000f00 */
[----:B------:R-:W-:Y:S01]  /*5b8e0*/  IMAD.MOV.U32 R7, RZ, RZ, R15 ;  /* 0x000000ffff077224 */ /* 0x000fe200078e000f */
[----:B--2---:R-:W-:Y:S02]  /*5b8f0*/  F2FP.F16.E4M3.UNPACK_B R18, R19 ;  /* 0x00000013ff12723e */ /* 0x004fe400020006ff */
[----:B------:R-:W-:Y:S02]  /*5b900*/  F2FP.F16.E4M3.UNPACK_B R19, R3 ;  /* 0x00000003ff13723e */ /* 0x000fe400020006ff */
[----:B------:R-:W-:Y:S02]  /*5b910*/  F2FP.F16.E4M3.UNPACK_B R16, R10 ;  /* 0x0000000aff10723e */ /* 0x000fe400020006ff */
[----:B------:R-:W-:Y:S01]  /*5b920*/  F2FP.F16.E4M3.UNPACK_B R17, R11 ;  /* 0x0000000bff11723e */ /* 0x000fe200020006ff */
[----:B------:R-:W0:Y:S02]  /*5b930*/  LDS.64 R2, [R28+UR10+0x42080] ;  /* 0x0420800a1c027984 */ /* 0x000e240008000a00 */
[----:B---3--:R-:W-:Y:S02]  /*5b940*/  HMMA.16816.F32 R4, R4, R18, R24 ;  /* 0x000000120404723c */ /* 0x008fe40000001818 */
[----:B------:R-:W2:Y:S04]  /*5b950*/  LDL.LU.64 R26, [R1+0x1670] ;  /* 0x00167000011a7983 */ /* 0x000ea80000300a00 */
[----:B------:R-:W2:-:S13]  /*5b960*/  LDL.LU.64 R24, [R1+0x1668] ;  /* 0x0016680001187983 */ /* 0x000e9a0000300a00 */
[----:B------:R1:W-:Y:S04]  /*5b970*/  STL.64 [R1+0x2c0], R4 ;  /* 0x0002c00401007387 */ /* 0x0003e80000100a00 */
[----:B------:R3:W-:Y:S01]  /*5b980*/  STL.64 [R1+0x2c8], R6 ;  /* 0x0002c80601007387 */ /* 0x0007e20000100a00 */
[----:B-1----:R-:W-:Y:S02]  /*5b990*/  IMAD.MOV.U32 R4, RZ, RZ, R23 ;  /* 0x000000ffff047224 */ /* 0x002fe400078e0017 */
[----:B------:R-:W-:Y:S01]  /*5b9a0*/  IMAD.MOV.U32 R5, RZ, RZ, R13 ;  /* 0x000000ffff057224 */ /* 0x000fe200078e000d */
[----:B---3--:R-:W-:Y:S01]  /*5b9b0*/  MOV R6, R14 ;  /* 0x0000000e00067202 */ /* 0x008fe20000000f00 */
[----:B------:R-:W-:Y:S01]  /*5b9c0*/  IMAD.MOV.U32 R7, RZ, RZ, R15 ;  /* 0x000000ffff077224 */ /* 0x000fe200078e000f */
[----:B------:R-:W-:Y:S06]  /*5b9d0*/  STL.64 [R1+0x1380], R10 ;  /* 0x0013800a01007387 */ /* 0x000fec0000100a00 */
[----:B--2---:R-:W-:Y:S01]  /*5b9e0*/  HMMA.16816.F32 R4, R4, R16, R24 ;  /* 0x000000100404723c */ /* 0x004fe20000001818 */
[----:B------:R-:W2:Y:S04]  /*5b9f0*/  LDL.LU.64 R24, [R1+0x1660] ;  /* 0x0016600001187983 */ /* 0x000ea80000300a00 */
[----:B------:R-:W-:Y:S04]  /*5ba00*/  STL.64 [R1+0x1658], R18 ;  /* 0x0016581201007387 */ /* 0x000fe80000100a00 */
[----:B------:R1:W-:Y:S10]  /*5ba10*/  STL.64 [R1+0x1650], R16 ;  /* 0x0016501001007387 */ /* 0x0003f40000100a00 */
[----:B------:R-:W-:Y:S04]  /*5ba20*/  STL.64 [R1+0x2b0], R4 ;  /* 0x0002b00401007387 */ /* 0x000fe80000100a00 */
[----:B------:R-:W-:Y:S04]  /*5ba30*/  STL.64 [R1+0x2b8], R6 ;  /* 0x0002b80601007387 */ /* 0x000fe80000100a00 */
[----:B-1----:R-:W2:Y:S04]  /*5ba40*/  LDL.LU R16, [R1+0x260] ;  /* 0x0002600001107983 */ /* 0x002ea80000300800 */
[----:B------:R-:W2:Y:S04]  /*5ba50*/  LDL.LU R17, [R1+0x264] ;  /* 0x0002640001117983 */ /* 0x000ea80000300800 */
[----:B------:R-:W2:Y:S04]  /*5ba60*/  LDL.LU R18, [R1+0x268] ;  /* 0x0002680001127983 */ /* 0x000ea80000300800 */
[----:B------:R-:W2:Y:S04]  /*5ba70*/  LDL.LU R19, [R1+0x26c] ;  /* 0x00026c0001137983 */ /* 0x000ea80000300800 */
[----:B0-----:R-:W-:Y:S01]  /*5ba80*/  STL [R1+0xb4], R3 ;  /* 0x0000b40301007387 */ /* 0x001fe20000100800 */
[----:B------:R-:W-:-:S03]  /*5ba90*/  IMAD.MOV.U32 R27, RZ, RZ, R2 ;  /* 0x000000ffff1b7224 */ /* 0x000fc600078e0002 */
[----:B------:R-:W0:Y:S04]  /*5baa0*/  LDS.64 R2, [R28+UR10+0x42880] ;  /* 0x0428800a1c027984 */ /* 0x000e280008000a00 */
[----:B0-----:R-:W-:Y:S01]  /*5bab0*/  STL [R1+0x5c], R3 ;  /* 0x00005c0301007387 */ /* 0x001fe20000100800 */
[----:B------:R-:W-:-:S03]  /*5bac0*/  IMAD.MOV.U32 R26, RZ, RZ, R2 ;  /* 0x000000ffff1a7224 */ /* 0x000fc600078e0002 */
[----:B------:R-:W0:Y:S04]  /*5bad0*/  LDS.64 R2, [R9+UR10+0x42080] ;  /* 0x0420800a09027984 */ /* 0x000e280008000a00 */
[----:B0-----:R-:W-:Y:S01]  /*5bae0*/  STL [R1+0xdc], R3 ;  /* 0x0000dc0301007387 */ /* 0x001fe20000100800 */
[----:B------:R-:W-:-:S03]  /*5baf0*/  MOV R23, R2 ;  /* 0x0000000200177202 */ /* 0x000fc60000000f00 */
[----:B------:R-:W0:Y:S01]  /*5bb00*/  LDS.64 R2, [R9+UR10+0x42880] ;  /* 0x0428800a09027984 */ /* 0x000e220008000a00 */
[----:B------:R-:W-:Y:S02]  /*5bb10*/  IMAD.MOV.U32 R4, RZ, RZ, R12 ;  /* 0x000000ffff047224 */ /* 0x000fe400078e000c */
[----:B------:R-:W-:Y:S01]  /*5bb20*/  IMAD.MOV.U32 R5, RZ, RZ, R22 ;  /* 0x000000ffff057224 */ /* 0x000fe200078e0016 */
[----:B------:R-:W-:Y:S01]  /*5bb30*/  MOV R6, R29 ;  /* 0x0000001d00067202 */ /* 0x000fe20000000f00 */
[----:B------:R-:W-:Y:S02]  /*5bb40*/  IMAD.MOV.U32 R7, RZ, RZ, R0 ;  /* 0x000000ffff077224 */ /* 0x000fe400078e0000 */
[----:B0-----:R-:W-:Y:S01]  /*5bb50*/  IMAD.MOV.U32 R11, RZ, RZ, R2 ;  /* 0x000000ffff0b7224 */ /* 0x001fe200078e0002 */
[----:B------:R-:W-:Y:S04]  /*5bb60*/  STL [R1+0x84], R3 ;  /* 0x0000840301007387 */ /* 0x000fe80000100800 */
[----:B------:R-:W0:Y:S04]  /*5bb70*/  LDS.64 R2, [R28+UR10+0x43080] ;  /* 0x0430800a1c027984 */ /* 0x000e280008000a00 */
[----:B------:R-:W-:Y:S04]  /*5bb80*/  STL [R1+0x1640], R11 ;  /* 0x0016400b01007387 */ /* 0x000fe80000100800 */
[----:B------:R1:W-:Y:S04]  /*5bb90*/  STL.64 [R1+0x1638], R8 ;  /* 0x0016380801007387 */ /* 0x0003e80000100a00 */
[----:B-1----:R-:W3:Y:S04]  /*5bba0*/  LDL.LU R8, [R1+0x250] ;  /* 0x0002500001087983 */ /* 0x002ee80000300800 */
[----:B------:R-:W3:Y:S04]  /*5bbb0*/  LDL.LU R9, [R1+0x254] ;  /* 0x0002540001097983 */ /* 0x000ee80000300800 */
[----:B------:R-:W3:Y:S04]  /*5bbc0*/  LDL.LU R10, [R1+0x258] ;  /* 0x00025800010a7983 */ /* 0x000ee80000300800 */
[----:B------:R-:W3:Y:S01]  /*5bbd0*/  LDL.LU R11, [R1+0x25c] ;  /* 0x00025c00010b7983 */ /* 0x000ee20000300800 */
[----:B--2---:R-:W-:Y:S03]  /*5bbe0*/  HMMA.16816.F32 R4, R4, R24, R16 ;  /* 0x000000180404723c */ /* 0x004fe60000001810 */
[----:B------:R-:W2:Y:S04]  /*5bbf0*/  LDL.LU.64 R18, [R1+0x1658] ;  /* 0x0016580001127983 */ /* 0x000ea80000300a00 */
[----:B------:R-:W4:Y:S04]  /*5bc00*/  LDL.LU.64 R16, [R1+0x1650] ;  /* 0x0016500001107983 */ /* 0x000f280000300a00 */
[----:B------:R1:W-:Y:S04]  /*5bc10*/  STL.64 [R1+0x1630], R24 ;  /* 0x0016301801007387 */ /* 0x0003e80000100a00 */
[----:B------:R5:W-:Y:S04]  /*5bc20*/  STL.64 [R1+0x1648], R26 ;  /* 0x0016481a01007387 */ /* 0x000be80000100a00 */
[----:B------:R0:W-:Y:S04]  /*5bc30*/  STL.64 [R1+0x2a0], R4 ;  /* 0x0002a00401007387 */ /* 0x0001e80000100a00 */
[----:B------:R0:W-:Y:S04]  /*5bc40*/  STL.64 [R1+0x2a8], R6 ;  /* 0x0002a80601007387 */ /* 0x0001e80000100a00 */
[----:B-1----:R-:W2:Y:S04]  /*5bc50*/  LDL.LU R24, [R1+0x240] ;  /* 0x0002400001187983 */ /* 0x002ea80000300800 */
[----:B------:R-:W2:Y:S04]  /*5bc60*/  LDL.LU R25, [R1+0x244] ;  /* 0x0002440001197983 */ /* 0x000ea80000300800 */
[----:B-----5:R-:W2:Y:S04]  /*5bc70*/  LDL.LU R26, [R1+0x248] ;  /* 0x00024800011a7983 */ /* 0x020ea80000300800 */
[----:B------:R-:W2:Y:S01]  /*5bc80*/  LDL.LU R27, [R1+0x24c] ;  /* 0x00024c00011b7983 */ /* 0x000ea20000300800 */
[----:B0-----:R-:W-:-:S02]  /*5bc90*/  IMAD.MOV.U32 R4, RZ, RZ, R12 ;  /* 0x000000ffff047224 */ /* 0x001fc400078e000c */
[----:B------:R-:W-:Y:S01]  /*5bca0*/  IMAD.MOV.U32 R5, RZ, RZ, R22 ;  /* 0x000000ffff057224 */ /* 0x000fe200078e0016 */
[----:B------:R-:W-:Y:S01]  /*5bcb0*/  MOV R6, R29 ;  /* 0x0000001d00067202 */ /* 0x000fe20000000f00 */
[----:B------:R-:W-:-:S07]  /*5bcc0*/  IMAD.MOV.U32 R7, RZ, RZ, R0 ;  /* 0x000000ffff077224 */ /* 0x000fce00078e0000 */
[----:B---3--:R-:W-:Y:S01]  /*5bcd0*/  HMMA.16816.F32 R4, R4, R20, R8 ;  /* 0x000000140404723c */ /* 0x008fe20000001808 */
[----:B------:R-:W4:-:S15]  /*5bce0*/  LDL.LU R8, [R1+0xa0] ;  /* 0x0000a00001087983 */ /* 0x000f1e0000300800 */
[----:B------:R-:W-:-:S03]  /*5bcf0*/  NOP ;  /* 0x0000000000007918 */ /* 0x000fc60000000000 */
[----:B------:R0:W-:Y:S04]  /*5bd00*/  STL.64 [R1+0x290], R4 ;  /* 0x0002900401007387 */ /* 0x0001e80000100a00 */
[----:B------:R1:W-:Y:S04]  /*5bd10*/  STL.64 [R1+0x298], R6 ;  /* 0x0002980601007387 */ /* 0x0003e80000100a00 */
[----:B------:R-:W4:Y:S04]  /*5bd20*/  LDL.LU R9, [R1+0xa4] ;  /* 0x0000a40001097983 */ /* 0x000f280000300800 */
[----:B------:R-:W4:Y:S04]  /*5bd30*/  LDL.LU R10, [R1+0xa8] ;  /* 0x0000a800010a7983 */ /* 0x000f280000300800 */
[----:B------:R-:W4:Y:S01]  /*5bd40*/  LDL.LU R11, [R1+0xac] ;  /* 0x0000ac00010b7983 */ /* 0x000f220000300800 */
[----:B0-----:R-:W-:-:S02]  /*5bd50*/  IMAD.MOV.U32 R4, RZ, RZ, R12 ;  /* 0x000000ffff047224 */ /* 0x001fc400078e000c */
[----:B------:R-:W-:Y:S01]  /*5bd60*/  IMAD.MOV.U32 R5, RZ, RZ, R22 ;  /* 0x000000ffff057224 */ /* 0x000fe200078e0016 */
[----:B-1----:R-:W-:Y:S01]  /*5bd70*/  MOV R6, R29 ;  /* 0x0000001d00067202 */ /* 0x002fe20000000f00 */
[----:B------:R-:W-:-:S07]  /*5bd80*/  IMAD.MOV.U32 R7, RZ, RZ, R0 ;  /* 0x000000ffff077224 */ /* 0x000fce00078e0000 */
[----:B--2---:R-:W-:Y:S01]  /*5bd90*/  HMMA.16816.F32 R4, R4, R18, R24 ;  /* 0x000000120404723c */ /* 0x004fe20000001818 */
[----:B------:R-:W2:-:S15]  /*5bda0*/  LDL.LU.64 R26, [R1+0x1648] ;  /* 0x00164800011a7983 */ /* 0x000e9e0000300a00 */
[----:B------:R-:W-:-:S03]  /*5bdb0*/  NOP ;  /* 0x0000000000007918 */ /* 0x000fc60000000000 */
[----:B------:R0:W-:Y:S04]  /*5bdc0*/  STL.64 [R1+0x280], R4 ;  /* 0x0002800401007387 */ /* 0x0001e80000100a00 */
[----:B------:R-:W-:Y:S01]  /*5bdd0*/  STL.64 [R1+0x288], R6 ;  /* 0x0002880601007387 */ /* 0x000fe20000100a00 */
[----:B0-----:R-:W-:-:S03]  /*5bde0*/  IMAD.MOV.U32 R4, RZ, RZ, R12 ;  /* 0x000000ffff047224 */ /* 0x001fc600078e000c */
[----:B------:R-:W3:Y:S04]  /*5bdf0*/  LDL.LU R12, [R1+0x200] ;  /* 0x00020000010c7983 */ /* 0x000ee80000300800 */
[----:B------:R-:W3:Y:S04]  /*5be00*/  LDL.LU R13, [R1+0x204] ;  /* 0x00020400010d7983 */ /* 0x000ee80000300800 */
[----:B------:R-:W5:Y:S04]  /*5be10*/  LDL.LU R14, [R1+0x208] ;  /* 0x00020800010e7983 */ /* 0x000f680000300800 */
[----:B------:R-:W5:Y:S04]  /*5be20*/  LDL.LU R15, [R1+0x20c] ;  /* 0x00020c00010f7983 */ /* 0x000f680000300800 */
[----:B-----5:R-:W-:Y:S04]  /*5be30*/  STL.64 [R1+0x1608], R14 ;  /* 0x0016080e01007387 */ /* 0x020fe80000100a00 */
[----:B---3--:R0:W-:Y:S04]  /*5be40*/  STL.64 [R1+0x1600], R12 ;  /* 0x0016000c01007387 */ /* 0x0081e80000100a00 */
[----:B0-----:R-:W3:Y:S04]  /*5be50*/  LDL.LU R12, [R1+0x210] ;  /* 0x00021000010c7983 */ /* 0x001ee80000300800 */
        /* <DEDUP_REMOVED lines=8> */
[----:B------:R-:W5:Y:S01]  /*5bee0*/  LDL.LU R15, [R1+0x22c] ;  /* 0x00022c00010f7983 */ /* 0x000f620000300800 */
[----:B------:R-:W-:Y:S01]  /*5bef0*/  IMAD.MOV.U32 R5, RZ, RZ, R22 ;  /* 0x000000ffff057224 */ /* 0x000fe200078e0016 */
[----:B------:R-:W-:Y:S01]  /*5bf00*/  MOV R6, R29 ;  /* 0x0000001d00067202 */ /* 0x000fe20000000f00 */
[----:B------:R-:W-:-:S07]  /*5bf10*/  IMAD.MOV.U32 R7, RZ, RZ, R0 ;  /* 0x000000ffff077224 */ /* 0x000fce00078e0000 */
[----:B----4-:R-:W-:Y:S01]  /*5bf20*/  HMMA.16816.F32 R4, R4, R16, R8 ;  /* 0x000000100404723c */ /* 0x010fe20000001808 */
[----:B-----5:R-:W-:Y:S04]  /*5bf30*/  STL.64 [R1+0x1628], R14 ;  /* 0x0016280e01007387 */ /* 0x020fe80000100a00 */
[----:B---3--:R0:W-:Y:S04]  /*5bf40*/  STL.64 [R1+0x1620], R12 ;  /* 0x0016200c01007387 */ /* 0x0081e80000100a00 */
[----:B0-----:R-:W3:Y:S04]  /*5bf50*/  LDL.LU R12, [R1+0x230] ;  /* 0x00023000010c7983 */ /* 0x001ee80000300800 */
[----:B------:R-:W3:Y:S04]  /*5bf60*/  LDL.LU R13, [R1+0x234] ;  /* 0x00023400010d7983 */ /* 0x000ee80000300800 */
[----:B------:R-:W3:Y:S04]  /*5bf70*/  LDL.LU R14, [R1+0x238] ;  /* 0x00023800010e7983 */ /* 0x000ee80000300800 */
[----:B------:R-:W3:Y:S04]  /*5bf80*/  LDL.LU R15, [R1+0x23c] ;  /* 0x00023c00010f7983 */ /* 0x000ee80000300800 */
[----:B------:R-:W4:Y:S04]  /*5bf90*/  LDL.LU R11, [R1+0x1640] ;  /* 0x00164000010b7983 */ /* 0x000f280000300800 */
[----:B------:R-:W5:Y:S04]  /*5bfa0*/  LDL.LU.64 R8, [R1+0x1638] ;  /* 0x0016380001087983 */ /* 0x000f680000300a00 */
[----:B------:R-:W-:Y:S04]  /*5bfb0*/  STL.64 [R1+0x270], R4 ;  /* 0x0002700401007387 */ /* 0x000fe80000100a00 */
[----:B------:R-:W-:Y:S04]  /*5bfc0*/  STL.64 [R1+0x278], R6 ;  /* 0x0002780601007387 */ /* 0x000fe80000100a00 */
[----:B------:R-:W-:Y:S01]  /*5bfd0*/  STL [R1+0xac], R3 ;  /* 0x0000ac0301007387 */ /* 0x000fe20000100800 */
[----:B------:R-:W-:-:S03]  /*5bfe0*/  IMAD.MOV.U32 R10, RZ, RZ, R2 ;  /* 0x000000ffff0a7224 */ /* 0x000fc600078e0002 */
[----:B------:R-:W0:Y:S04]  /*5bff0*/  LDS.64 R2, [R28+UR10+0x43880] ;  /* 0x0438800a1c027984 */ /* 0x000e280008000a00 */
[----:B0-----:R0:W-:Y:S02]  /*5c000*/  STL [R1+0x54], R3 ;  /* 0x0000540301007387 */ /* 0x0011e40000100800 */
[----:B0-----:R-:W-:Y:S02]  /*5c010*/  IMAD.MOV.U32 R3, RZ, RZ, R2 ;  /* 0x000000ffff037224 */ /* 0x001fe400078e0002 */
[----:B-----5:R-:W0:Y:S04]  /*5c020*/  LDS.64 R24, [R9+UR10+0x43080] ;  /* 0x0430800a09187984 */ /* 0x020e280008000a00 */
[----:B0-----:R-:W-:Y:S01]  /*5c030*/  STL [R1+0xd4], R25 ;  /* 0x0000d41901007387 */ /* 0x001fe20000100800 */
[----:B------:R-:W-:-:S03]  /*5c040*/  MOV R2, R24 ;  /* 0x0000001800027202 */ /* 0x000fc60000000f00 */
[----:B------:R-:W0:Y:S04]  /*5c050*/  LDS.64 R24, [R9+UR10+0x43880] ;  /* 0x0438800a09187984 */ /* 0x000e280008000a00 */
[----:B0-----:R0:W-:Y:S01]  /*5c060*/  STL [R1+0x7c], R25 ;  /* 0x00007c1901007387 */ /* 0x0011e20000100800 */
[----:B------:R-:W-:-:S03]  /*5c070*/  IMAD.MOV.U32 R0, RZ, RZ, R24 ;  /* 0x000000ffff007224 */ /* 0x000fc600078e0018 */
[----:B0-----:R-:W3:Y:S01]  /*5c080*/  LDL.LU.64 R24, [R1+0x1630] ;  /* 0x0016300001187983 */ /* 0x001ee20000300a00 */
[----:B--2---:R-:W-:Y:S02]  /*5c090*/  IMAD.MOV.U32 R4, RZ, RZ, R27 ;  /* 0x000000ffff047224 */ /* 0x004fe400078e001b */
[----:B------:R-:W-:Y:S01]  /*5c0a0*/  IMAD.MOV.U32 R5, RZ, RZ, R26 ;  /* 0x000000ffff057224 */ /* 0x000fe200078e001a */
[----:B------:R-:W-:Y:S01]  /*5c0b0*/  MOV R6, R23 ;  /* 0x0000001700067202 */ /* 0x000fe20000000f00 */
[----:B----4-:R-:W-:-:S07]  /*5c0c0*/  IMAD.MOV.U32 R7, RZ, RZ, R11 ;  /* 0x000000ffff077224 */ /* 0x010fce00078e000b */
[----:B---3--:R-:W-:Y:S01]  /*5c0d0*/  HMMA.16816.F32 R4, R4, R24, R12 ;  /* 0x000000180404723c */ /* 0x008fe2000000180c */
[----:B------:R-:W2:Y:S04]  /*5c0e0*/  LDL.LU.64 R14, [R1+0x1628] ;  /* 0x00162800010e7983 */ /* 0x000ea80000300a00 */
[----:B------:R-:W2:-:S14]  /*5c0f0*/  LDL.LU.64 R12, [R1+0x1620] ;  /* 0x00162000010c7983 */ /* 0x000e9c0000300a00 */
[----:B------:R0:W-:Y:S04]  /*5c100*/  STL.64 [R1+0x260], R4 ;  /* 0x0002600401007387 */ /* 0x0001e80000100a00 */
[----:B------:R1:W-:Y:S01]  /*5c110*/  STL.64 [R1+0x268], R6 ;  /* 0x0002680601007387 */ /* 0x0003e20000100a00 */
[----:B0-----:R-:W-:Y:S02]  /*5c120*/  IMAD.MOV.U32 R4, RZ, RZ, R27 ;  /* 0x000000ffff047224 */ /* 0x001fe400078e001b */
[----:B------:R-:W-:Y:S01]  /*5c130*/  IMAD.MOV.U32 R5, RZ, RZ, R26 ;  /* 0x000000ffff057224 */ /* 0x000fe200078e001a */
[----:B-1----:R-:W-:Y:S01]  /*5c140*/  MOV R6, R23 ;  /* 0x0000001700067202 */ /* 0x002fe20000000f00 */
[----:B------:R-:W-:-:S07]  /*5c150*/  IMAD.MOV.U32 R7, RZ, RZ, R11 ;  /* 0x000000ffff077224 */ /* 0x000fce00078e000b */
[----:B--2---:R-:W-:Y:S01]  /*5c160*/  HMMA.16816.F32 R4, R4, R20, R12 ;  /* 0x000000140404723c */ /* 0x004fe2000000180c */
        /* <DEDUP_REMOVED lines=16> */
[----:B------:R-:W-:Y:S01]  /*5c270*/  IMAD.MOV.U32 R7, RZ, RZ, R11 ;  /* 0x000000ffff077224 */ /* 0x000fe200078e000b */
[----:B------:R-:W-:Y:S04]  /*5c280*/  STL.64 [R1+0x15e8], R18 ;  /* 0x0015e81201007387 */ /* 0x000fe80000100a00 */
[----:B------:R0:W-:Y:S04]  /*5c290*/  STL.64 [R1+0x15e0], R16 ;  /* 0x0015e01001007387 */ /* 0x0001e80000100a00 */
[----:B------:R-:W-:Y:S04]  /*5c2a0*/  LDS.64 R22, [R9+UR10+0x44080] ;  /* 0x0440800a09167984 */ /* 0x000fe80008000a00 */
[----:B------:R-:W-:Y:S01]  /*5c2b0*/  LDS.64 R26, [R9+UR10+0x44880] ;  /* 0x0448800a091a7984 */ /* 0x000fe20008000a00 */
[----:B--2---:R-:W-:Y:S03]  /*5c2c0*/  HMMA.16816.F32 R4, R4, R16, R12 ;  /* 0x000000100404723c */ /* 0x004fe6000000180c */
[----:B------:R-:W1:Y:S04]  /*5c2d0*/  LDS.64 R12, [R28+UR10+0x44080] ;  /* 0x0440800a1c0c7984 */ /* 0x000e680008000a00 */
[----:B------:R-:W2:-:S12]  /*5c2e0*/  LDS.64 R14, [R28+UR10+0x44880] ;  /* 0x0448800a1c0e7984 */ /* 0x000e980008000a00 */
[----:B------:R-:W-:Y:S04]  /*5c2f0*/  STL.64 [R1+0x230], R4 ;  /* 0x0002300401007387 */ /* 0x000fe80000100a00 */
[----:B------:R-:W-:Y:S04]  /*5c300*/  STL.64 [R1+0x238], R6 ;  /* 0x0002380601007387 */ /* 0x000fe80000100a00 */
        /* <DEDUP_REMOVED lines=10> */
[----:B-1----:R0:W-:Y:S04]  /*5c3b0*/  STL [R1+0xa4], R13 ;  /* 0x0000a40d01007387 */ /* 0x0021e80000100800 */
[----:B--2---:R-:W-:Y:S01]  /*5c3c0*/  STL [R1+0x4c], R15 ;  /* 0x00004c0f01007387 */ /* 0x004fe20000100800 */
[----:B0-----:R-:W-:-:S02]  /*5c3d0*/  IMAD.MOV.U32 R13, RZ, RZ, R12 ;  /* 0x000000ffff0d7224 */ /* 0x001fc400078e000c */
[----:B------:R-:W-:-:S05]  /*5c3e0*/  IMAD.MOV.U32 R12, RZ, RZ, R14 ;  /* 0x000000ffff0c7224 */ /* 0x000fca00078e000e */
[----:B------:R0:W-:Y:S04]  /*5c3f0*/  STL.64 [R1+0x15c8], R12 ;  /* 0x0015c80c01007387 */ /* 0x0001e80000100a00 */
[----:B0-----:R-:W2:Y:S04]  /*5c400*/  LDL.LU R12, [R1+0x90] ;  /* 0x00009000010c7983 */ /* 0x001ea80000300800 */
[----:B------:R-:W2:Y:S04]  /*5c410*/  LDL.LU R13, [R1+0x94] ;  /* 0x00009400010d7983 */ /* 0x000ea80000300800 */
[----:B------:R-:W4:Y:S04]  /*5c420*/  LDL.LU R14, [R1+0x98] ;  /* 0x00009800010e7983 */ /* 0x000f280000300800 */
[----:B------:R-:W4:Y:S01]  /*5c430*/  LDL.LU R15, [R1+0x9c] ;  /* 0x00009c00010f7983 */ /* 0x000f220000300800 */
[----:B------:R-:W-:-:S02]  /*5c440*/  IMAD.MOV.U32 R4, RZ, RZ, R10 ;  /* 0x000000ffff047224 */ /* 0x000fc400078e000a */
[----:B------:R-:W-:Y:S01]  /*5c450*/  IMAD.MOV.U32 R5, RZ, RZ, R3 ;  /* 0x000000ffff057224 */ /* 0x000fe200078e0003 */
[----:B------:R-:W-:Y:S01]  /*5c460*/  MOV R6, R2 ;  /* 0x0000000200067202 */ /* 0x000fe20000000f00 */
[----:B------:R-:W-:-:S07]  /*5c470*/  IMAD.MOV.U32 R7, RZ, RZ, R0 ;  /* 0x000000ffff077224 */ /* 0x000fce00078e0000 */
[----:B---3--:R-:W-:Y:S01]  /*5c480*/  HMMA.16816.F32 R4, R4, R24, R16 ;  /* 0x000000180404723c */ /* 0x008fe20000001810 */
        /* <DEDUP_REMOVED lines=8> */
[----:B------:R-:W3:Y:S04]  /*5c510*/  LDL.LU.64 R18, [R1+0x15f8] ;  /* 0x0015f80001127983 */ /* 0x000ee80000300a00 */
[----:B------:R-:W3:Y:S04]  /*5c520*/  LDL.LU.64 R16, [R1+0x15f0] ;  /* 0x0015f00001107983 */ /* 0x000ee80000300a00 */
[----:B------:R0:W-:Y:S04]  /*5c530*/  STL.64 [R1+0x220], R4 ;  /* 0x0002200401007387 */ /* 0x0001e80000100a00 */
[----:B------:R1:W-:Y:S01]  /*5c540*/  STL.64 [R1+0x228], R6 ;  /* 0x0002280601007387 */ /* 0x0003e20000100a00 */
[----:B0-----:R-:W-:-:S02]  /*5c550*/  IMAD.MOV.U32 R4, RZ, RZ, R10 ;  /* 0x000000ffff047224 */ /* 0x001fc400078e000a */
[----:B------:R-:W-:Y:S01]  /*5c560*/  IMAD.MOV.U32 R5, RZ, RZ, R3 ;  /* 0x000000ffff057224 */ /* 0x000fe200078e0003 */
[----:B-1----:R-:W-:Y:S01]  /*5c570*/  MOV R6, R2 ;  /* 0x0000000200067202 */ /* 0x002fe20000000f00 */
[----:B------:R-:W-:-:S07]  /*5c580*/  IMAD.MOV.U32 R7, RZ, RZ, R0 ;  /* 0x000000ffff077224 */ /* 0x000fce00078e0000 */
[----:B---3--:R-:W-:Y:S01]  /*5c590*/  HMMA.16816.F32 R4, R4, R20, R16 ;  /* 0x000000140404723c */ /* 0x008fe20000001810 */
[----:B------:R-:W2:Y:S04]  /*5c5a0*/  LDL.LU.64 R18, [R1+0x15e8] ;  /* 0x0015e80001127983 */ /* 0x000ea80000300a00 */
[----:B------:R-:W3:-:S14]  /*5c5b0*/  LDL.LU.64 R16, [R1+0x15e0] ;  /* 0x0015e00001107983 */ /* 0x000edc0000300a00 */
[----:B------:R0:W-:Y:S04]  /*5c5c0*/  STL.64 [R1+0x210], R4 ;  /* 0x0002100401007387 */ /* 0x0001e80000100a00 */
[----:B------:R1:W-:Y:S01]  /*5c5d0*/  STL.64 [R1+0x218], R6 ;  /* 0x0002180601007387 */ /* 0x0003e20000100a00 */
[----:B0-----:R-:W-:Y:S02]  /*5c5e0*/  IMAD.MOV.U32 R4, RZ, RZ, R10 ;  /* 0x000000ffff047224 */ /* 0x001fe400078e000a */
[----:B------:R-:W-:Y:S01]  /*5c5f0*/  IMAD.MOV.U32 R5, RZ, RZ, R3 ;  /* 0x000000ffff057224 */ /* 0x000fe200078e0003 */
[----:B-1----:R-:W-:Y:S01]  /*5c600*/  MOV R6, R2 ;  /* 0x0000000200067202 */ /* 0x002fe20000000f00 */
[----:B------:R-:W-:-:S07]  /*5c610*/  IMAD.MOV.U32 R7, RZ, RZ, R0 ;  /* 0x000000ffff077224 */ /* 0x000fce00078e0000 */
[----:B--2---:R-:W-:Y:S01]  /*5c620*/  HMMA.16816.F32 R4, R4, R18, R12 ;  /* 0x000000120404723c */ /* 0x004fe2000000180c */
[----:B------:R-:W3:Y:S04]  /*5c630*/  LDL.LU.64 R14, [R1+0x15d8] ;  /* 0x0015d800010e7983 */ /* 0x000ee80000300a00 */
[----:B------:R-:W3:-:S14]  /*5c640*/  LDL.LU.64 R12, [R1+0x15d0] ;  /* 0x0015d000010c7983 */ /* 0x000edc0000300a00 */
[----:B------:R0:W-:Y:S04]  /*5c650*/  STL.64 [R1+0x200], R4 ;  /* 0x0002000401007387 */ /* 0x0001e80000100a00 */
[----:B------:R1:W-:Y:S01]  /*5c660*/  STL.64 [R1+0x208], R6 ;  /* 0x0002080601007387 */ /* 0x0003e20000100a00 */
[----:B0-----:R-:W-:Y:S02]  /*5c670*/  IMAD.MOV.U32 R4, RZ, RZ, R10 ;  /* 0x000000ffff047224 */ /* 0x001fe400078e000a */
[----:B------:R-:W-:Y:S01]  /*5c680*/  IMAD.MOV.U32 R5, RZ, RZ, R3 ;  /* 0x000000ffff057224 */ /* 0x000fe200078e0003 */
[----:B-1----:R-:W-:Y:S01]  /*5c690*/  MOV R6, R2 ;  /* 0x0000000200067202 */ /* 0x002fe20000000f00 */
[----:B------:R-:W-:Y:S01]  /*5c6a0*/  IMAD.MOV.U32 R7, RZ, RZ, R0 ;  /* 0x000000ffff077224 */ /* 0x000fe200078e0000 */
[----:B------:R-:W0:Y:S01]  /*5c6b0*/  LDS.64 R2, [R28+UR10+0x45080] ;  /* 0x0450800a1c027984 */ /* 0x000e220008000a00 */
[----:B------:R-:W-:Y:S01]  /*5c6c0*/  MOV R23, R22 ;  /* 0x0000001600177202 */ /* 0x000fe20000000f00 */
[----:B------:R-:W-:-:S02]  /*5c6d0*/  IMAD.MOV.U32 R22, RZ, RZ, R26 ;  /* 0x000000ffff167224 */ /* 0x000fc400078e001a */
[----:B------:R-:W-:Y:S02]  /*5c6e0*/  LDS.64 R10, [R9+UR10+0x45080] ;  /* 0x0450800a090a7984 */ /* 0x000fe40008000a00 */
[----:B---3--:R-:W-:Y:S02]  /*5c6f0*/  HMMA.16816.F32 R4, R4, R16, R12 ;  /* 0x000000100404723c */ /* 0x008fe4000000180c */
[----:B------:R-:W2:Y:S04]  /*5c700*/  LDL.LU.64 R12, [R1+0x15c8] ;  /* 0x0015c800010c7983 */ /* 0x000ea80000300a00 */
[----:B------:R-:W-:Y:S04]  /*5c710*/  STL.64 [R1+0x15c0], R18 ;  /* 0x0015c01201007387 */ /* 0x000fe80000100a00 */
[----:B------:R1:W-:Y:S09]  /*5c720*/  STL.64 [R1+0x15b8], R16 ;  /* 0x0015b81001007387 */ /* 0x0003f20000100a00 */
[----:B------:R-:W-:Y:S04]  /*5c730*/  STL.64 [R1+0x1f0], R4 ;  /* 0x0001f00401007387 */ /* 0x000fe80000100a00 */
[----:B------:R-:W-:Y:S04]  /*5c740*/  STL.64 [R1+0x1f8], R6 ;  /* 0x0001f80601007387 */ /* 0x000fe80000100a00 */
[----:B-1----:R-:W3:Y:S04]  /*5c750*/  LDL.LU R16, [R1+0x1c0] ;  /* 0x0001c00001107983 */ /* 0x002ee80000300800 */
[----:B------:R-:W3:Y:S04]  /*5c760*/  LDL.LU R17, [R1+0x1c4] ;  /* 0x0001c40001117983 */ /* 0x000ee80000300800 */
[----:B------:R-:W3:Y:S04]  /*5c770*/  LDL.LU R18, [R1+0x1c8] ;  /* 0x0001c80001127983 */ /* 0x000ee80000300800 */
[----:B------:R-:W3:Y:S04]  /*5c780*/  LDL.LU R19, [R1+0x1cc] ;  /* 0x0001cc0001137983 */ /* 0x000ee80000300800 */
[----:B0-----:R-:W-:Y:S01]  /*5c790*/  STL [R1+0x9c], R3 ;  /* 0x00009c0301007387 */ /* 0x001fe20000100800 */
[----:B------:R-:W-:-:S03]  /*5c7a0*/  IMAD.MOV.U32 R26, RZ, RZ, R2 ;  /* 0x000000ffff1a7224 */ /* 0x000fc600078e0002 */
[----:B------:R-:W0:Y:S04]  /*5c7b0*/  LDS.64 R2, [R28+UR10+0x45880] ;  /* 0x0458800a1c027984 */ /* 0x000e280008000a00 */
[----:B0-----:R0:W-:Y:S04]  /*5c7c0*/  STL [R1+0x44], R3 ;  /* 0x0000440301007387 */ /* 0x0011e80000100800 */
[----:B------:R-:W-:Y:S01]  /*5c7d0*/  STL [R1+0xc4], R11 ;  /* 0x0000c40b01007387 */ /* 0x000fe20000100800 */
[----:B0-----:R-:W-:Y:S01]  /*5c7e0*/  IMAD.MOV.U32 R3, RZ, RZ, R2 ;  /* 0x000000ffff037224 */ /* 0x001fe200078e0002 */
[----:B------:R-:W-:-:S02]  /*5c7f0*/  MOV R2, R10 ;  /* 0x0000000a00027202 */ /* 0x000fc40000000f00 */
[----:B------:R-:W0:Y:S01]  /*5c800*/  LDS.64 R10, [R9+UR10+0x45880] ;  /* 0x0458800a090a7984 */ /* 0x000e220008000a00 */
[----:B------:R-:W-:Y:S01]  /*5c810*/  MOV R6, R23 ;  /* 0x0000001700067202 */ /* 0x000fe20000000f00 */
[----:B------:R-:W-:Y:S02]  /*5c820*/  IMAD.MOV.U32 R7, RZ, RZ, R22 ;  /* 0x000000ffff077224 */ /* 0x000fe400078e0016 */
[----:B0-----:R-:W-:Y:S04]  /*5c830*/  STL [R1+0x6c], R11 ;  /* 0x00006c0b01007387 */ /* 0x001fe80000100800 */
[----:B------:R0:W-:Y:S01]  /*5c840*/  STL.64 [R1+0x15a8], R8 ;  /* 0x0015a80801007387 */ /* 0x0001e20000100a00 */
[----:B------:R-:W-:-:S03]  /*5c850*/  IMAD.MOV.U32 R0, RZ, RZ, R10 ;  /* 0x000000ffff007224 */ /* 0x000fc600078e000a */
[----:B0-----:R-:W4:Y:S04]  /*5c860*/  LDL.LU R8, [R1+0x190] ;  /* 0x0001900001087983 */ /* 0x001f280000300800 */
[----:B------:R-:W4:Y:S04]  /*5c870*/  LDL.LU R9, [R1+0x194] ;  /* 0x0001940001097983 */ /* 0x000f280000300800 */
[----:B------:R-:W4:Y:S04]  /*5c880*/  LDL.LU R10, [R1+0x198] ;  /* 0x00019800010a7983 */ /* 0x000f280000300800 */
[----:B------:R-:W4:Y:S01]  /*5c890*/  LDL.LU R11, [R1+0x19c] ;  /* 0x00019c00010b7983 */ /* 0x000f220000300800 */
[----:B--2---:R-:W-:-:S02]  /*5c8a0*/  IMAD.MOV.U32 R4, RZ, RZ, R13 ;  /* 0x000000ffff047224 */ /* 0x004fc400078e000d */
[----:B------:R-:W-:-:S07]  /*5c8b0*/  IMAD.MOV.U32 R5, RZ, RZ, R12 ;  /* 0x000000ffff057224 */ /* 0x000fce00078e000c */
[----:B---3--:R-:W-:Y:S01]  /*5c8c0*/  HMMA.16816.F32 R4, R4, R24, R16 ;  /* 0x000000180404723c */ /* 0x008fe20000001810 */
[----:B------:R-:W2:Y:S04]  /*5c8d0*/  LDL.LU.64 R18, [R1+0x15c0] ;  /* 0x0015c00001127983 */ /* 0x000ea80000300a00 */
[----:B------:R-:W3:Y:S04]  /*5c8e0*/  LDL.LU.64 R16, [R1+0x15b8] ;  /* 0x0015b80001107983 */ /* 0x000ee80000300a00 */
[----:B------:R0:W-:Y:S04]  /*5c8f0*/  STL.64 [R1+0x15a0], R24 ;  /* 0x0015a01801007387 */ /* 0x0001e80000100a00 */
[----:B------:R1:W-:Y:S06]  /*5c900*/  STL [R1+0x15b0], R26 ;  /* 0x0015b01a01007387 */ /* 0x0003ec0000100800 */
[----:B------:R5:W-:Y:S04]  /*5c910*/  STL.64 [R1+0x1e0], R4 ;  /* 0x0001e00401007387 */ /* 0x000be80000100a00 */
[----:B------:R1:W-:Y:S04]  /*5c920*/  STL.64 [R1+0x1e8], R6 ;  /* 0x0001e80601007387 */ /* 0x0003e80000100a00 */
[----:B0-----:R-:W2:Y:S04]  /*5c930*/  LDL.LU R24, [R1+0x180] ;  /* 0x0001800001187983 */ /* 0x001ea80000300800 */
[----:B------:R-:W2:Y:S04]  /*5c940*/  LDL.LU R25, [R1+0x184] ;  /* 0x0001840001197983 */ /* 0x000ea80000300800 */
[----:B-1----:R-:W2:Y:S04]  /*5c950*/  LDL.LU R26, [R1+0x188] ;  /* 0x00018800011a7983 */ /* 0x002ea80000300800 */
[----:B------:R-:W2:Y:S01]  /*5c960*/  LDL.LU R27, [R1+0x18c] ;  /* 0x00018c00011b7983 */ /* 0x000ea20000300800 */
[----:B-----5:R-:W-:-:S02]  /*5c970*/  IMAD.MOV.U32 R4, RZ, RZ, R13 ;  /* 0x000000ffff047224 */ /* 0x020fc400078e000d */
[----:B------:R-:W-:Y:S01]  /*5c980*/  IMAD.MOV.U32 R5, RZ, RZ, R12 ;  /* 0x000000ffff057224 */ /* 0x000fe200078e000c */
[----:B------:R-:W-:Y:S01]  /*5c990*/  MOV R6, R23 ;  /* 0x0000001700067202 */ /* 0x000fe20000000f00 */
[----:B------:R-:W-:-:S07]  /*5c9a0*/  IMAD.MOV.U32 R7, RZ, RZ, R22 ;  /* 0x000000ffff077224 */ /* 0x000fce00078e0016 */
[----:B----4-:R-:W-:Y:S01]  /*5c9b0*/  HMMA.16816.F32 R4, R4, R20, R8 ;  /* 0x000000140404723c */ /* 0x010fe20000001808 */
[----:B------:R-:W3:-:S15]  /*5c9c0*/  LDL.LU R8, [R1+0x170] ;  /* 0x0001700001087983 */ /* 0x000ede0000300800 */
[----:B------:R-:W-:-:S03]  /*5c9d0*/  NOP ;  /* 0x0000000000007918 */ /* 0x000fc60000000000 */
[----:B------:R0:W-:Y:S04]  /*5c9e0*/  STL.64 [R1+0x1d0], R4 ;  /* 0x0001d00401007387 */ /* 0x0001e80000100a00 */
[----:B------:R1:W-:Y:S04]  /*5c9f0*/  STL.64 [R1+0x1d8], R6 ;  /* 0x0001d80601007387 */ /* 0x0003e80000100a00 */
        /* <DEDUP_REMOVED lines=8> */
[----:B------:R-:W2:-:S15]  /*5ca80*/  LDL.LU R26, [R1+0x15b0] ;  /* 0x0015b000011a7983 */ /* 0x000e9e0000300800 */
[----:B------:R-:W-:-:S03]  /*5ca90*/  NOP ;  /* 0x0000000000007918 */ /* 0x000fc60000000000 */
[----:B------:R0:W-:Y:S04]  /*5caa0*/  STL.64 [R1+0x1c0], R4 ;  /* 0x0001c00401007387 */ /* 0x0001e80000100a00 */
[----:B------:R-:W-:Y:S01]  /*5cab0*/  STL.64 [R1+0x1c8], R6 ;  /* 0x0001c80601007387 */ /* 0x000fe20000100a00 */
[----:B0-----:R-:W-:Y:S02]  /*5cac0*/  IMAD.MOV.U32 R5, RZ, RZ, R12 ;  /* 0x000000ffff057224 */ /* 0x001fe400078e000c */
[----:B------:R-:W-:Y:S01]  /*5cad0*/  IMAD.MOV.U32 R4, RZ, RZ, R13 ;  /* 0x000000ffff047224 */ /* 0x000fe200078e000d */
[----:B------:R-:W4:Y:S04]  /*5cae0*/  LDL.LU R12, [R1+0x110] ;  /* 0x00011000010c7983 */ /* 0x000f280000300800 */
        /* <DEDUP_REMOVED lines=16> */
[----:B------:R-:W-:-:S07]  /*5cbf0*/  IMAD.MOV.U32 R7, RZ, RZ, R22 ;  /* 0x000000ffff077224 */ /* 0x000fce00078e0016 */
[----:B---3--:R-:W-:Y:S01]  /*5cc00*/  HMMA.16816.F32 R4, R4, R16, R8 ;  /* 0x000000100404723c */ /* 0x008fe20000001808 */
[----:B------:R-:W0:Y:S04]  /*5cc10*/  LDS.64 R10, [R28+UR10+0x46080] ;  /* 0x0460800a1c0a7984 */ /* 0x000e280008000a00 */
[----:B-----5:R-:W-:Y:S04]  /*5cc20*/  STL.64 [R1+0x1598], R14 ;  /* 0x0015980e01007387 */ /* 0x020fe80000100a00 */
[----:B----4-:R1:W-:Y:S04]  /*5cc30*/  STL.64 [R1+0x1590], R12 ;  /* 0x0015900c01007387 */ /* 0x0103e80000100a00 */
[----:B-1----:R-:W3:Y:S04]  /*5cc40*/  LDL.LU R12, [R1+0x150] ;  /* 0x00015000010c7983 */ /* 0x002ee80000300800 */
[----:B------:R-:W3:Y:S04]  /*5cc50*/  LDL.LU R13, [R1+0x154] ;  /* 0x00015400010d7983 */ /* 0x000ee80000300800 */
[----:B------:R-:W3:Y:S04]  /*5cc60*/  LDL.LU R14, [R1+0x158] ;  /* 0x00015800010e7983 */ /* 0x000ee80000300800 */
[----:B------:R-:W3:Y:S04]  /*5cc70*/  LDL.LU R15, [R1+0x15c] ;  /* 0x00015c00010f7983 */ /* 0x000ee80000300800 */
[----:B------:R-:W4:Y:S04]  /*5cc80*/  LDL.LU.64 R8, [R1+0x15a8] ;  /* 0x0015a80001087983 */ /* 0x000f280000300a00 */
[----:B------:R-:W-:Y:S04]  /*5cc90*/  STL.64 [R1+0x190], R4 ;  /* 0x0001900401007387 */ /* 0x000fe80000100a00 */
[----:B------:R-:W-:Y:S04]  /*5cca0*/  STL.64 [R1+0x198], R6 ;  /* 0x0001980601007387 */ /* 0x000fe80000100a00 */
[----:B0-----:R-:W-:Y:S01]  /*5ccb0*/  STL [R1+0x94], R11 ;  /* 0x0000940b01007387 */ /* 0x001fe20000100800 */
[----:B------:R-:W-:-:S03]  /*5ccc0*/  IMAD.MOV.U32 R23, RZ, RZ, R10 ;  /* 0x000000ffff177224 */ /* 0x000fc600078e000a */
[----:B------:R-:W0:Y:S04]  /*5ccd0*/  LDS.64 R10, [R28+UR10+0x46880] ;  /* 0x0468800a1c0a7984 */ /* 0x000e280008000a00 */
[----:B0-----:R-:W-:Y:S01]  /*5cce0*/  STL [R1+0x3c], R11 ;  /* 0x00003c0b01007387 */ /* 0x001fe20000100800 */
[----:B------:R-:W-:-:S03]  /*5ccf0*/  IMAD.MOV.U32 R22, RZ, RZ, R10 ;  /* 0x000000ffff167224 */ /* 0x000fc600078e000a */
[----:B----4-:R-:W0:Y:S04]  /*5cd00*/  LDS.64 R10, [R9+UR10+0x46080] ;  /* 0x0460800a090a7984 */ /* 0x010e280008000a00 */
[----:B------:R-:W1:Y:S04]  /*5cd10*/  LDS.64 R24, [R9+UR10+0x46880] ;  /* 0x0468800a09187984 */ /* 0x000e680008000a00 */
[----:B0-----:R0:W-:Y:S04]  /*5cd20*/  STL [R1+0xbc], R11 ;  /* 0x0000bc0b01007387 */ /* 0x0011e80000100800 */
[----:B-1----:R1:W-:Y:S01]  /*5cd30*/  STL [R1+0x64], R25 ;  /* 0x0000641901007387 */ /* 0x0023e20000100800 */
[----:B0-----:R-:W-:Y:S01]  /*5cd40*/  MOV R11, R10 ;  /* 0x0000000a000b7202 */ /* 0x001fe20000000f00 */
[----:B------:R-:W-:-:S02]  /*5cd50*/  IMAD.MOV.U32 R10, RZ, RZ, R24 ;  /* 0x000000ffff0a7224 */ /* 0x000fc400078e0018 */
[----:B-1----:R-:W3:Y:S01]  /*5cd60*/  LDL.LU.64 R24, [R1+0x15a0] ;  /* 0x0015a00001187983 */ /* 0x002ee20000300a00 */
[----:B--2---:R-:W-:Y:S02]  /*5cd70*/  IMAD.MOV.U32 R4, RZ, RZ, R26 ;  /* 0x000000ffff047224 */ /* 0x004fe400078e001a */
[----:B------:R-:W-:Y:S01]  /*5cd80*/  IMAD.MOV.U32 R5, RZ, RZ, R3 ;  /* 0x000000ffff057224 */ /* 0x000fe200078e0003 */
[----:B------:R-:W-:Y:S01]  /*5cd90*/  MOV R6, R2 ;  /* 0x0000000200067202 */ /* 0x000fe20000000f00 */
[----:B------:R-:W-:-:S07]  /*5cda0*/  IMAD.MOV.U32 R7, RZ, RZ, R0 ;  /* 0x000000ffff077224 */ /* 0x000fce00078e0000 */
        /* <DEDUP_REMOVED lines=29> */
[----:B------:R-:W1:Y:S04]  /*5cf80*/  LDS.64 R2, [R28+UR10+0x47080] ;  /* 0x0470800a1c027984 */ /* 0x000e680008000a00 */
[----:B------:R-:W-:Y:S01]  /*5cf90*/  LDS.64 R26, [R9+UR10+0x47080] ;  /* 0x0470800a091a7984 */ /* 0x000fe20008000a00 */
[----:B--2---:R-:W-:-:S15]  /*5cfa0*/  HMMA.16816.F32 R4, R4, R16, R12 ;  /* 0x000000100404723c */ /* 0x004fde000000180c */
[----:B------:R-:W-:-:S04]  /*5cfb0*/  NOP ;  /* 0x0000000000007918 */ /* 0x000fc80000000000 */
[----:B------:R-:W-:Y:S04]  /*5cfc0*/  STL.64 [R1+0x110], R4 ;  /* 0x0001100401007387 */ /* 0x000fe80000100a00 */
[----:B------:R-:W-:Y:S04]  /*5cfd0*/  STL.64 [R1+0x118], R6 ;  /* 0x0001180601007387 */ /* 0x000fe80000100a00 */
[----:B0-----:R-:W2:Y:S04]  /*5cfe0*/  LDL.LU R16, [R1+0x330] ;  /* 0x0003300001107983 */ /* 0x001ea80000300800 */
[----:B------:R-:W2:Y:S04]  /*5cff0*/  LDL.LU R17, [R1+0x334] ;  /* 0x0003340001117983 */ /* 0x000ea80000300800 */
[----:B------:R-:W3:Y:S04]  /*5d000*/  LDL.LU R18, [R1+0x338] ;  /* 0x0003380001127983 */ /* 0x000ee80000300800 */
[----:B------:R-:W3:Y:S01]  /*5d010*/  LDL.LU R19, [R1+0x33c] ;  /* 0x00033c0001137983 */ /* 0x000ee20000300800 */
[----:B-1----:R-:W-:-:S03]  /*5d020*/  IMAD.MOV.U32 R12, RZ, RZ, R2 ;  /* 0x000000ffff0c7224 */ /* 0x002fc600078e0002 */
[----:B---3--:R-:W-:Y:S04]  /*5d030*/  STL.64 [R1+0x1568], R18 ;  /* 0x0015681201007387 */ /* 0x008fe80000100a00 */
[----:B--2---:R0:W-:Y:S04]  /*5d040*/  STL.64 [R1+0x1560], R16 ;  /* 0x0015601001007387 */ /* 0x0041e80000100a00 */
[----:B0-----:R-:W2:Y:S04]  /*5d050*/  LDL.LU R16, [R1+0x320] ;  /* 0x0003200001107983 */ /* 0x001ea80000300800 */
[----:B------:R-:W2:Y:S04]  /*5d060*/  LDL.LU R17, [R1+0x324] ;  /* 0x0003240001117983 */ /* 0x000ea80000300800 */
[----:B------:R-:W2:Y:S04]  /*5d070*/  LDL.LU R18, [R1+0x328] ;  /* 0x0003280001127983 */ /* 0x000ea80000300800 */
[----:B------:R-:W2:Y:S04]  /*5d080*/  LDL.LU R19, [R1+0x32c] ;  /* 0x00032c0001137983 */ /* 0x000ea80000300800 */
[----:B------:R-:W-:Y:S04]  /*5d090*/  STL [R1+0x134], R3 ;  /* 0x0001340301007387 */ /* 0x000fe80000100800 */
[----:B------:R0:W-:Y:S04]  /*5d0a0*/  STL [R1+0x1538], R12 ;  /* 0x0015380c01007387 */ /* 0x0001e80000100800 */
[----:B------:R-:W1:Y:S04]  /*5d0b0*/  LDS.64 R2, [R28+UR10+0x47880] ;  /* 0x0478800a1c027984 */ /* 0x000e680008000a00 */
[----:B0-----:R-:W3:Y:S04]  /*5d0c0*/  LDL.LU R12, [R1+0x140] ;  /* 0x00014000010c7983 */ /* 0x001ee80000300800 */
[----:B------:R-:W3:Y:S04]  /*5d0d0*/  LDL.LU R13, [R1+0x144] ;  /* 0x00014400010d7983 */ /* 0x000ee80000300800 */
[----:B------:R-:W4:Y:S04]  /*5d0e0*/  LDL.LU R14, [R1+0x148] ;  /* 0x00014800010e7983 */ /* 0x000f280000300800 */
[----:B------:R-:W4:Y:S01]  /*5d0f0*/  LDL.LU R15, [R1+0x14c] ;  /* 0x00014c00010f7983 */ /* 0x000f220000300800 */
[----:B------:R-:W-:-:S02]  /*5d100*/  IMAD.MOV.U32 R4, RZ, RZ, R23 ;  /* 0x000000ffff047224 */ /* 0x000fc400078e0017 */
[----:B------:R-:W-:Y:S01]  /*5d110*/  IMAD.MOV.U32 R5, RZ, RZ, R22 ;  /* 0x000000ffff057224 */ /* 0x000fe200078e0016 */
[----:B------:R-:W-:Y:S01]  /*5d120*/  MOV R6, R11 ;  /* 0x0000000b00067202 */ /* 0x000fe20000000f00 */
[----:B------:R-:W-:Y:S01]  /*5d130*/  IMAD.MOV.U32 R7, RZ, RZ, R10 ;  /* 0x000000ffff077224 */ /* 0x000fe200078e000a */
[----:B----4-:R-:W-:Y:S04]  /*5d140*/  STL.64 [R1+0x1548], R14 ;  /* 0x0015480e01007387 */ /* 0x010fe80000100a00 */
[----:B---3--:R0:W-:Y:S04]  /*5d150*/  STL.64 [R1+0x1540], R12 ;  /* 0x0015400c01007387 */ /* 0x0081e80000100a00 */
[----:B0-----:R-:W3:Y:S04]  /*5d160*/  LDL.LU R12, [R1+0x160] ;  /* 0x00016000010c7983 */ /* 0x001ee80000300800 */
[----:B------:R-:W3:Y:S04]  /*5d170*/  LDL.LU R13, [R1+0x164] ;  /* 0x00016400010d7983 */ /* 0x000ee80000300800 */
[----:B------:R-:W3:Y:S04]  /*5d180*/  LDL.LU R14, [R1+0x168] ;  /* 0x00016800010e7983 */ /* 0x000ee80000300800 */
[----:B------:R-:W3:Y:S04]  /*5d190*/  LDL.LU R15, [R1+0x16c] ;  /* 0x00016c00010f7983 */ /* 0x000ee80000300800 */
[----:B-1----:R0:W-:Y:S04]  /*5d1a0*/  STL [R1+0x124], R3 ;  /* 0x0001240301007387 */ /* 0x0021e80000100800 */
[----:B------:R-:W-:Y:S01]  /*5d1b0*/  STL [R1+0x13c], R27 ;  /* 0x00013c1b01007387 */ /* 0x000fe20000100800 */
[----:B0-----:R-:W-:Y:S01]  /*5d1c0*/  IMAD.MOV.U32 R3, RZ, RZ, R2 ;  /* 0x000000ffff037224 */ /* 0x001fe200078e0002 */
[----:B------:R-:W-:-:S02]  /*5d1d0*/  MOV R2, R26 ;  /* 0x0000001a00027202 */ /* 0x000fc40000000f00 */
[----:B------:R-:W0:Y:S01]  /*5d1e0*/  LDS.64 R26, [R9+UR10+0x47880] ;  /* 0x0478800a091a7984 */ /* 0x000e220008000a00 */
[----:B--2---:R-:W-:Y:S03]  /*5d1f0*/  HMMA.16816.F32 R4, R4, R24, R16 ;  /* 0x000000180404723c */ /* 0x004fe60000001810 */
[----:B0-----:R-:W-:Y:S04]  /*5d200*/  STL [R1+0x12c], R27 ;  /* 0x00012c1b01007387 */ /* 0x001fe80000100800 */
[----:B------:R-:W2:Y:S04]  /*5d210*/  LDL.LU.64 R18, [R1+0x1568] ;  /* 0x0015680001127983 */ /* 0x000ea80000300a00 */
[----:B------:R-:W2:Y:S08]  /*5d220*/  LDL.LU.64 R16, [R1+0x1560] ;  /* 0x0015600001107983 */ /* 0x000eb00000300a00 */
[----:B------:R0:W-:Y:S04]  /*5d230*/  STL.64 [R1+0x320], R4 ;  /* 0x0003200401007387 */ /* 0x0001e80000100a00 */
[----:B------:R1:W-:Y:S01]  /*5d240*/  STL.64 [R1+0x328], R6 ;  /* 0x0003280601007387 */ /* 0x0003e20000100a00 */
[----:B0-----:R-:W-:-:S02]  /*5d250*/  IMAD.MOV.U32 R4, RZ, RZ, R23 ;  /* 0x000000ffff047224 */ /* 0x001fc400078e0017 */
[----:B------:R-:W-:Y:S01]  /*5d260*/  IMAD.MOV.U32 R5, RZ, RZ, R22 ;  /* 0x000000ffff057224 */ /* 0x000fe200078e0016 */
[----:B-1----:R-:W-:Y:S01]  /*5d270*/  MOV R6, R11 ;  /* 0x0000000b00067202 */ /* 0x002fe20000000f00 */
[----:B------:R-:W-:-:S07]  /*5d280*/  IMAD.MOV.U32 R7, RZ, RZ, R10 ;  /* 0x000000ffff077224 */ /* 0x000fce00078e000a */
[----:B--2---:R-:W-:Y:S01]  /*5d290*/  HMMA.16816.F32 R4, R4, R20, R16 ;  /* 0x000000140404723c */ /* 0x004fe20000001810 */
[----:B------:R-:W3:Y:S04]  /*5d2a0*/  LDL.LU.64 R18, [R1+0x1558] ;  /* 0x0015580001127983 */ /* 0x000ee80000300a00 */
[----:B------:R-:W2:-:S14]  /*5d2b0*/  LDL.LU.64 R16, [R1+0x1550] ;  /* 0x0015500001107983 */ /* 0x000e9c0000300a00 */
[----:B------:R0:W-:Y:S04]  /*5d2c0*/  STL.64 [R1+0x330], R4 ;  /* 0x0003300401007387 */ /* 0x0001e80000100a00 */
[----:B------:R1:W-:Y:S01]  /*5d2d0*/  STL.64 [R1+0x338], R6 ;  /* 0x0003380601007387 */ /* 0x0003e20000100a00 */
[----:B0-----:R-:W-:Y:S02]  /*5d2e0*/  IMAD.MOV.U32 R4, RZ, RZ, R23 ;  /* 0x000000ffff047224 */ /* 0x001fe400078e0017 */
[----:B------:R-:W-:Y:S01]  /*5d2f0*/  IMAD.MOV.U32 R5, RZ, RZ, R22 ;  /* 0x000000ffff057224 */ /* 0x000fe200078e0016 */
[----:B-1----:R-:W-:Y:S01]  /*5d300*/  MOV R6, R11 ;  /* 0x0000000b00067202 */ /* 0x002fe20000000f00 */
        /* <DEDUP_REMOVED lines=9> */
[----:B------:R-:W-:Y:S02]  /*5d3a0*/  IMAD.MOV.U32 R7, RZ, RZ, R10 ;  /* 0x000000ffff077224 */ /* 0x000fe400078e000a */
[----:B------:R-:W0:Y:S01]  /*5d3b0*/  LDS.64 R10, [R28+UR10+0x48080] ;  /* 0x0480800a1c0a7984 */ /* 0x000e220008000a00 */
[----:B------:R-:W-:-:S02]  /*5d3c0*/  IMAD.MOV.U32 R0, RZ, RZ, R26 ;  /* 0x000000ffff007224 */ /* 0x000fc400078e001a */
[----:B0-----:R-:W-:Y:S02]  /*5d3d0*/  IMAD.MOV.U32 R26, RZ, RZ, R10 ;  /* 0x000000ffff1a7224 */ /* 0x001fe400078e000a */
[----:B--2---:R-:W-:Y:S01]  /*5d3e0*/  HMMA.16816.F32 R4, R4, R16, R12 ;  /* 0x000000100404723c */ /* 0x004fe2000000180c */
[----:B------:R-:W2:Y:S04]  /*5d3f0*/  LDL.LU R12, [R1+0x1538] ;  /* 0x00153800010c7983 */ /* 0x000ea80000300800 */
[----:B------:R-:W-:Y:S04]  /*5d400*/  STL.64 [R1+0x1530], R18 ;  /* 0x0015301201007387 */ /* 0x000fe80000100a00 */
[----:B------:R0:W-:Y:S10]  /*5d410*/  STL.64 [R1+0x1528], R16 ;  /* 0x0015281001007387 */ /* 0x0001f40000100a00 */
[----:B------:R-:W-:Y:S04]  /*5d420*/  STL.64 [R1+0x380], R4 ;  /* 0x0003800401007387 */ /* 0x000fe80000100a00 */
[----:B------:R-:W-:Y:S04]  /*5d430*/  STL.64 [R1+0x388], R6 ;  /* 0x0003880601007387 */ /* 0x000fe80000100a00 */
[----:B0-----:R-:W3:Y:S04]  /*5d440*/  LDL.LU R16, [R1+0x3a0] ;  /* 0x0003a00001107983 */ /* 0x001ee80000300800 */
[----:B------:R-:W3:Y:S04]  /*5d450*/  LDL.LU R17, [R1+0x3a4] ;  /* 0x0003a40001117983 */ /* 0x000ee80000300800 */
[----:B------:R-:W3:Y:S04]  /*5d460*/  LDL.LU R18, [R1+0x3a8] ;  /* 0x0003a80001127983 */ /* 0x000ee80000300800 */
[----:B------:R-:W3:Y:S04]  /*5d470*/  LDL.LU R19, [R1+0x3ac] ;  /* 0x0003ac0001137983 */ /* 0x000ee80000300800 */
[----:B------:R-:W-:Y:S04]  /*5d480*/  STL [R1+0x164], R11 ;  /* 0x0001640b01007387 */ /* 0x000fe80000100800 */
[----:B------:R-:W0:Y:S04]  /*5d490*/  LDS.64 R10, [R28+UR10+0x48880] ;  /* 0x0488800a1c0a7984 */ /* 0x000e280008000a00 */
[----:B0-----:R-:W-:Y:S01]  /*5d4a0*/  STL [R1+0x144], R11 ;  /* 0x0001440b01007387 */ /* 0x001fe20000100800 */
[----:B------:R-:W-:-:S03]  /*5d4b0*/  IMAD.MOV.U32 R23, RZ, RZ, R10 ;  /* 0x000000ffff177224 */ /* 0x000fc600078e000a */
[----:B------:R-:W0:Y:S04]  /*5d4c0*/  LDS.64 R10, [R9+UR10+0x48080] ;  /* 0x0480800a090a7984 */ /* 0x000e280008000a00 */
[----:B0-----:R-:W-:Y:S01]  /*5d4d0*/  STL [R1+0x16c], R11 ;  /* 0x00016c0b01007387 */ /* 0x001fe20000100800 */
[----:B------:R-:W-:-:S03]  /*5d4e0*/  MOV R22, R10 ;  /* 0x0000000a00167202 */ /* 0x000fc60000000f00 */
[----:B------:R-:W0:Y:S01]  /*5d4f0*/  LDS.64 R10, [R9+UR10+0x48880] ;  /* 0x0488800a090a7984 */ /* 0x000e220008000a00 */
[----:B------:R-:W-:Y:S01]  /*5d500*/  IMAD.MOV.U32 R5, RZ, RZ, R3 ;  /* 0x000000ffff057224 */ /* 0x000fe200078e0003 */
[----:B------:R-:W-:Y:S01]  /*5d510*/  MOV R6, R2 ;  /* 0x0000000200067202 */ /* 0x000fe20000000f00 */
[----:B------:R-:W-:Y:S01]  /*5d520*/  IMAD.MOV.U32 R7, RZ, RZ, R0 ;  /* 0x000000ffff077224 */ /* 0x000fe200078e0000 */
[----:B0-----:R0:W-:Y:S02]  /*5d530*/  STL [R1+0x14c], R11 ;  /* 0x00014c0b01007387 */ /* 0x0011e40000100800 */
[----:B0-----:R-:W-:-:S05]  /*5d540*/  IMAD.MOV.U32 R11, RZ, RZ, R10 ;  /* 0x000000ffff0b7224 */ /* 0x001fca00078e000a */
[----:B------:R-:W-:Y:S04]  /*5d550*/  STL [R1+0x1520], R11 ;  /* 0x0015200b01007387 */ /* 0x000fe80000100800 */
[----:B------:R0:W-:Y:S04]  /*5d560*/  STL.64 [R1+0x1518], R8 ;  /* 0x0015180801007387 */ /* 0x0001e80000100a00 */
[----:B0-----:R-:W4:Y:S04]  /*5d570*/  LDL.LU R8, [R1+0x3d0] ;  /* 0x0003d00001087983 */ /* 0x001f280000300800 */
[----:B------:R-:W4:Y:S04]  /*5d580*/  LDL.LU R9, [R1+0x3d4] ;  /* 0x0003d40001097983 */ /* 0x000f280000300800 */
[----:B------:R-:W4:Y:S04]  /*5d590*/  LDL.LU R10, [R1+0x3d8] ;  /* 0x0003d800010a7983 */ /* 0x000f280000300800 */
[----:B------:R-:W4:Y:S01]  /*5d5a0*/  LDL.LU R11, [R1+0x3dc] ;  /* 0x0003dc00010b7983 */ /* 0x000f220000300800 */
[----:B--2---:R-:W-:-:S07]  /*5d5b0*/  IMAD.MOV.U32 R4, RZ, RZ, R12 ;  /* 0x000000ffff047224 */ /* 0x004fce00078e000c */
        /* <DEDUP_REMOVED lines=32> */
[----:B0-----:R-:W-:-:S03]  /*5d7c0*/  IMAD.MOV.U32 R4, RZ, RZ, R12 ;  /* 0x000000ffff047224 */ /* 0x001fc600078e000c */
        /* <DEDUP_REMOVED lines=17> */
[----:B------:R-:W-:Y:S01]  /*5d8e0*/  MOV R6, R2 ;  /* 0x0000000200067202 */ /* 0x000fe20000000f00 */
[----:B------:R-:W-:Y:S01]  /*5d8f0*/  IMAD.MOV.U32 R7, RZ, RZ, R0 ;  /* 0x000000ffff077224 */ /* 0x000fe200078e0000 */
[----:B------:R-:W0:Y:S06]  /*5d900*/  LDS.64 R2, [R28+UR10+0x49080] ;  /* 0x0490800a1c027984 */ /* 0x000e2c0008000a00 */
[----:B---3--:R-:W-:Y:S01]  /*5d910*/  HMMA.16816.F32 R4, R4, R16, R8 ;  /* 0x000000100404723c */ /* 0x008fe20000001808 */
[----:B-----5:R-:W-:Y:S04]  /*5d920*/  STL.64 [R1+0x1508], R14 ;  /* 0x0015080e01007387 */ /* 0x020fe80000100a00 */
[----:B----4-:R1:W-:Y:S04]  /*5d930*/  STL.64 [R1+0x1500], R12 ;  /* 0x0015000c01007387 */ /* 0x0103e80000100a00 */
[----:B-1----:R-:W3:Y:S04]  /*5d940*/  LDL.LU R12, [R1+0x560] ;  /* 0x00056000010c7983 */ /* 0x002ee80000300800 */
[----:B------:R-:W3:Y:S04]  /*5d950*/  LDL.LU R13, [R1+0x564] ;  /* 0x00056400010d7983 */ /* 0x000ee80000300800 */
[----:B------:R-:W3:Y:S04]  /*5d960*/  LDL.LU R14, [R1+0x568] ;  /* 0x00056800010e7983 */ /* 0x000ee80000300800 */
[----:B------:R-:W3:Y:S04]  /*5d970*/  LDL.LU R15, [R1+0x56c] ;  /* 0x00056c00010f7983 */ /* 0x000ee80000300800 */
[----:B------:R-:W4:Y:S04]  /*5d980*/  LDL.LU R11, [R1+0x1520] ;  /* 0x00152000010b7983 */ /* 0x000f280000300800 */
[----:B------:R-:W5:Y:S04]  /*5d990*/  LDL.LU.64 R8, [R1+0x1518] ;  /* 0x0015180001087983 */ /* 0x000f680000300a00 */
[----:B------:R-:W-:Y:S04]  /*5d9a0*/  STL.64 [R1+0x420], R4 ;  /* 0x0004200401007387 */ /* 0x000fe80000100a00 */
[----:B------:R-:W-:Y:S04]  /*5d9b0*/  STL.64 [R1+0x428], R6 ;  /* 0x0004280601007387 */ /* 0x000fe80000100a00 */
[----:B0-----:R-:W-:Y:S01]  /*5d9c0*/  STL [R1+0x1b4], R3 ;  /* 0x0001b40301007387 */ /* 0x001fe20000100800 */
        /* <DEDUP_REMOVED lines=69> */
[----:B------:R-:W-:Y:S01]  /*5de20*/  MOV R26, R22 ;  /* 0x00000016001a7202 */ /* 0x000fe20000000f00 */
[----:B------:R-:W-:-:S02]  /*5de30*/  IMAD.MOV.U32 R4, RZ, RZ, R10 ;  /* 0x000000ffff047224 */ /* 0x000fc400078e000a */
[----:B------:R-:W-:Y:S01]  /*5de40*/  IMAD.MOV.U32 R5, RZ, RZ, R3 ;  /* 0x000000ffff057224 */ /* 0x000fe200078e0003 */
[----:B------:R-:W-:Y:S01]  /*5de50*/  MOV R6, R2 ;  /* 0x0000000200067202 */ /* 0x000fe20000000f00 */
[----:B------:R-:W-:Y:S01]  /*5de60*/  IMAD.MOV.U32 R7, RZ, RZ, R0 ;  /* 0x000000ffff077224 */ /* 0x000fe200078e0000 */
[----:B----4-:R-:W-:Y:S04]  /*5de70*/  STL.64 [R1+0x14b8], R14 ;  /* 0x0014b80e01007387 */ /* 0x010fe80000100a00 */
[----:B--2---:R0:W-:Y:S04]  /*5de80*/  STL.64 [R1+0x14b0], R12 ;  /* 0x0014b00c01007387 */ /* 0x0041e80000100a00 */
[----:B0-----:R-:W2:Y:S04]  /*5de90*/  LDL.LU R12, [R1+0x360] ;  /* 0x00036000010c7983 */ /* 0x001ea80000300800 */
[----:B------:R-:W2:Y:S04]  /*5dea0*/  LDL.LU R13, [R1+0x364] ;  /* 0x00036400010d7983 */ /* 0x000ea80000300800 */
[----:B------:R-:W2:Y:S04]  /*5deb0*/  LDL.LU R14, [R1+0x368] ;  /* 0x00036800010e7983 */ /* 0x000ea80000300800 */
[----:B------:R-:W2:Y:S04]  /*5dec0*/  LDL.LU R15, [R1+0x36c] ;  /* 0x00036c00010f7983 */ /* 0x000ea80000300800 */
[----:B------:R-:W-:Y:S04]  /*5ded0*/  STL [R1+0x31c], R23 ;  /* 0x00031c1701007387 */ /* 0x000fe80000100800 */
[----:B------:R-:W0:Y:S01]  /*5dee0*/  LDS.64 R22, [R9+UR10+0x4a880] ;  /* 0x04a8800a09167984 */ /* 0x000e220008000a00 */
[----:B---3--:R-:W-:Y:S03]  /*5def0*/  HMMA.16816.F32 R4, R4, R24, R16 ;  /* 0x000000180404723c */ /* 0x008fe60000001810 */
[----:B0-----:R-:W-:Y:S04]  /*5df00*/  STL [R1+0x2ec], R23 ;  /* 0x0002ec1701007387 */ /* 0x001fe80000100800 */
[----:B------:R-:W3:Y:S04]  /*5df10*/  LDL.LU.64 R18, [R1+0x14d8] ;  /* 0x0014d80001127983 */ /* 0x000ee80000300a00 */
[----:B------:R-:W3:Y:S08]  /*5df20*/  LDL.LU.64 R16, [R1+0x14d0] ;  /* 0x0014d00001107983 */ /* 0x000ef00000300a00 */
        /* <DEDUP_REMOVED lines=20> */
[----:B0-----:R-:W-:Y:S01]  /*5e070*/  IMAD.MOV.U32 R5, RZ, RZ, R3 ;  /* 0x000000ffff057224 */ /* 0x001fe200078e0003 */
[----:B-1----:R-:W-:Y:S02]  /*5e080*/  MOV R6, R2 ;  /* 0x0000000200067202 */ /* 0x002fe40000000f00 */
[----:B------:R-:W0:Y:S01]  /*5e090*/  LDS.64 R2, [R28+UR10+0x4b080] ;  /* 0x04b0800a1c027984 */ /* 0x000e220008000a00 */
[----:B------:R-:W-:Y:S02]  /*5e0a0*/  IMAD.MOV.U32 R4, RZ, RZ, R10 ;  /* 0x000000ffff047224 */ /* 0x000fe400078e000a */
[----:B------:R-:W-:-:S02]  /*5e0b0*/  IMAD.MOV.U32 R7, RZ, RZ, R0 ;  /* 0x000000ffff077224 */ /* 0x000fc400078e0000 */
[----:B0-----:R-:W-:-:S05]  /*5e0c0*/  IMAD.MOV.U32 R10, RZ, RZ, R2 ;  /* 0x000000ffff0a7224 */ /* 0x001fca00078e0002 */
[----:B---3--:R-:W-:Y:S01]  /*5e0d0*/  HMMA.16816.F32 R4, R4, R16, R12 ;  /* 0x000000100404723c */ /* 0x008fe2000000180c */
[----:B------:R-:W2:Y:S04]  /*5e0e0*/  LDL.LU.64 R12, [R1+0x14a8] ;  /* 0x0014a800010c7983 */ /* 0x000ea80000300a00 */
[----:B------:R-:W-:Y:S04]  /*5e0f0*/  STL.64 [R1+0x14a0], R18 ;  /* 0x0014a01201007387 */ /* 0x000fe80000100a00 */
[----:B------:R0:W-:Y:S04]  /*5e100*/  STL.64 [R1+0x1498], R16 ;  /* 0x0014981001007387 */ /* 0x0001e80000100a00 */
[----:B------:R-:W-:Y:S06]  /*5e110*/  LDS.64 R14, [R9+UR10+0x4b080] ;  /* 0x04b0800a090e7984 */ /* 0x000fec0008000a00 */
        /* <DEDUP_REMOVED lines=8> */
[----:B0-----:R0:W-:Y:S04]  /*5e1a0*/  STL [R1+0x344], R3 ;  /* 0x0003440301007387 */ /* 0x0011e80000100800 */
[----:B------:R-:W-:Y:S01]  /*5e1b0*/  STL [R1+0x36c], R15 ;  /* 0x00036c0f01007387 */ /* 0x000fe20000100800 */
[----:B0-----:R-:W-:Y:S01]  /*5e1c0*/  IMAD.MOV.U32 R3, RZ, RZ, R2 ;  /* 0x000000ffff037224 */ /* 0x001fe200078e0002 */
[----:B------:R-:W-:-:S02]  /*5e1d0*/  MOV R2, R14 ;  /* 0x0000000e00027202 */ /* 0x000fc40000000f00 */
[----:B------:R-:W0:Y:S04]  /*5e1e0*/  LDS.64 R14, [R9+UR10+0x4b880] ;  /* 0x04b8800a090e7984 */ /* 0x000e280008000a00 */
[----:B0-----:R-:W-:Y:S04]  /*5e1f0*/  STL [R1+0x34c], R15 ;  /* 0x00034c0f01007387 */ /* 0x001fe80000100800 */
[----:B------:R-:W-:Y:S04]  /*5e200*/  STL [R1+0x1480], R10 ;  /* 0x0014800a01007387 */ /* 0x000fe80000100800 */
[----:B------:R0:W-:Y:S04]  /*5e210*/  STL.64 [R1+0x1478], R8 ;  /* 0x0014780801007387 */ /* 0x0001e80000100a00 */
[----:B0-----:R-:W4:Y:S04]  /*5e220*/  LDL.LU R8, [R1+0x510] ;  /* 0x0005100001087983 */ /* 0x001f280000300800 */
[----:B------:R-:W4:Y:S04]  /*5e230*/  LDL.LU R9, [R1+0x514] ;  /* 0x0005140001097983 */ /* 0x000f280000300800 */
[----:B------:R-:W4:Y:S04]  /*5e240*/  LDL.LU R10, [R1+0x518] ;  /* 0x00051800010a7983 */ /* 0x000f280000300800 */
[----:B------:R-:W4:Y:S01]  /*5e250*/  LDL.LU R11, [R1+0x51c] ;  /* 0x00051c00010b7983 */ /* 0x000f220000300800 */
[----:B------:R-:W-:Y:S01]  /*5e260*/  IMAD.MOV.U32 R23, RZ, RZ, R22 ;  /* 0x000000ffff177224 */ /* 0x000fe200078e0016 */
[----:B------:R-:W-:-:S03]  /*5e270*/  MOV R6, R26 ;  /* 0x0000001a00067202 */ /* 0x000fc60000000f00 */
[----:B------:R-:W-:Y:S02]  /*5e280*/  IMAD.MOV.U32 R7, RZ, RZ, R23 ;  /* 0x000000ffff077224 */ /* 0x000fe400078e0017 */
[----:B--2---:R-:W-:Y:S02]  /*5e290*/  IMAD.MOV.U32 R4, RZ, RZ, R13 ;  /* 0x000000ffff047224 */ /* 0x004fe400078e000d */
        /* <DEDUP_REMOVED lines=10> */
[----:B----4-:R-:W-:Y:S01]  /*5e340*/  HMMA.16816.F32 R4, R4, R20, R8 ;  /* 0x000000140404723c */ /* 0x010fe20000001808 */
[----:B------:R-:W4:-:S15]  /*5e350*/  LDL.LU R8, [R1+0x370] ;  /* 0x0003700001087983 */ /* 0x000f1e0000300800 */
[----:B------:R-:W-:-:S03]  /*5e360*/  NOP ;  /* 0x0000000000007918 */ /* 0x000fc60000000000 */
[----:B------:R-:W-:Y:S04]  /*5e370*/  STL.64 [R1+0x670], R4 ;  /* 0x0006700401007387 */ /* 0x000fe80000100a00 */
[----:B------:R-:W-:Y:S04]  /*5e380*/  STL.64 [R1+0x678], R6 ;  /* 0x0006780601007387 */ /* 0x000fe80000100a00 */
        /* <DEDUP_REMOVED lines=9> */
[----:B------:R-:W-:-:S02]  /*5e420*/  IMAD.MOV.U32 R4, RZ, RZ, R13 ;  /* 0x000000ffff047224 */ /* 0x000fc400078e000d */
[----:B------:R-:W-:Y:S01]  /*5e430*/  IMAD.MOV.U32 R5, RZ, RZ, R12 ;  /* 0x000000ffff057224 */ /* 0x000fe200078e000c */
[----:B------:R-:W-:Y:S01]  /*5e440*/  MOV R6, R26 ;  /* 0x0000001a00067202 */ /* 0x000fe20000000f00 */
[----:B------:R-:W-:Y:S02]  /*5e450*/  IMAD.MOV.U32 R7, RZ, RZ, R23 ;  /* 0x000000ffff077224 */ /* 0x000fe400078e0017 */
[----:B------:R-:W-:-:S05]  /*5e460*/  IMAD.MOV.U32 R0, RZ, RZ, R14 ;  /* 0x000000ffff007224 */ /* 0x000fca00078e000e */
[----:B--2---:R-:W-:Y:S01]  /*5e470*/  HMMA.16816.F32 R4, R4, R18, R8 ;  /* 0x000000120404723c */ /* 0x004fe20000001808 */
[----:B------:R-:W3:Y:S04]  /*5e480*/  LDL.LU.64 R10, [R1+0x1490] ;  /* 0x00149000010a7983 */ /* 0x000ee80000300a00 */
[----:B------:R-:W3:-:S14]  /*5e490*/  LDL.LU.64 R8, [R1+0x1488] ;  /* 0x0014880001087983 */ /* 0x000edc0000300a00 */
[----:B------:R-:W-:Y:S01]  /*5e4a0*/  IMAD.MOV.U32 R22, RZ, RZ, R6 ;  /* 0x000000ffff167224 */ /* 0x000fe200078e0006 */
[----:B------:R0:W-:Y:S04]  /*5e4b0*/  STL.64 [R1+0x660], R4 ;  /* 0x0006600401007387 */ /* 0x0001e80000100a00 */
[----:B------:R-:W-:Y:S04]  /*5e4c0*/  STL.64 [R1+0x668], R6 ;  /* 0x0006680601007387 */ /* 0x000fe80000100a00 */
[----:B------:R-:W-:Y:S01]  /*5e4d0*/  STL [R1+0x12f0], R22 ;  /* 0x0012f01601007387 */ /* 0x000fe20000100800 */
[----:B0-----:R-:W-:Y:S01]  /*5e4e0*/  MOV R5, R12 ;  /* 0x0000000c00057202 */ /* 0x001fe20000000f00 */
[----:B------:R-:W-:-:S02]  /*5e4f0*/  IMAD.MOV.U32 R4, RZ, RZ, R13 ;  /* 0x000000ffff047224 */ /* 0x000fc400078e000d */
[----:B------:R-:W2:Y:S04]  /*5e500*/  LDL.LU R12, [R1+0x3c0] ;  /* 0x0003c000010c7983 */ /* 0x000ea80000300800 */
[----:B------:R-:W2:Y:S04]  /*5e510*/  LDL.LU R13, [R1+0x3c4] ;  /* 0x0003c400010d7983 */ /* 0x000ea80000300800 */
[----:B------:R-:W4:Y:S04]  /*5e520*/  LDL.LU R14, [R1+0x3c8] ;  /* 0x0003c800010e7983 */ /* 0x000f280000300800 */
[----:B------:R-:W4:Y:S04]  /*5e530*/  LDL.LU R15, [R1+0x3cc] ;  /* 0x0003cc00010f7983 */ /* 0x000f280000300800 */
[----:B----4-:R-:W-:Y:S04]  /*5e540*/  STL.64 [R1+0x1450], R14 ;  /* 0x0014500e01007387 */ /* 0x010fe80000100a00 */
[----:B--2---:R0:W-:Y:S04]  /*5e550*/  STL.64 [R1+0x1448], R12 ;  /* 0x0014480c01007387 */ /* 0x0041e80000100a00 */
[----:B0-----:R-:W2:Y:S04]  /*5e560*/  LDL.LU R12, [R1+0x400] ;  /* 0x00040000010c7983 */ /* 0x001ea80000300800 */
        /* <DEDUP_REMOVED lines=8> */
[----:B------:R-:W4:Y:S01]  /*5e5f0*/  LDL.LU R15, [R1+0x4fc] ;  /* 0x0004fc00010f7983 */ /* 0x000f220000300800 */
[----:B------:R-:W-:-:S02]  /*5e600*/  IMAD.MOV.U32 R6, RZ, RZ, R26 ;  /* 0x000000ffff067224 */ /* 0x000fc400078e001a */
[----:B------:R-:W-:Y:S02]  /*5e610*/  IMAD.MOV.U32 R7, RZ, RZ, R23 ;  /* 0x000000ffff077224 */ /* 0x000fe400078e0017 */
[----:B------:R-:W0:Y:S05]  /*5e620*/  LDS.64 R22, [R28+UR10+0x4c080] ;  /* 0x04c0800a1c167984 */ /* 0x000e2a0008000a00 */
[----:B---3--:R-:W-:Y:S01]  /*5e630*/  HMMA.16816.F32 R4, R4, R16, R8 ;  /* 0x000000100404723c */ /* 0x008fe20000001808 */
[----:B----4-:R-:W-:Y:S04]  /*5e640*/  STL.64 [R1+0x1470], R14 ;  /* 0x0014700e01007387 */ /* 0x010fe80000100a00 */
[----:B--2---:R1:W-:Y:S04]  /*5e650*/  STL.64 [R1+0x1468], R12 ;  /* 0x0014680c01007387 */ /* 0x0043e80000100a00 */
[----:B-1----:R-:W2:Y:S04]  /*5e660*/  LDL.LU R12, [R1+0x500] ;  /* 0x00050000010c7983 */ /* 0x002ea80000300800 */
[----:B------:R-:W2:Y:S04]  /*5e670*/  LDL.LU R13, [R1+0x504] ;  /* 0x00050400010d7983 */ /* 0x000ea80000300800 */
[----:B------:R-:W2:Y:S04]  /*5e680*/  LDL.LU R14, [R1+0x508] ;  /* 0x00050800010e7983 */ /* 0x000ea80000300800 */
[----:B------:R-:W2:Y:S04]  /*5e690*/  LDL.LU R15, [R1+0x50c] ;  /* 0x00050c00010f7983 */ /* 0x000ea80000300800 */
        /* <DEDUP_REMOVED lines=8> */
[----:B------:R-:W-:Y:S02]  /*5e720*/  MOV R27, R22 ;  /* 0x00000016001b7202 */ /* 0x000fe40000000f00 */
[----:B------:R-:W-:Y:S01]  /*5e730*/  MOV R5, R3 ;  /* 0x0000000300057202 */ /* 0x000fe20000000f00 */
[----:B------:R-:W-:Y:S02]  /*5e740*/  IMAD.MOV.U32 R6, RZ, RZ, R2 ;  /* 0x000000ffff067224 */ /* 0x000fe400078e0002 */
[----:B------:R-:W-:Y:S01]  /*5e750*/  IMAD.MOV.U32 R7, RZ, RZ, R0 ;  /* 0x000000ffff077224 */ /* 0x000fe200078e0000 */
[----:B----4-:R-:W0:Y:S01]  /*5e760*/  LDS.64 R22, [R9+UR10+0x4c080] ;  /* 0x04c0800a09167984 */ /* 0x010e220008000a00 */
[----:B---3--:R-:W-:-:S03]  /*5e770*/  IMAD.MOV.U32 R4, RZ, RZ, R10 ;  /* 0x000000ffff047224 */ /* 0x008fc600078e000a */
[----:B0-----:R-:W-:Y:S01]  /*5e780*/  STL [R1+0x39c], R23 ;  /* 0x00039c1701007387 */ /* 0x001fe20000100800 */
[----:B------:R-:W-:-:S03]  /*5e790*/  IMAD.MOV.U32 R26, RZ, RZ, R22 ;  /* 0x000000ffff1a7224 */ /* 0x000fc600078e0016 */
[----:B------:R-:W0:Y:S01]  /*5e7a0*/  LDS.64 R22, [R9+UR10+0x4c880] ;  /* 0x04c8800a09167984 */ /* 0x000e220008000a00 */
[----:B--2---:R-:W-:Y:S03]  /*5e7b0*/  HMMA.16816.F32 R4, R4, R24, R12 ;  /* 0x000000180404723c */ /* 0x004fe6000000180c */
[----:B0-----:R-:W-:Y:S04]  /*5e7c0*/  STL [R1+0x37c], R23 ;  /* 0x00037c1701007387 */ /* 0x001fe80000100800 */
[----:B------:R-:W2:Y:S04]  /*5e7d0*/  LDL.LU.64 R14, [R1+0x1470] ;  /* 0x00147000010e7983 */ /* 0x000ea80000300a00 */
[----:B------:R-:W2:Y:S08]  /*5e7e0*/  LDL.LU.64 R12, [R1+0x1468] ;  /* 0x00146800010c7983 */ /* 0x000eb00000300a00 */
[----:B------:R0:W-:Y:S04]  /*5e7f0*/  STL.64 [R1+0x640], R4 ;  /* 0x0006400401007387 */ /* 0x0001e80000100a00 */
[----:B------:R1:W-:Y:S01]  /*5e800*/  STL.64 [R1+0x648], R6 ;  /* 0x0006480601007387 */ /* 0x0003e20000100a00 */
[----:B0-----:R-:W-:Y:S01]  /*5e810*/  IMAD.MOV.U32 R4, RZ, RZ, R10 ;  /* 0x000000ffff047224 */ /* 0x001fe200078e000a */
[----:B------:R-:W-:Y:S01]  /*5e820*/  MOV R5, R3 ;  /* 0x0000000300057202 */ /* 0x000fe20000000f00 */
[----:B-1----:R-:W-:-:S02]  /*5e830*/  IMAD.MOV.U32 R6, RZ, RZ, R2 ;  /* 0x000000ffff067224 */ /* 0x002fc400078e0002 */
[----:B------:R-:W-:-:S07]  /*5e840*/  IMAD.MOV.U32 R7, RZ, RZ, R0 ;  /* 0x000000ffff077224 */ /* 0x000fce00078e0000 */
[----:B--2---:R-:W-:Y:S01]  /*5e850*/  HMMA.16816.F32 R4, R4, R20, R12 ;  /* 0x000000140404723c */ /* 0x004fe2000000180c */
[----:B------:R-:W2:Y:S04]  /*5e860*/  LDL.LU.64 R14, [R1+0x1460] ;  /* 0x00146000010e7983 */ /* 0x000ea80000300a00 */
[----:B------:R-:W2:-:S14]  /*5e870*/  LDL.LU.64 R12, [R1+0x1458] ;  /* 0x00145800010c7983 */ /* 0x000e9c0000300a00 */
        /* <DEDUP_REMOVED lines=8> */
[----:B------:R-:W2:-:S14]  /*5e900*/  LDL.LU.64 R12, [R1+0x1448] ;  /* 0x00144800010c7983 */ /* 0x000e9c0000300a00 */
[----:B------:R0:W-:Y:S04]  /*5e910*/  STL.64 [R1+0x620], R4 ;  /* 0x0006200401007387 */ /* 0x0001e80000100a00 */
[----:B------:R1:W-:Y:S01]  /*5e920*/  STL.64 [R1+0x628], R6 ;  /* 0x0006280601007387 */ /* 0x0003e20000100a00 */
[----:B0-----:R-:W-:Y:S01]  /*5e930*/  MOV R5, R3 ;  /* 0x0000000300057202 */ /* 0x001fe20000000f00 */
[----:B-1----:R-:W-:Y:S02]  /*5e940*/  IMAD.MOV.U32 R6, RZ, RZ, R2 ;  /* 0x000000ffff067224 */ /* 0x002fe400078e0002 */
[----:B------:R-:W-:Y:S01]  /*5e950*/  IMAD.MOV.U32 R4, RZ, RZ, R10 ;  /* 0x000000ffff047224 */ /* 0x000fe200078e000a */
[----:B------:R-:W-:Y:S04]  /*5e960*/  LDS.64 R2, [R28+UR10+0x4d080] ;  /* 0x04d0800a1c027984 */ /* 0x000fe80008000a00 */
[----:B------:R-:W0:Y:S01]  /*5e970*/  LDS.64 R10, [R28+UR10+0x4d880] ;  /* 0x04d8800a1c0a7984 */ /* 0x000e220008000a00 */
[----:B------:R-:W-:-:S02]  /*5e980*/  IMAD.MOV.U32 R7, RZ, RZ, R0 ;  /* 0x000000ffff077224 */ /* 0x000fc400078e0000 */
[----:B------:R-:W-:Y:S02]  /*5e990*/  IMAD.MOV.U32 R23, RZ, RZ, R22 ;  /* 0x000000ffff177224 */ /* 0x000fe400078e0016 */
[----:B0-----:R-:W-:-:S03]  /*5e9a0*/  IMAD.MOV.U32 R22, RZ, RZ, R10 ;  /* 0x000000ffff167224 */ /* 0x001fc600078e000a */
[----:B--2---:R-:W-:Y:S01]  /*5e9b0*/  HMMA.16816.F32 R4, R4, R16, R12 ;  /* 0x000000100404723c */ /* 0x004fe2000000180c */
        /* <DEDUP_REMOVED lines=9> */
[----:B------:R-:W-:Y:S04]  /*5ea50*/  STL.64 [R1+0x400], R2 ;  /* 0x0004000201007387 */ /* 0x000fe80000100a00 */
[----:B------:R-:W-:Y:S04]  /*5ea60*/  STL.64 [R1+0x3c0], R10 ;  /* 0x0003c00a01007387 */ /* 0x000fe80000100a00 */
[----:B------:R-:W1:Y:S04]  /*5ea70*/  LDS.64 R10, [R9+UR10+0x4d080] ;  /* 0x04d0800a090a7984 */ /* 0x000e680008000a00 */
[----:B0-----:R-:W3:Y:S04]  /*5ea80*/  LDL.LU R16, [R1+0x4d0] ;  /* 0x0004d00001107983 */ /* 0x001ee80000300800 */
[----:B------:R-:W3:Y:S04]  /*5ea90*/  LDL.LU R17, [R1+0x4d4] ;  /* 0x0004d40001117983 */ /* 0x000ee80000300800 */
[----:B------:R-:W3:Y:S04]  /*5eaa0*/  LDL.LU R18, [R1+0x4d8] ;  /* 0x0004d80001127983 */ /* 0x000ee80000300800 */
[----:B------:R-:W3:Y:S04]  /*5eab0*/  LDL.LU R19, [R1+0x4dc] ;  /* 0x0004dc0001137983 */ /* 0x000ee80000300800 */
[----:B------:R-:W-:Y:S04]  /*5eac0*/  STL [R1+0x1388], R28 ;  /* 0x0013881c01007387 */ /* 0x000fe80000100800 */
[----:B-1----:R-:W-:Y:S01]  /*5ead0*/  STL.64 [R1+0x408], R10 ;  /* 0x0004080a01007387 */ /* 0x002fe20000100a00 */
[----:B------:R-:W-:-:S03]  /*5eae0*/  MOV R3, R10 ;  /* 0x0000000a00037202 */ /* 0x000fc60000000f00 */
[----:B------:R-:W0:Y:S04]  /*5eaf0*/  LDS.64 R10, [R9+UR10+0x4d880] ;  /* 0x04d8800a090a7984 */ /* 0x000e280008000a00 */
[----:B0-----:R-:W-:Y:S04]  /*5eb00*/  STL [R1+0x3cc], R11 ;  /* 0x0003cc0b01007387 */ /* 0x001fe80000100800 */
[----:B------:R0:W-:Y:S01]  /*5eb10*/  STL.64 [R1+0x1390], R8 ;  /* 0x0013900801007387 */ /* 0x0001e20000100a00 */
[----:B------:R-:W-:-:S03]  /*5eb20*/  IMAD.MOV.U32 R0, RZ, RZ, R10 ;  /* 0x000000ffff007224 */ /* 0x000fc600078e000a */
[----:B0-----:R-:W4:Y:S04]  /*5eb30*/  LDL.LU R8, [R1+0x460] ;  /* 0x0004600001087983 */ /* 0x001f280000300800 */
[----:B------:R-:W4:Y:S04]  /*5eb40*/  LDL.LU R9, [R1+0x464] ;  /* 0x0004640001097983 */ /* 0x000f280000300800 */
[----:B------:R-:W5:Y:S04]  /*5eb50*/  LDL.LU R10, [R1+0x468] ;  /* 0x00046800010a7983 */ /* 0x000f680000300800 */
[----:B------:R-:W5:Y:S01]  /*5eb60*/  LDL.LU R11, [R1+0x46c] ;  /* 0x00046c00010b7983 */ /* 0x000f620000300800 */
[----:B------:R-:W-:Y:S01]  /*5eb70*/  IMAD.MOV.U32 R4, RZ, RZ, R29 ;  /* 0x000000ffff047224 */ /* 0x000fe200078e001d */
[----:B------:R-:W-:Y:S01]  /*5eb80*/  MOV R5, R27 ;  /* 0x0000001b00057202 */ /* 0x000fe20000000f00 */
[----:B------:R-:W-:-:S02]  /*5eb90*/  IMAD.MOV.U32 R6, RZ, RZ, R26 ;  /* 0x000000ffff067224 */ /* 0x000fc400078e001a */
[----:B------:R-:W-:Y:S01]  /*5eba0*/  IMAD.MOV.U32 R7, RZ, RZ, R23 ;  /* 0x000000ffff077224 */ /* 0x000fe200078e0017 */
[----:B-----5:R-:W-:Y:S04]  /*5ebb0*/  STL.64 [R1+0x1420], R10 ;  /* 0x0014200a01007387 */ /* 0x020fe80000100a00 */
[----:B----4-:R0:W-:Y:S04]  /*5ebc0*/  STL.64 [R1+0x1418], R8 ;  /* 0x0014180801007387 */ /* 0x0101e80000100a00 */
[----:B0-----:R-:W4:Y:S04]  /*5ebd0*/  LDL.LU R8, [R1+0x480] ;  /* 0x0004800001087983 */ /* 0x001f280000300800 */
[----:B------:R-:W4:Y:S04]  /*5ebe0*/  LDL.LU R9, [R1+0x484] ;  /* 0x0004840001097983 */ /* 0x000f280000300800 */
[----:B------:R-:W5:Y:S04]  /*5ebf0*/  LDL.LU R10, [R1+0x488] ;  /* 0x00048800010a7983 */ /* 0x000f680000300800 */
[----:B------:R-:W5:Y:S01]  /*5ec00*/  LDL.LU R11, [R1+0x48c] ;  /* 0x00048c00010b7983 */ /* 0x000f620000300800 */
[----:B--2---:R-:W-:Y:S03]  /*5ec10*/  HMMA.16816.F32 R4, R4, R24, R12 ;  /* 0x000000180404723c */ /* 0x004fe6000000180c */
[----:B-----5:R-:W-:Y:S04]  /*5ec20*/  STL.64 [R1+0x1430], R10 ;  /* 0x0014300a01007387 */ /* 0x020fe80000100a00 */
[----:B----4-:R0:W-:Y:S04]  /*5ec30*/  STL.64 [R1+0x1428], R8 ;  /* 0x0014280801007387 */ /* 0x0101e80000100a00 */
        /* <DEDUP_REMOVED lines=25> */
[----:B------:R-:W3:Y:S04]  /*5edd0*/  LDL.LU.64 R8, [R1+0x1428] ;  /* 0x0014280001087983 */ /* 0x000ee80000300a00 */
[----:B------:R-:W-:Y:S10]  /*5ede0*/  STL.64 [R1+0x13c0], R18 ;  /* 0x0013c01201007387 */ /* 0x000ff40000100a00 */
        /* <DEDUP_REMOVED lines=8> */
[----:B------:R-:W2:Y:S04]  /*5ee70*/  LDL.LU.64 R8, [R1+0x1418] ;  /* 0x0014180001087983 */ /* 0x000ea80000300a00 */
[----:B------:R-:W-:Y:S10]  /*5ee80*/  STL.64 [R1+0x1398], R16 ;  /* 0x0013981001007387 */ /* 0x000ff40000100a00 */
[----:B------:R0:W-:Y:S04]  /*5ee90*/  STL.64 [R1+0x5d0], R4 ;  /* 0x0005d00401007387 */ /* 0x0001e80000100a00 */
[----:B------:R1:W-:Y:S01]  /*5eea0*/  STL.64 [R1+0x5d8], R6 ;  /* 0x0005d80601007387 */ /* 0x0003e20000100a00 */
[----:B0-----:R-:W-:-:S02]  /*5eeb0*/  IMAD.MOV.U32 R4, RZ, RZ, R2 ;  /* 0x000000ffff047224 */ /* 0x001fc400078e0002 */
[----:B------:R-:W-:Y:S01]  /*5eec0*/  IMAD.MOV.U32 R5, RZ, RZ, R22 ;  /* 0x000000ffff057224 */ /* 0x000fe200078e0016 */
[----:B-1----:R-:W-:Y:S01]  /*5eed0*/  MOV R6, R3 ;  /* 0x0000000300067202 */ /* 0x002fe20000000f00 */
[----:B------:R-:W-:Y:S01]  /*5eee0*/  IMAD.MOV.U32 R7, RZ, RZ, R0 ;  /* 0x000000ffff077224 */ /* 0x000fe200078e0000 */
[----:B------:R0:W-:Y:S06]  /*5eef0*/  STL [R1+0x12f8], R24 ;  /* 0x0012f81801007387 */ /* 0x0001ec0000100800 */
[----:B--2---:R-:W-:Y:S01]  /*5ef00*/  HMMA.16816.F32 R4, R4, R24, R8 ;  /* 0x000000180404723c */ /* 0x004fe20000001808 */
[----:B0-----:R-:W2:-:S15]  /*5ef10*/  LDL.LU R24, [R1+0x408] ;  /* 0x0004080001187983 */ /* 0x001e9e0000300800 */
[----:B------:R-:W-:-:S03]  /*5ef20*/  NOP ;  /* 0x0000000000007918 */ /* 0x000fc60000000000 */
[----:B------:R-:W-:Y:S04]  /*5ef30*/  STL.64 [R1+0x5c0], R4 ;  /* 0x0005c00401007387 */ /* 0x000fe80000100a00 */
[----:B------:R-:W-:Y:S04]  /*5ef40*/  STL.64 [R1+0x5c8], R6 ;  /* 0x0005c80601007387 */ /* 0x000fe80000100a00 */
[----:B------:R0:W-:Y:S04]  /*5ef50*/  STL [R1+0x12f4], R25 ;  /* 0x0012f41901007387 */ /* 0x0001e80000100800 */
[----:B0-----:R-:W3:Y:S01]  /*5ef60*/  LDL.LU R25, [R1+0x3c0] ;  /* 0x0003c00001197983 */ /* 0x001ee20000300800 */
[----:B------:R-:W-:-:S02]  /*5ef70*/  IMAD.MOV.U32 R4, RZ, RZ, R2 ;  /* 0x000000ffff047224 */ /* 0x000fc400078e0002 */
[----:B------:R-:W-:Y:S01]  /*5ef80*/  IMAD.MOV.U32 R7, RZ, RZ, R0 ;  /* 0x000000ffff077224 */ /* 0x000fe200078e0000 */
[----:B------:R-:W5:Y:S01]  /*5ef90*/  LDL.LU R22, [R1+0x590] ;  /* 0x0005900001167983 */ /* 0x000f620000300800 */
[----:B--2---:R-:W-:Y:S01]  /*5efa0*/  MOV R6, R24 ;  /* 0x0000001800067202 */ /* 0x004fe20000000f00 */
[----:B---3--:R-:W-:-:S07]  /*5efb0*/  IMAD.MOV.U32 R5, RZ, RZ, R25 ;  /* 0x000000ffff057224 */ /* 0x008fce00078e0019 */
[----:B----4-:R-:W-:-:S15]  /*5efc0*/  HMMA.16816.F32 R4, R4, R20, R12 ;  /* 0x000000140404723c */ /* 0x010fde000000180c */
[----:B------:R-:W-:-:S04]  /*5efd0*/  NOP ;  /* 0x0000000000007918 */ /* 0x000fc80000000000 */
[----:B------:R-:W-:Y:S04]  /*5efe0*/  STL.64 [R1+0x5b0], R4 ;  /* 0x0005b00401007387 */ /* 0x000fe80000100a00 */
[----:B------:R-:W-:Y:S04]  /*5eff0*/  STL.64 [R1+0x5b8], R6 ;  /* 0x0005b80601007387 */ /* 0x000fe80000100a00 */
[----:B------:R-:W5:Y:S04]  /*5f000*/  LDL.LU R23, [R1+0x594] ;  /* 0x0005940001177983 */ /* 0x000f680000300800 */
[----:B-----5:R-:W-:Y:S04]  /*5f010*/  STL.64 [R1+0x13a0], R22 ;  /* 0x0013a01601007387 */ /* 0x020fe80000100a00 */
[----:B------:R-:W2:Y:S04]  /*5f020*/  LDL.LU R16, [R1+0x720] ;  /* 0x0007200001107983 */ /* 0x000ea80000300800 */
[----:B------:R-:W2:Y:S04]  /*5f030*/  LDL.LU R17, [R1+0x724] ;  /* 0x0007240001117983 */ /* 0x000ea80000300800 */
[----:B--2---:R0:W-:Y:S04]  /*5f040*/  STL.64 [R1+0x13c8], R16 ;  /* 0x0013c81001007387 */ /* 0x0041e80000100a00 */
[----:B------:R-:W2:Y:S04]  /*5f050*/  LDL.LU R18, [R1+0x5a0] ;  /* 0x0005a00001127983 */ /* 0x000ea80000300800 */
[----:B------:R-:W2:Y:S04]  /*5f060*/  LDL.LU R19, [R1+0x5a4] ;  /* 0x0005a40001137983 */ /* 0x000ea80000300800 */
[----:B--2---:R-:W-:Y:S04]  /*5f070*/  STL.64 [R1+0x13d0], R18 ;  /* 0x0013d01201007387 */ /* 0x004fe80000100a00 */
[----:B0-----:R-:W2:Y:S04]  /*5f080*/  LDL.LU R16, [R1+0x750] ;  /* 0x0007500001107983 */ /* 0x001ea80000300800 */
[----:B------:R-:W2:Y:S04]  /*5f090*/  LDL.LU R17, [R1+0x754] ;  /* 0x0007540001117983 */ /* 0x000ea80000300800 */
[----:B--2---:R0:W-:Y:S04]  /*5f0a0*/  STL.64 [R1+0x13d8], R16 ;  /* 0x0013d81001007387 */ /* 0x0041e80000100a00 */
[----:B0-----:R-:W2:Y:S04]  /*5f0b0*/  LDL.LU R16, [R1+0x5a8] ;  /* 0x0005a80001107983 */ /* 0x001ea80000300800 */
[----:B------:R-:W2:Y:S04]  /*5f0c0*/  LDL.LU R17, [R1+0x5ac] ;  /* 0x0005ac0001117983 */ /* 0x000ea80000300800 */
[----:B--2---:R-:W-:Y:S04]  /*5f0d0*/  STL.64 [R1+0x13e8], R16 ;  /* 0x0013e81001007387 */ /* 0x004fe80000100a00 */
[----:B------:R-:W2:Y:S04]  /*5f0e0*/  LDL.LU R22, [R1+0x778] ;  /* 0x0007780001167983 */ /* 0x000ea80000300800 */
[----:B------:R-:W2:Y:S04]  /*5f0f0*/  LDL.LU R23, [R1+0x77c] ;  /* 0x00077c0001177983 */ /* 0x000ea80000300800 */
[----:B------:R-:W3:Y:S04]  /*5f100*/  LDL.LU R26, [R1+0x598] ;  /* 0x00059800011a7983 */ /* 0x000ee80000300800 */
[----:B------:R-:W3:Y:S04]  /*5f110*/  LDL.LU R27, [R1+0x59c] ;  /* 0x00059c00011b7983 */ /* 0x000ee80000300800 */
[----:B---3--:R0:W-:Y:S04]  /*5f120*/  STL.64 [R1+0x13e0], R26 ;  /* 0x0013e01a01007387 */ /* 0x0081e80000100a00 */
[----:B0-----:R-:W3:Y:S04]  /*5f130*/  LDL.LU R26, [R1+0x760] ;  /* 0x00076000011a7983 */ /* 0x001ee80000300800 */
[----:B------:R-:W3:Y:S04]  /*5f140*/  LDL.LU R27, [R1+0x764] ;  /* 0x00076400011b7983 */ /* 0x000ee80000300800 */
[----:B---3--:R0:W-:Y:S04]  /*5f150*/  STL.64 [R1+0x13f0], R26 ;  /* 0x0013f01a01007387 */ /* 0x0081e80000100a00 */
[----:B0-----:R-:W3:Y:S04]  /*5f160*/  LDL.LU R26, [R1+0x728] ;  /* 0x00072800011a7983 */ /* 0x001ee80000300800 */
[----:B------:R-:W3:Y:S04]  /*5f170*/  LDL.LU R27, [R1+0x72c] ;  /* 0x00072c00011b7983 */ /* 0x000ee80000300800 */
[----:B---3--:R-:W-:Y:S04]  /*5f180*/  STL.64 [R1+0x1400], R26 ;  /* 0x0014001a01007387 */ /* 0x008fe80000100a00 */
        /* <DEDUP_REMOVED lines=8> */
[----:B------:R-:W4:Y:S04]  /*5f210*/  LDL.LU R28, [R1+0x758] ;  /* 0x00075800011c7983 */ /* 0x000f280000300800 */
[----:B------:R-:W4:Y:S04]  /*5f220*/  LDL.LU R29, [R1+0x75c] ;  /* 0x00075c00011d7983 */ /* 0x000f280000300800 */
[----:B----4-:R0:W-:Y:S04]  /*5f230*/  STL.64 [R1+0x1410], R28 ;  /* 0x0014101c01007387 */ /* 0x0101e80000100a00 */
[----:B0-----:R-:W3:Y:S04]  /*5f240*/  LDL.LU R28, [R1+0x780] ;  /* 0x00078000011c7983 */ /* 0x001ee80000300800 */
[----:B------:R-:W3:Y:S04]  /*5f250*/  LDL.LU R29, [R1+0x784] ;  /* 0x00078400011d7983 */ /* 0x000ee80000300800 */
[----:B------:R-:W4:Y:S04]  /*5f260*/  LDL.LU R2, [R1+0x748] ;  /* 0x0007480001027983 */ /* 0x000f280000300800 */
[----:B------:R-:W4:Y:S04]  /*5f270*/  LDL.LU R3, [R1+0x74c] ;  /* 0x00074c0001037983 */ /* 0x000f280000300800 */
[----:B------:R-:W3:Y:S04]  /*5f280*/  LDL.LU.64 R26, [R1+0xa40] ;  /* 0x000a4000011a7983 */ /* 0x000ee80000300a00 */
[----:B------:R-:W5:Y:S04]  /*5f290*/  LDL.LU.64 R16, [R1+0xa48] ;  /* 0x000a480001107983 */ /* 0x000f680000300a00 */
[----:B------:R-:W4:Y:S04]  /*5f2a0*/  LDL.LU.64 R18, [R1+0xa50] ;  /* 0x000a500001127983 */ /* 0x000f280000300a00 */
[----:B------:R-:W4:Y:S04]  /*5f2b0*/  LDL.LU.64 R10, [R1+0xa58] ;  /* 0x000a5800010a7983 */ /* 0x000f280000300a00 */
[----:B------:R0:W-:Y:S04]  /*5f2c0*/  STL [R1+0x1300], R20 ;  /* 0x0013001401007387 */ /* 0x0001e80000100800 */
[----:B------:R1:W-:Y:S04]  /*5f2d0*/  STL [R1+0x12fc], R21 ;  /* 0x0012fc1501007387 */ /* 0x0003e80000100800 */
[----:B0-----:R-:W4:Y:S04]  /*5f2e0*/  LDL.LU R20, [R1+0x710] ;  /* 0x0007100001147983 */ /* 0x001f280000300800 */
[----:B-1----:R-:W4:Y:S04]  /*5f2f0*/  LDL.LU R21, [R1+0x714] ;  /* 0x0007140001157983 */ /* 0x002f280000300800 */
[----:B--2---:R-:W-:Y:S01]  /*5f300*/  STL.64 [R1+0x13b8], R22 ;  /* 0x0013b81601007387 */ /* 0x004fe20000100a00 */
[----:B---3--:R-:W-:-:S03]  /*5f310*/  FFMA2 R26, R26.F32x2.HI_LO, R8.F32x2.HI_LO, R28.F32x2.HI_LO ;  /* 0x000000081a1a7249 */ /* 0x008fc6000000001c */
[----:B----4-:R0:W-:Y:S04]  /*5f320*/  STL.64 [R1+0x13b0], R20 ;  /* 0x0013b01401007387 */ /* 0x0101e80000100a00 */
[----:B0-----:R-:W2:Y:S04]  /*5f330*/  LDL.LU R20, [R1+0x440] ;  /* 0x0004400001147983 */ /* 0x001ea80000300800 */
[----:B------:R-:W2:Y:S04]  /*5f340*/  LDL.LU R21, [R1+0x444] ;  /* 0x0004440001157983 */ /* 0x000ea80000300800 */
[----:B------:R-:W2:Y:S04]  /*5f350*/  LDL.LU R22, [R1+0x448] ;  /* 0x0004480001167983 */ /* 0x000ea80000300800 */
[----:B------:R-:W2:Y:S04]  /*5f360*/  LDL.LU R23, [R1+0x44c] ;  /* 0x00044c0001177983 */ /* 0x000ea80000300800 */
[----:B------:R-:W3:Y:S04]  /*5f370*/  LDL.LU.64 R12, [R1+0xa60] ;  /* 0x000a6000010c7983 */ /* 0x000ee80000300a00 */
[----:B------:R-:W4:Y:S04]  /*5f380*/  LDL.LU.64 R14, [R1+0xa68] ;  /* 0x000a6800010e7983 */ /* 0x000f280000300a00 */
[----:B------:R-:W2:Y:S04]  /*5f390*/  LDL R4, [R1+0x400] ;  /* 0x0004000001047983 */ /* 0x000ea80000100800 */
[----:B------:R-:W2:Y:S04]  /*5f3a0*/  LDL.LU.64 R28, [R1+0x1410] ;  /* 0x00141000011c7983 */ /* 0x000ea80000300a00 */
[----:B------:R-:W5:Y:S04]  /*5f3b0*/  LDL.LU.64 R8, [R1+0x1408] ;  /* 0x0014080001087983 */ /* 0x000f680000300a00 */
[----:B------:R0:W-:Y:S04]  /*5f3c0*/  STL.64 [R1+0x4c0], R26 ;  /* 0x0004c01a01007387 */ /* 0x0001e80000100a00 */
[----:B0-----:R-:W5:Y:S02]  /*5f3d0*/  LDL.LU.64 R26, [R1+0x1400] ;  /* 0x00140000011a7983 */ /* 0x001f640000300a00 */
[----:B-----5:R-:W-:-:S02]  /*5f3e0*/  FFMA2 R16, R16.F32x2.HI_LO, R26.F32x2.HI_LO, R8.F32x2.HI_LO ;  /* 0x0000001a10107249 */ /* 0x020fc40000000008 */
[----:B------:R-:W4:Y:S04]  /*5f3f0*/  LDL.LU.64 R8, [R1+0x13f8] ;  /* 0x0013f80001087983 */ /* 0x000f280000300a00 */
[----:B------:R-:W5:Y:S04]  /*5f400*/  LDL.LU.64 R26, [R1+0x13f0] ;  /* 0x0013f000011a7983 */ /* 0x000f680000300a00 */
[----:B------:R0:W-:Y:S04]  /*5f410*/  STL.64 [R1+0x4c8], R16 ;  /* 0x0004c81001007387 */ /* 0x0001e80000100a00 */
[----:B0-----:R-:W5:Y:S02]  /*5f420*/  LDL.LU.64 R16, [R1+0x13e8] ;  /* 0x0013e80001107983 */ /* 0x001f640000300a00 */
[----:B-----5:R-:W-:-:S02]  /*5f430*/  FFMA2 R18, R18.F32x2.HI_LO, R16.F32x2.HI_LO, R26.F32x2.HI_LO ;  /* 0x0000001012127249 */ /* 0x020fc4000000001a */
[----:B------:R-:W5:Y:S04]  /*5f440*/  LDL.LU.64 R26, [R1+0x13e0] ;  /* 0x0013e000011a7983 */ /* 0x000f680000300a00 */
[----:B------:R-:W2:Y:S04]  /*5f450*/  LDL.LU.64 R16, [R1+0x13d8] ;  /* 0x0013d80001107983 */ /* 0x000ea80000300a00 */
[----:B------:R0:W-:Y:S04]  /*5f460*/  STL.64 [R1+0x4d0], R18 ;  /* 0x0004d01201007387 */ /* 0x0001e80000100a00 */
[----:B0-----:R-:W2:Y:S01]  /*5f470*/  LDL.LU.64 R18, [R1+0x13d0] ;  /* 0x0013d00001127983 */ /* 0x001ea20000300a00 */
[----:B------:R-:W-:-:S02]  /*5f480*/  IMAD.MOV.U32 R5, RZ, RZ, R25 ;  /* 0x000000ffff057224 */ /* 0x000fc400078e0019 */
[----:B------:R-:W-:Y:S01]  /*5f490*/  IMAD.MOV.U32 R6, RZ, RZ, R24 ;  /* 0x000000ffff067224 */ /* 0x000fe200078e0018 */
[----:B------:R-:W-:Y:S01]  /*5f4a0*/  MOV R7, R0 ;  /* 0x0000000000077202 */ /* 0x000fe20000000f00 */
[----:B--2---:R-:W-:Y:S02]  /*5f4b0*/  FFMA2 R10, R10.F32x2.HI_LO, R18.F32x2.HI_LO, R16.F32x2.HI_LO ;  /* 0x000000120a0a7249 */ /* 0x004fe40000000010 */
[----:B------:R-:W3:Y:S04]  /*5f4c0*/  LDL.LU.64 R16, [R1+0x13c8] ;  /* 0x0013c80001107983 */ /* 0x000ee80000300a00 */
[----:B------:R-:W2:Y:S04]  /*5f4d0*/  LDL.LU.64 R18, [R1+0x13c0] ;  /* 0x0013c00001127983 */ /* 0x000ea80000300a00 */
[----:B------:R0:W-:Y:S04]  /*5f4e0*/  STL.64 [R1+0x4d8], R10 ;  /* 0x0004d80a01007387 */ /* 0x0001e80000100a00 */
[----:B0-----:R-:W3:Y:S01]  /*5f4f0*/  LDL.LU.64 R10, [R1+0xa70] ;  /* 0x000a7000010a7983 */ /* 0x001ee20000300a00 */
[----:B--2---:R-:W-:Y:S03]  /*5f500*/  HMMA.16816.F32 R4, R4, R18, R20 ;  /* 0x000000120404723c */ /* 0x004fe60000001814 */
[----:B------:R-:W3:Y:S04]  /*5f510*/  LDL.LU.64 R22, [R1+0x13b8] ;  /* 0x0013b80001167983 */ /* 0x000ee80000300a00 */
[----:B------:R-:W2:Y:S04]  /*5f520*/  LDL.LU.64 R20, [R1+0x13b0] ;  /* 0x0013b00001147983 */ /* 0x000ea80000300a00 */
[----:B------:R-:W-:Y:S08]  /*5f530*/  STL.64 [R1+0x1308], R18 ;  /* 0x0013081201007387 */ /* 0x000ff00000100a00 */
[----:B------:R0:W-:Y:S04]  /*5f540*/  STL.64 [R1+0x5a0], R4 ;  /* 0x0005a00401007387 */ /* 0x0001e80000100a00 */
[----:B------:R1:W-:Y:S04]  /*5f550*/  STL.64 [R1+0x5a8], R6 ;  /* 0x0005a80601007387 */ /* 0x0003e80000100a00 */
[----:B0-----:R-:W2:Y:S01]  /*5f560*/  LDL.LU R4, [R1+0x400] ;  /* 0x0004000001047983 */ /* 0x001ea20000300800 */
[----:B------:R-:W-:-:S02]  /*5f570*/  IMAD.MOV.U32 R5, RZ, RZ, R25 ;  /* 0x000000ffff057224 */ /* 0x000fc400078e0019 */
[----:B-1----:R-:W-:Y:S02]  /*5f580*/  IMAD.MOV.U32 R6, RZ, RZ, R24 ;  /* 0x000000ffff067224 */ /* 0x002fe400078e0018 */
[----:B------:R-:W-:Y:S01]  /*5f590*/  IMAD.MOV.U32 R7, RZ, RZ, R0 ;  /* 0x000000ffff077224 */ /* 0x000fe200078e0000 */
[----:B------:R-:W5:Y:S04]  /*5f5a0*/  LDL.LU.64 R24, [R1+0xa78] ;  /* 0x000a780001187983 */ /* 0x000f680000300a00 */
[----:B------:R-:W4:Y:S04]  /*5f5b0*/  LDL.LU R0, [R1+0x13a8] ;  /* 0x0013a80001007983 */ /* 0x000f280000300800 */
[----:B------:R-:W4:Y:S01]  /*5f5c0*/  LDL.LU.64 R18, [R1+0xa80] ;  /* 0x000a800001127983 */ /* 0x000f220000300a00 */
[----:B---3--:R-:W-:-:S03]  /*5f5d0*/  FFMA2 R12, R12.F32x2.HI_LO, R16.F32x2.HI_LO, R22.F32x2.HI_LO ;  /* 0x000000100c0c7249 */ /* 0x008fc60000000016 */
[----:B------:R-:W3:Y:S04]  /*5f5e0*/  LDL.LU.64 R22, [R1+0x13a0] ;  /* 0x0013a00001167983 */ /* 0x000ee80000300a00 */
[----:B------:R-:W3:Y:S04]  /*5f5f0*/  LDL.LU.64 R16, [R1+0x1398] ;  /* 0x0013980001107983 */ /* 0x000ee80000300a00 */
[----:B------:R0:W-:Y:S04]  /*5f600*/  STL.64 [R1+0x1310], R12 ;  /* 0x0013100c01007387 */ /* 0x0001e80000100a00 */
[----:B0-----:R-:W4:Y:S04]  /*5f610*/  LDL.LU R12, [R1+0x718] ;  /* 0x00071800010c7983 */ /* 0x001f280000300800 */
[----:B------:R-:W4:Y:S01]  /*5f620*/  LDL.LU R13, [R1+0x71c] ;  /* 0x00071c00010d7983 */ /* 0x000f220000300800 */
[----:B--2---:R-:W-:-:S04]  /*5f630*/  FFMA2 R10, R10.F32x2.HI_LO, R20.F32x2.HI_LO, R28.F32x2.HI_LO ;  /* 0x000000140a0a7249 */ /* 0x004fc8000000001c */
[----:B------:R-:W-:Y:S01]  /*5f640*/  IMAD.MOV.U32 R21, RZ, RZ, R10 ;  /* 0x000000ffff157224 */ /* 0x000fe200078e000a */
[----:B------:R-:W-:Y:S01]  /*5f650*/  MOV R20, R11 ;  /* 0x0000000b00147202 */ /* 0x000fe20000000f00 */
[----:B-----5:R-:W-:Y:S02]  /*5f660*/  FFMA2 R26, R24.F32x2.HI_LO, R26.F32x2.HI_LO, R2.F32x2.HI_LO ;  /* 0x0000001a181a7249 */ /* 0x020fe40000000002 */
[----:B----4-:R-:W-:Y:S02]  /*5f670*/  FFMA2 R14, R14.F32x2.HI_LO, R12.F32x2.HI_LO, R8.F32x2.HI_LO ;  /* 0x0000000c0e0e7249 */ /* 0x010fe40000000008 */
[----:B------:R-:W2:Y:S04]  /*5f680*/  LDL.LU.64 R8, [R1+0x1390] ;  /* 0x0013900001087983 */ /* 0x000ea80000300a00 */
[----:B------:R0:W-:Y:S04]  /*5f690*/  STL.64 [R1+0x1318], R14 ;  /* 0x0013180e01007387 */ /* 0x0001e80000100a00 */
[----:B------:R-:W3:Y:S04]  /*5f6a0*/  LDL.LU R12, [R1+0x430] ;  /* 0x00043000010c7983 */ /* 0x000ee80000300800 */
[----:B------:R-:W3:Y:S04]  /*5f6b0*/  LDL.LU R13, [R1+0x434] ;  /* 0x00043400010d7983 */ /* 0x000ee80000300800 */
[----:B0-----:R-:W3:Y:S04]  /*5f6c0*/  LDL.LU R14, [R1+0x438] ;  /* 0x00043800010e7983 */ /* 0x001ee80000300800 */
[----:B------:R-:W3:Y:S04]  /*5f6d0*/  LDL.LU R15, [R1+0x43c] ;  /* 0x00043c00010f7983 */ /* 0x000ee80000300800 */
[----:B------:R-:W4:Y:S04]  /*5f6e0*/  LDL.LU R28, [R1+0x1388] ;  /* 0x00138800011c7983 */ /* 0x000f280000300800 */
[----:B------:R-:W5:Y:S04]  /*5f6f0*/  LDL.LU.64 R10, [R1+0x1380] ;  /* 0x00138000010a7983 */ /* 0x000f680000300a00 */
[----:B------:R0:W-:Y:S04]  /*5f700*/  STL.64 [R1+0x1320], R20 ;  /* 0x0013201401007387 */ /* 0x0001e80000100a00 */
[----:B0-----:R-:W2:Y:S04]  /*5f710*/  LDL.LU R20, [R1+0x740] ;  /* 0x0007400001147983 */ /* 0x001ea80000300800 */
[----:B------:R-:W2:Y:S04]  /*5f720*/  LDL.LU R21, [R1+0x744] ;  /* 0x0007440001157983 */ /* 0x000ea80000300800 */
[----:B------:R-:W5:Y:S01]  /*5f730*/  LDL.LU R2, [R1+0x1378] ;  /* 0x0013780001027983 */ /* 0x000f620000300800 */
[----:B------:R-:W-:-:S02]  /*5f740*/  IMAD.MOV.U32 R24, RZ, RZ, R27 ;  /* 0x000000ffff187224 */ /* 0x000fc400078e001b */
[----:B------:R-:W-:Y:S02]  /*5f750*/  IMAD.MOV.U32 R25, RZ, RZ, R26 ;  /* 0x000000ffff197224 */ /* 0x000fe400078e001a */
[----:B------:R-:W5:Y:S04]  /*5f760*/  LDL.LU.64 R26, [R1+0x1370] ;  /* 0x00137000011a7983 */ /* 0x000f680000300a00 */
[----:B------:R-:W-:Y:S01]  /*5f770*/  STL.64 [R1+0x1328], R24 ;  /* 0x0013281801007387 */ /* 0x000fe20000100a00 */
[----:B---3--:R-:W-:Y:S03]  /*5f780*/  HMMA.16816.F32 R4, R4, R16, R12 ;  /* 0x000000100404723c */ /* 0x008fe6000000180c */
[----:B----4-:R-:W-:Y:S01]  /*5f790*/  LDS.64 R12, [R28+UR10+0x4f080] ;  /* 0x04f0800a1c0c7984 */ /* 0x010fe20008000a00 */
[----:B--2---:R-:W-:-:S04]  /*5f7a0*/  FFMA2 R18, R18.F32x2.HI_LO, R22.F32x2.HI_LO, R20.F32x2.HI_LO ;  /* 0x0000001612127249 */ /* 0x004fc80000000014 */
[----:B------:R-:W-:Y:S01]  /*5f7b0*/  IMAD.MOV.U32 R23, RZ, RZ, R18 ;  /* 0x000000ffff177224 */ /* 0x000fe200078e0012 */
[----:B------:R-:W-:-:S05]  /*5f7c0*/  MOV R22, R19 ;  /* 0x0000001300167202 */ /* 0x000fca0000000f00 */
[----:B------:R-:W-:Y:S04]  /*5f7d0*/  STL.64 [R1+0x1330], R22 ;  /* 0x0013301601007387 */ /* 0x000fe80000100a00 */
[----:B------:R-:W-:Y:S04]  /*5f7e0*/  STL.64 [R1+0x1338], R16 ;  /* 0x0013381001007387 */ /* 0x000fe80000100a00 */
[----:B------:R-:W-:Y:S04]  /*5f7f0*/  STL.64 [R1+0x590], R4 ;  /* 0x0005900401007387 */ /* 0x000fe80000100a00 */
[----:B------:R-:W-:Y:S04]  /*5f800*/  STL.64 [R1+0x598], R6 ;  /* 0x0005980601007387 */ /* 0x000fe80000100a00 */
[----:B------:R-:W0:Y:S04]  /*5f810*/  LDS.64 R6, [R28+UR10+0x4e080] ;  /* 0x04e0800a1c067984 */ /* 0x000e280008000a00 */
[----:B------:R-:W1:Y:S04]  /*5f820*/  LDS.64 R4, [R28+UR10+0x4e880] ;  /* 0x04e8800a1c047984 */ /* 0x000e680008000a00 */
[----:B0-----:R-:W-:Y:S04]  /*5f830*/  STL.64 [R1+0x450], R6 ;  /* 0x0004500601007387 */ /* 0x001fe80000100a00 */
[----:B------:R-:W0:Y:S04]  /*5f840*/  LDS.64 R6, [R28+UR10+0x4f880] ;  /* 0x04f8800a1c067984 */ /* 0x000e280008000a00 */
[----:B-1----:R-:W-:Y:S04]  /*5f850*/  STL.64 [R1+0x438], R4 ;  /* 0x0004380401007387 */ /* 0x002fe80000100a00 */
[----:B------:R-:W1:Y:S04]  /*5f860*/  LDS.64 R4, [R9+UR10+0x4e080] ;  /* 0x04e0800a09047984 */ /* 0x000e680008000a00 */
[----:B------:R-:W-:Y:S01]  /*5f870*/  STL.64 [R1+0x468], R12 ;  /* 0x0004680c01007387 */ /* 0x000fe20000100a00 */
[----:B-----5:R-:W-:-:S05]  /*5f880*/  IMAD.SHL.U32 R2, R2, 0x8, RZ ;  /* 0x0000000802027824 */ /* 0x020fca00078e00ff */
[----:B------:R-:W-:Y:S01]  /*5f890*/  LOP3.LUT R2, R2, 0x78, RZ, 0xc0, !PT ;  /* 0x0000007802027812 */ /* 0x000fe200078ec0ff */
[----:B0-----:R-:W-:Y:S04]  /*5f8a0*/  STL.64 [R1+0x448], R6 ;  /* 0x0004480601007387 */ /* 0x001fe80000100a00 */
[----:B-1----:R-:W-:Y:S04]  /*5f8b0*/  STL.64 [R1+0x440], R4 ;  /* 0x0004400401007387 */ /* 0x002fe80000100a00 */
[----:B------:R-:W0:Y:S01]  /*5f8c0*/  LDS.64 R4, [R9+UR10+0x4e880] ;  /* 0x04e8800a09047984 */ /* 0x000e220008000a00 */
[----:B------:R-:W-:-:S03]  /*5f8d0*/  IMAD R2, R8, 0x40, R2 ;  /* 0x0000004008027824 */ /* 0x000fc600078e0202 */
[----:B------:R-:W1:Y:S04]  /*5f8e0*/  LDS.64 R6, [R9+UR10+0x4f080] ;  /* 0x04f0800a09067984 */ /* 0x000e680008000a00 */
[----:B------:R-:W2:Y:S01]  /*5f8f0*/  LDS.64 R8, [R9+UR10+0x4f880] ;  /* 0x04f8800a09087984 */ /* 0x000ea20008000a00 */
[----:B------:R-:W-:-:S03]  /*5f900*/  LOP3.LUT R2, R2, 0x40, RZ, 0x3c, !PT ;  /* 0x0000004002027812 */ /* 0x000fc600078e3cff */
[----:B0-----:R-:W-:Y:S04]  /*5f910*/  STL.64 [R1+0x430], R4 ;  /* 0x0004300401007387 */ /* 0x001fe80000100a00 */
[----:B------:R-:W0:Y:S04]  /*5f920*/  LDS.64 R4, [R2+UR10+0x40080] ;  /* 0x0400800a02047984 */ /* 0x000e280008000a00 */
[----:B-1----:R-:W-:Y:S04]  /*5f930*/  STL.64 [R1+0x460], R6 ;  /* 0x0004600601007387 */ /* 0x002fe80000100a00 */
[----:B------:R-:W1:Y:S04]  /*5f940*/  LDS.64 R6, [R2+UR10+0x40880] ;  /* 0x0408800a02067984 */ /* 0x000e680008000a00 */
[----:B--2---:R-:W-:Y:S04]  /*5f950*/  STL.64 [R1+0x458], R8 ;  /* 0x0004580801007387 */ /* 0x004fe80000100a00 */
[----:B------:R-:W2:Y:S04]  /*5f960*/  LDS.64 R8, [R2+UR10+0x41080] ;  /* 0x0410800a02087984 */ /* 0x000ea80008000a00 */
        /* <DEDUP_REMOVED lines=123> */
[----:B------:R-:W3:Y:S04]  /*60120*/  LDL.LU R28, [R1+0x918] ;  /* 0x00091800011c7983 */ /* 0x000ee80000300800 */
[----:B--2---:R1:W-:Y:S04]  /*60130*/  STL.64 [R1+0x900], R2 ;  /* 0x0009000201007387 */ /* 0x0043e80000100a00 */
[----:B-1----:R-:W2:Y:S04]  /*60140*/  LDL.LU R3, [R1+0x91c] ;  /* 0x00091c0001037983 */ /* 0x002ea80000300800 */
[----:B0-----:R0:W-:Y:S04]  /*60150*/  STL.64 [R1+0x8d0], R4 ;  /* 0x0008d00401007387 */ /* 0x0011e80000100a00 */
[----:B0-----:R-:W4:Y:S04]  /*60160*/  LDL.LU R4, [R1+0x928] ;  /* 0x0009280001047983 */ /* 0x001f280000300800 */
        /* <DEDUP_REMOVED lines=9> */
[----:B--2---:R0:W-:Y:S04]  /*60200*/  STL.64 [R1+0x1340], R16 ;  /* 0x0013401001007387 */ /* 0x0041e80000100a00 */
[----:B0-----:R-:W2:Y:S04]  /*60210*/  LDL.LU R16, [R1+0x960] ;  /* 0x0009600001107983 */ /* 0x001ea80000300800 */
[----:B------:R-:W2:Y:S04]  /*60220*/  LDL.LU R17, [R1+0x95c] ;  /* 0x00095c0001117983 */ /* 0x000ea80000300800 */
[----:B--2---:R0:W-:Y:S04]  /*60230*/  STL [R1+0x1348], R17 ;  /* 0x0013481101007387 */ /* 0x0041e80000100800 */
[----:B0-----:R-:W2:Y:S04]  /*60240*/  LDL.LU R17, [R1+0x964] ;  /* 0x0009640001117983 */ /* 0x001ea80000300800 */
[----:B--2---:R0:W-:Y:S04]  /*60250*/  STL.64 [R1+0x1350], R16 ;  /* 0x0013501001007387 */ /* 0x0041e80000100a00 */
[----:B0-----:R-:W2:Y:S04]  /*60260*/  LDL.LU R16, [R1+0x97c] ;  /* 0x00097c0001107983 */ /* 0x001ea80000300800 */
[----:B------:R-:W2:Y:S01]  /*60270*/  LDL.LU R17, [R1+0x978] ;  /* 0x0009780001117983 */ /* 0x000ea20000300800 */
[----:B---3--:R-:W-:-:S02]  /*60280*/  F2FP.F16.E4M3.UNPACK_B R29, R28 ;  /* 0x0000001cff1d723e */ /* 0x008fc400020006ff */
[----:B------:R-:W-:Y:S01]  /*60290*/  F2FP.F16.E4M3.UNPACK_B R28, R28.H1 ;  /* 0x0000001cff1c723e */ /* 0x000fe200030006ff */
[----:B--2---:R0:W-:Y:S04]  /*602a0*/  STL.64 [R1+0x1358], R16 ;  /* 0x0013581001007387 */ /* 0x0041e80000100a00 */
[----:B0-----:R-:W2:Y:S04]  /*602b0*/  LDL.LU R16, [R1+0x984] ;  /* 0x0009840001107983 */ /* 0x001ea80000300800 */
[----:B------:R-:W2:Y:S04]  /*602c0*/  LDL.LU R17, [R1+0x980] ;  /* 0x0009800001117983 */ /* 0x000ea80000300800 */
[----:B------:R-:W3:Y:S04]  /*602d0*/  LDL.LU R22, [R1+0x96c] ;  /* 0x00096c0001167983 */ /* 0x000ee80000300800 */
        /* <DEDUP_REMOVED lines=11> */
[----:B------:R0:W-:Y:S04]  /*60390*/  STL [R1+0x10], R29 ;  /* 0x0000101d01007387 */ /* 0x0001e80000100800 */
[----:B0-----:R-:W3:Y:S04]  /*603a0*/  LDL.LU R29, [R1+0x1368] ;  /* 0x00136800011d7983 */ /* 0x001ee80000300800 */
[----:B------:R0:W-:Y:S02]  /*603b0*/  STL [R1+0x20], R28 ;  /* 0x0000201c01007387 */ /* 0x0001e40000100800 */
[----:B0-----:R-:W-:-:S02]  /*603c0*/  F2FP.F16.E4M3.UNPACK_B R28, R3 ;  /* 0x00000003ff1c723e */ /* 0x001fc400020006ff */
[----:B------:R-:W-:-:S03]  /*603d0*/  F2FP.F16.E4M3.UNPACK_B R3, R3.H1 ;  /* 0x00000003ff03723e */ /* 0x000fc600030006ff */
[----:B------:R0:W-:Y:S04]  /*603e0*/  STL [R1+0x14], R28 ;  /* 0x0000141c01007387 */ /* 0x0001e80000100800 */
[----:B0-----:R-:W3:Y:S04]  /*603f0*/  LDL.LU R28, [R1+0x1364] ;  /* 0x00136400011c7983 */ /* 0x001ee80000300800 */
[----:B------:R4:W-:Y:S02]  /*60400*/  STL [R1+0x24], R3 ;  /* 0x0000240301007387 */ /* 0x0009e40000100800 */
[----:B----4-:R-:W-:-:S05]  /*60410*/  F2FP.F16.E4M3.UNPACK_B R3, R4 ;  /* 0x00000004ff03723e */ /* 0x010fca00020006ff */
[----:B------:R0:W-:Y:S04]  /*60420*/  STL [R1+0x18], R3 ;  /* 0x0000180301007387 */ /* 0x0001e80000100800 */
[----:B0-----:R-:W4:Y:S01]  /*60430*/  LDL.LU R3, [R1+0x1360] ;  /* 0x0013600001037983 */ /* 0x001f220000300800 */
[----:B------:R-:W-:-:S05]  /*60440*/  F2FP.F16.E4M3.UNPACK_B R4, R4.H1 ;  /* 0x00000004ff04723e */ /* 0x000fca00030006ff */
[----:B------:R5:W-:Y:S02]  /*60450*/  STL [R1+0x8], R4 ;  /* 0x0000080401007387 */ /* 0x000be40000100800 */
[----:B-----5:R-:W-:-:S05]  /*60460*/  F2FP.F16.E4M3.UNPACK_B R4, R5 ;  /* 0x00000005ff04723e */ /* 0x020fca00020006ff */
[----:B------:R0:W-:Y:S02]  /*60470*/  STL [R1+0x1c], R4 ;  /* 0x00001c0401007387 */ /* 0x0001e40000100800 */
[----:B0-----:R-:W-:Y:S02]  /*60480*/  F2FP.F16.E4M3.UNPACK_B R4, R5.H1 ;  /* 0x00000005ff04723e */ /* 0x001fe400030006ff */
[----:B------:R-:W-:-:S03]  /*60490*/  F2FP.F16.E4M3.UNPACK_B R5, R6.H1 ;  /* 0x00000006ff05723e */ /* 0x000fc600030006ff */
[----:B------:R-:W-:Y:S04]  /*604a0*/  STL [R1+0xc], R4 ;  /* 0x00000c0401007387 */ /* 0x000fe80000100800 */
[----:B------:R-:W-:Y:S01]  /*604b0*/  STL [R1], R5 ;  /* 0x0000000501007387 */ /* 0x000fe20000100800 */
[----:B--2---:R-:W-:-:S04]  /*604c0*/  LOP3.LUT R17, R17, R16, RZ, 0x3c, !PT ;  /* 0x0000001011117212 */ /* 0x004fc800078e3cff */
[----:B------:R-:W-:-:S04]  /*604d0*/  LOP3.LUT R16, R17, R16, RZ, 0x3c, !PT ;  /* 0x0000001011107212 */ /* 0x000fc800078e3cff */
[----:B------:R-:W-:Y:S02]  /*604e0*/  LOP3.LUT R17, R17, R16, RZ, 0x3c, !PT ;  /* 0x0000001011117212 */ /* 0x000fe400078e3cff */
[----:B----4-:R-:W-:-:S05]  /*604f0*/  F2FP.F16.E4M3.UNPACK_B R3, R3.H1 ;  /* 0x00000003ff03723e */ /* 0x010fca00030006ff */
[----:B------:R-:W-:Y:S04]  /*60500*/  STL [R1+0x4], R3 ;  /* 0x0000040301007387 */ /* 0x000fe80000100800 */
[----:B------:R0:W-:Y:S04]  /*60510*/  STL.64 [R1+0x910], R16 ;  /* 0x0009101001007387 */ /* 0x0001e80000100a00 */
[----:B0-----:R-:W2:Y:S02]  /*60520*/  LDL.LU.64 R16, [R1+0x1358] ;  /* 0x0013580001107983 */ /* 0x001ea40000300a00 */
[----:B--2---:R-:W-:-:S04]  /*60530*/  LOP3.LUT R17, R17, R16, RZ, 0x3c, !PT ;  /* 0x0000001011117212 */ /* 0x004fc800078e3cff */
[----:B------:R-:W-:-:S04]  /*60540*/  LOP3.LUT R16, R17, R16, RZ, 0x3c, !PT ;  /* 0x0000001011107212 */ /* 0x000fc800078e3cff */
[----:B------:R-:W-:-:S05]  /*60550*/  LOP3.LUT R17, R17, R16, RZ, 0x3c, !PT ;  /* 0x0000001011117212 */ /* 0x000fca00078e3cff */
[----:B------:R0:W-:Y:S04]  /*60560*/  STL.64 [R1+0x918], R16 ;  /* 0x0009181001007387 */ /* 0x0001e80000100a00 */
[----:B0-----:R-:W2:Y:S04]  /*60570*/  LDL.LU.64 R16, [R1+0x1350] ;  /* 0x0013500001107983 */ /* 0x001ea80000300a00 */
[----:B--2---:R0:W-:Y:S04]  /*60580*/  STL.64 [R1+0x930], R16 ;  /* 0x0009301001007387 */ /* 0x0041e80000100a00 */
[----:B0-----:R-:W2:Y:S01]  /*60590*/  LDL.LU R17, [R1+0x1348] ;  /* 0x0013480001117983 */ /* 0x001ea20000300800 */
[----:B------:R-:W-:-:S05]  /*605a0*/  MOV R16, R0 ;  /* 0x0000000000107202 */ /* 0x000fca0000000f00 */
[----:B--2---:R0:W-:Y:S04]  /*605b0*/  STL.64 [R1+0x938], R16 ;  /* 0x0009381001007387 */ /* 0x0041e80000100a00 */
[----:B0-----:R-:W2:Y:S01]  /*605c0*/  LDL.LU.64 R16, [R1+0x1340] ;  /* 0x0013400001107983 */ /* 0x001ea20000300a00 */
[----:B---3--:R-:W-:Y:S02]  /*605d0*/  LOP3.LUT R23, R23, R22, RZ, 0x3c, !PT ;  /* 0x0000001617177212 */ /* 0x008fe400078e3cff */
[----:B------:R-:W-:Y:S02]  /*605e0*/  LOP3.LUT R25, R25, R24, RZ, 0x3c, !PT ;  /* 0x0000001819197212 */ /* 0x000fe400078e3cff */
[----:B------:R-:W-:Y:S02]  /*605f0*/  LOP3.LUT R21, R21, R20, RZ, 0x3c, !PT ;  /* 0x0000001415157212 */ /* 0x000fe400078e3cff */
[----:B------:R-:W-:-:S02]  /*60600*/  LOP3.LUT R22, R23, R22, RZ, 0x3c, !PT ;  /* 0x0000001617167212 */ /* 0x000fc400078e3cff */
[----:B------:R-:W-:Y:S02]  /*60610*/  LOP3.LUT R24, R25, R24, RZ, 0x3c, !PT ;  /* 0x0000001819187212 */ /* 0x000fe400078e3cff */
[----:B------:R-:W-:Y:S02]  /*60620*/  LOP3.LUT R15, R15, R14, RZ, 0x3c, !PT ;  /* 0x0000000e0f0f7212 */ /* 0x000fe400078e3cff */
[----:B------:R-:W-:Y:S02]  /*60630*/  LOP3.LUT R20, R21, R20, RZ, 0x3c, !PT ;  /* 0x0000001415147212 */ /* 0x000fe400078e3cff */
        /* <DEDUP_REMOVED lines=8> */
[----:B--2---:R-:W-:-:S04]  /*606c0*/  LOP3.LUT R17, R17, R16, RZ, 0x3c, !PT ;  /* 0x0000001011117212 */ /* 0x004fc800078e3cff */
[----:B------:R-:W-:-:S04]  /*606d0*/  LOP3.LUT R16, R17, R16, RZ, 0x3c, !PT ;  /* 0x0000001011107212 */ /* 0x000fc800078e3cff */
[----:B------:R-:W-:-:S05]  /*606e0*/  LOP3.LUT R17, R17, R16, RZ, 0x3c, !PT ;  /* 0x0000001011117212 */ /* 0x000fca00078e3cff */
[----:B------:R0:W-:Y:S04]  /*606f0*/  STL.64 [R1+0x920], R16 ;  /* 0x0009201001007387 */ /* 0x0001e80000100a00 */
[----:B0-----:R-:W2:Y:S04]  /*60700*/  LDL.LU.64 R16, [R1+0x1338] ;  /* 0x0013380001107983 */ /* 0x001ea80000300a00 */
[----:B------:R0:W-:Y:S04]  /*60710*/  STL.64 [R1+0x928], R22 ;  /* 0x0009281601007387 */ /* 0x0001e80000100a00 */
[----:B0-----:R-:W3:Y:S04]  /*60720*/  LDL.LU.64 R22, [R1+0x1330] ;  /* 0x0013300001167983 */ /* 0x001ee80000300a00 */
[----:B------:R0:W-:Y:S04]  /*60730*/  STL.64 [R1+0x940], R24 ;  /* 0x0009401801007387 */ /* 0x0001e80000100a00 */
[----:B0-----:R-:W4:Y:S04]  /*60740*/  LDL.LU.64 R24, [R1+0x1328] ;  /* 0x0013280001187983 */ /* 0x001f280000300a00 */
[----:B------:R0:W-:Y:S04]  /*60750*/  STL.64 [R1+0xa40], R20 ;  /* 0x000a401401007387 */ /* 0x0001e80000100a00 */
[----:B0-----:R-:W5:Y:S04]  /*60760*/  LDL.LU.64 R20, [R1+0x1320] ;  /* 0x0013200001147983 */ /* 0x001f680000300a00 */
[----:B------:R0:W-:Y:S04]  /*60770*/  STL.64 [R1+0xa48], R14 ;  /* 0x000a480e01007387 */ /* 0x0001e80000100a00 */
[----:B0-----:R-:W2:Y:S04]  /*60780*/  LDL.LU.64 R14, [R1+0x1318] ;  /* 0x00131800010e7983 */ /* 0x001ea80000300a00 */
[----:B------:R0:W-:Y:S04]  /*60790*/  STL.64 [R1+0xa50], R12 ;  /* 0x000a500c01007387 */ /* 0x0001e80000100a00 */
[----:B0-----:R-:W2:Y:S01]  /*607a0*/  LDL.LU.64 R12, [R1+0x1310] ;  /* 0x00131000010c7983 */ /* 0x001ea20000300a00 */
[----:B------:R-:W-:-:S04]  /*607b0*/  LOP3.LUT R19, R19, R18, RZ, 0x3c, !PT ;  /* 0x0000001213137212 */ /* 0x000fc800078e3cff */
[----:B------:R-:W-:-:S04]  /*607c0*/  LOP3.LUT R18, R19, R18, RZ, 0x3c, !PT ;  /* 0x0000001213127212 */ /* 0x000fc800078e3cff */
[----:B------:R-:W-:-:S05]  /*607d0*/  LOP3.LUT R19, R19, R18, RZ, 0x3c, !PT ;  /* 0x0000001213137212 */ /* 0x000fca00078e3cff */
[----:B------:R0:W-:Y:S04]  /*607e0*/  STL.64 [R1+0xa58], R18 ;  /* 0x000a581201007387 */ /* 0x0001e80000100a00 */
[----:B0-----:R-:W3:Y:S01]  /*607f0*/  LDL.LU.64 R18, [R1+0x1308] ;  /* 0x0013080001127983 */ /* 0x001ee20000300a00 */
[-C--:B------:R-:W-:Y:S02]  /*60800*/  F2FP.F16.E4M3.UNPACK_B R5, R8.reuse ;  /* 0x00000008ff05723e */ /* 0x080fe400020006ff */
[----:B------:R-:W-:Y:S02]  /*60810*/  F2FP.F16.E4M3.UNPACK_B R3, R8.H1 ;  /* 0x00000008ff03723e */ /* 0x000fe400030006ff */
[-C--:B------:R-:W-:Y:S02]  /*60820*/  F2FP.F16.E4M3.UNPACK_B R8, R9.reuse ;  /* 0x00000009ff08723e */ /* 0x080fe400020006ff */
[----:B------:R-:W-:-:S02]  /*60830*/  F2FP.F16.E4M3.UNPACK_B R6, R9.H1 ;  /* 0x00000009ff06723e */ /* 0x000fc400030006ff */
[----:B------:R-:W-:Y:S02]  /*60840*/  F2FP.F16.E4M3.UNPACK_B R4, R2 ;  /* 0x00000002ff04723e */ /* 0x000fe400020006ff */
[----:B------:R-:W-:Y:S02]  /*60850*/  F2FP.F16.E4M3.UNPACK_B R9, R7 ;  /* 0x00000007ff09723e */ /* 0x000fe400020006ff */
[----:B------:R-:W-:Y:S02]  /*60860*/  F2FP.F16.E4M3.UNPACK_B R26, R26.H1 ;  /* 0x0000001aff1a723e */ /* 0x000fe400030006ff */
[----:B------:R-:W-:Y:S02]  /*60870*/  F2FP.F16.E4M3.UNPACK_B R27, R27.H1 ;  /* 0x0000001bff1b723e */ /* 0x000fe400030006ff */
[----:B------:R-:W-:Y:S02]  /*60880*/  F2FP.F16.E4M3.UNPACK_B R28, R28.H1 ;  /* 0x0000001cff1c723e */ /* 0x000fe400030006ff */
[----:B------:R-:W-:-:S02]  /*60890*/  F2FP.F16.E4M3.UNPACK_B R29, R29.H1 ;  /* 0x0000001dff1d723e */ /* 0x000fc400030006ff */
[----:B------:R-:W-:Y:S02]  /*608a0*/  F2FP.F16.E4M3.UNPACK_B R2, R2.H1 ;  /* 0x00000002ff02723e */ /* 0x000fe400030006ff */
[----:B------:R-:W-:Y:S02]  /*608b0*/  F2FP.F16.E4M3.UNPACK_B R10, R10.H1 ;  /* 0x0000000aff0a723e */ /* 0x000fe400030006ff */
[----:B------:R-:W-:Y:S02]  /*608c0*/  F2FP.F16.E4M3.UNPACK_B R11, R11.H1 ;  /* 0x0000000bff0b723e */ /* 0x000fe400030006ff */
[----:B------:R-:W-:Y:S01]  /*608d0*/  F2FP.F16.E4M3.UNPACK_B R7, R7.H1 ;  /* 0x00000007ff07723e */ /* 0x000fe200030006ff */
[----:B--2---:R5:W-:Y:S02]  /*608e0*/  STL.64 [R1+0xa60], R12 ;  /* 0x000a600c01007387 */ /* 0x004be40000100a00 */
[----:B-----5:R-:W-:Y:S02]  /*608f0*/  IMAD.MOV.U32 R12, RZ, RZ, R21 ;  /* 0x000000ffff0c7224 */ /* 0x020fe400078e0015 */
[----:B------:R-:W-:-:S02]  /*60900*/  IMAD.MOV.U32 R13, RZ, RZ, R20 ;  /* 0x000000ffff0d7224 */ /* 0x000fc400078e0014 */
[----:B------:R-:W2:Y:S04]  /*60910*/  LDL.LU R20, [R1+0x1300] ;  /* 0x0013000001147983 */ /* 0x000ea80000300800 */
[----:B------:R4:W-:Y:S04]  /*60920*/  STL.64 [R1+0xa68], R14 ;  /* 0x000a680e01007387 */ /* 0x0009e80000100a00 */
[----:B------:R-:W2:Y:S01]  /*60930*/  LDL.LU R21, [R1+0x12fc] ;  /* 0x0012fc0001157983 */ /* 0x000ea20000300800 */
[----:B----4-:R-:W-:Y:S01]  /*60940*/  MOV R15, R24 ;  /* 0x00000018000f7202 */ /* 0x010fe20000000f00 */
[----:B------:R-:W-:-:S02]  /*60950*/  IMAD.MOV.U32 R14, RZ, RZ, R25 ;  /* 0x000000ffff0e7224 */ /* 0x000fc400078e0019 */
[----:B------:R-:W4:Y:S04]  /*60960*/  LDL.LU R24, [R1+0x12f8] ;  /* 0x0012f80001187983 */ /* 0x000f280000300800 */
[----:B------:R3:W-:Y:S04]  /*60970*/  STL.64 [R1+0xa70], R12 ;  /* 0x000a700c01007387 */ /* 0x0007e80000100a00 */
[----:B------:R-:W4:Y:S01]  /*60980*/  LDL.LU R25, [R1+0x12f4] ;  /* 0x0012f40001197983 */ /* 0x000f220000300800 */
[----:B---3--:R-:W-:Y:S02]  /*60990*/  IMAD.MOV.U32 R12, RZ, RZ, R23 ;  /* 0x000000ffff0c7224 */ /* 0x008fe400078e0017 */
[----:B------:R-:W-:-:S02]  /*609a0*/  IMAD.MOV.U32 R13, RZ, RZ, R22 ;  /* 0x000000ffff0d7224 */ /* 0x000fc400078e0016 */
[----:B------:R-:W3:Y:S04]  /*609b0*/  LDL.LU R22, [R1+0x12f0] ;  /* 0x0012f00001167983 */ /* 0x000ee80000300800 */
[----:B------:R-:W-:Y:S04]  /*609c0*/  STL.64 [R1+0xa78], R14 ;  /* 0x000a780e01007387 */ /* 0x000fe80000100a00 */
[----:B------:R-:W3:Y:S04]  /*609d0*/  LDL.LU R23, [R1+0x12ec] ;  /* 0x0012ec0001177983 */ /* 0x000ee80000300800 */
[----:B------:R-:W-:Y:S04]  /*609e0*/  STL.64 [R1+0xa80], R12 ;  /* 0x000a800c01007387 */ /* 0x000fe80000100a00 */
[----:B------:R-:W-:Y:S04]  /*609f0*/  STL.64 [R1+0x1b50], R18 ;  /* 0x001b501201007387 */ /* 0x000fe80000100a00 */
[----:B------:R0:W-:Y:S04]  /*60a00*/  STL.64 [R1+0x1b48], R16 ;  /* 0x001b481001007387 */ /* 0x0001e80000100a00 */
[----:B0-----:R-:W4:Y:S04]  /*60a10*/  LDL.LU R16, [R1+0x4b0] ;  /* 0x0004b00001107983 */ /* 0x001f280000300800 */
[----:B------:R-:W4:Y:S04]  /*60a20*/  LDL.LU R17, [R1+0x4b4] ;  /* 0x0004b40001117983 */ /* 0x000f280000300800 */
[----:B------:R-:W4:Y:S04]  /*60a30*/  LDL.LU R18, [R1+0x4b8] ;  /* 0x0004b80001127983 */ /* 0x000f280000300800 */
[----:B------:R-:W4:Y:S04]  /*60a40*/  LDL.LU R19, [R1+0x4bc] ;  /* 0x0004bc0001137983 */ /* 0x000f280000300800 */
[----:B------:R0:W-:Y:S04]  /*60a50*/  STL [R1+0x1b20], R11 ;  /* 0x001b200b01007387 */ /* 0x0001e80000100800 */
[----:B0-----:R-:W5:Y:S04]  /*60a60*/  LDL.LU R11, [R1+0x450] ;  /* 0x00045000010b7983 */ /* 0x001f680000300800 */
[----:B------:R0:W-:Y:S04]  /*60a70*/  STL [R1+0x1b1c], R26 ;  /* 0x001b1c1a01007387 */ /* 0x0001e80000100800 */
[----:B0-----:R-:W2:Y:S04]  /*60a80*/  LDL.LU R26, [R1+0x438] ;  /* 0x00043800011a7983 */ /* 0x001ea80000300800 */
[----:B------:R0:W-:Y:S04]  /*60a90*/  STL [R1+0x1b18], R27 ;  /* 0x001b181b01007387 */ /* 0x0001e80000100800 */
[----:B0-----:R-:W3:Y:S04]  /*60aa0*/  LDL.LU R27, [R1+0x440] ;  /* 0x00044000011b7983 */ /* 0x001ee80000300800 */
[----:B------:R0:W-:Y:S04]  /*60ab0*/  STL [R1+0x1b14], R28 ;  /* 0x001b141c01007387 */ /* 0x0001e80000100800 */
[----:B0-----:R-:W4:Y:S04]  /*60ac0*/  LDL.LU R28, [R1+0x430] ;  /* 0x00043000011c7983 */ /* 0x001f280000300800 */
[----:B------:R-:W4:Y:S04]  /*60ad0*/  LDL.LU R0, [R1+0x448] ;  /* 0x0004480001007983 */ /* 0x000f280000300800 */
[----:B------:R0:W-:Y:S04]  /*60ae0*/  STL [R1+0x1b10], R29 ;  /* 0x001b101d01007387 */ /* 0x0001e80000100800 */
[----:B0-----:R-:W4:Y:S04]  /*60af0*/  LDL.LU R29, [R1+0x458] ;  /* 0x00045800011d7983 */ /* 0x001f280000300800 */
[----:B------:R0:W-:Y:S04]  /*60b00*/  STL [R1+0x185c], R8 ;  /* 0x00185c0801007387 */ /* 0x0001e80000100800 */
[----:B0-----:R-:W4:Y:S04]  /*60b10*/  LDL.LU R8, [R1+0x460] ;  /* 0x0004600001087983 */ /* 0x001f280000300800 */
[----:B------:R0:W-:Y:S04]  /*60b20*/  STL [R1+0x1858], R9 ;  /* 0x0018580901007387 */ /* 0x0001e80000100800 */
[----:B0-----:R-:W4:Y:S04]  /*60b30*/  LDL.LU R9, [R1+0x468] ;  /* 0x0004680001097983 */ /* 0x001f280000300800 */
[----:B------:R-:W-:Y:S04]  /*60b40*/  STL [R1+0x158c], R2 ;  /* 0x00158c0201007387 */ /* 0x000fe80000100800 */
[----:B------:R-:W-:Y:S04]  /*60b50*/  STL [R1+0x1588], R3 ;  /* 0x0015880301007387 */ /* 0x000fe80000100800 */
[----:B------:R-:W-:Y:S04]  /*60b60*/  STL [R1+0x1574], R6 ;  /* 0x0015740601007387 */ /* 0x000fe80000100800 */
[----:B------:R-:W-:Y:S04]  /*60b70*/  STL [R1+0x1570], R7 ;  /* 0x0015700701007387 */ /* 0x000fe80000100800 */
[----:B------:R0:W-:Y:S04]  /*60b80*/  STL.64 [R1+0x1ac8], R4 ;  /* 0x001ac80401007387 */ /* 0x0001e80000100a00 */
[----:B0-----:R-:W4:Y:S04]  /*60b90*/  LDL.LU R4, [R1+0x410] ;  /* 0x0004100001047983 */ /* 0x001f280000300800 */
[----:B------:R-:W4:Y:S04]  /*60ba0*/  LDL.LU R5, [R1+0x414] ;  /* 0x0004140001057983 */ /* 0x000f280000300800 */
[----:B------:R-:W4:Y:S04]  /*60bb0*/  LDL.LU R6, [R1+0x418] ;  /* 0x0004180001067983 */ /* 0x000f280000300800 */
[----:B------:R-:W4:Y:S01]  /*60bc0*/  LDL.LU R7, [R1+0x41c] ;  /* 0x00041c0001077983 */ /* 0x000f220000300800 */
[----:B-----5:R-:W-:Y:S01]  /*60bd0*/  IMAD.MOV.U32 R12, RZ, RZ, R11 ;  /* 0x000000ffff0c7224 */ /* 0x020fe200078e000b */
[----:B--2---:R-:W-:Y:S01]  /*60be0*/  MOV R13, R26 ;  /* 0x0000001a000d7202 */ /* 0x004fe20000000f00 */
[----:B---3--:R-:W-:-:S02]  /*60bf0*/  IMAD.MOV.U32 R14, RZ, RZ, R27 ;  /* 0x000000ffff0e7224 */ /* 0x008fc400078e001b */
[----:B----4-:R-:W-:-:S07]  /*60c00*/  IMAD.MOV.U32 R15, RZ, RZ, R28 ;  /* 0x000000ffff0f7224 */ /* 0x010fce00078e001c */
[----:B------:R-:W-:Y:S01]  /*60c10*/  HMMA.16816.F32 R12, R12, R24, R16 ;  /* 0x000000180c0c723c */ /* 0x000fe20000001810 */
[----:B------:R-:W2:-:S15]  /*60c20*/  LDL.LU R16, [R1+0x3e0] ;  /* 0x0003e00001107983 */ /* 0x000e9e0000300800 */
[----:B------:R-:W-:-:S03]  /*60c30*/  NOP ;  /* 0x0000000000007918 */ /* 0x000fc60000000000 */
[----:B------:R0:W-:Y:S04]  /*60c40*/  STL.64 [R1+0x580], R12 ;  /* 0x0005800c01007387 */ /* 0x0001e80000100a00 */
[----:B------:R1:W-:Y:S04]  /*60c50*/  STL.64 [R1+0x588], R14 ;  /* 0x0005880e01007387 */ /* 0x0003e80000100a00 */
[----:B------:R-:W2:Y:S04]  /*60c60*/  LDL.LU R17, [R1+0x3e4] ;  /* 0x0003e40001117983 */ /* 0x000ea80000300800 */
[----:B------:R-:W3:Y:S04]  /*60c70*/  LDL.LU R18, [R1+0x3e8] ;  /* 0x0003e80001127983 */ /* 0x000ee80000300800 */
[----:B------:R-:W3:Y:S01]  /*60c80*/  LDL.LU R19, [R1+0x3ec] ;  /* 0x0003ec0001137983 */ /* 0x000ee20000300800 */
[----:B0-----:R-:W-:Y:S01]  /*60c90*/  MOV R13, R0 ;  /* 0x00000000000d7202 */ /* 0x001fe20000000f00 */
[----:B-1----:R-:W-:-:S02]  /*60ca0*/  IMAD.MOV.U32 R14, RZ, RZ, R8 ;  /* 0x000000ffff0e7224 */ /* 0x002fc400078e0008 */
[----:B------:R-:W-:Y:S02]  /*60cb0*/  IMAD.MOV.U32 R12, RZ, RZ, R9 ;  /* 0x000000ffff0c7224 */ /* 0x000fe400078e0009 */
[----:B------:R-:W-:-:S07]  /*60cc0*/  IMAD.MOV.U32 R15, RZ, RZ, R29 ;  /* 0x000000ffff0f7224 */ /* 0x000fce00078e001d */
[----:B------:R-:W-:Y:S01]  /*60cd0*/  HMMA.16816.F32 R12, R12, R24, R4 ;  /* 0x000000180c0c723c */ /* 0x000fe20000001804 */
[----:B---3--:R-:W-:Y:S04]  /*60ce0*/  STL.64 [R1+0x1b60], R18 ;  /* 0x001b601201007387 */ /* 0x008fe80000100a00 */
[----:B--2---:R0:W-:Y:S04]  /*60cf0*/  STL.64 [R1+0x1b58], R16 ;  /* 0x001b581001007387 */ /* 0x0041e80000100a00 */
[----:B0-----:R-:W2:Y:S04]  /*60d00*/  LDL.LU R16, [R1+0x4a0] ;  /* 0x0004a00001107983 */ /* 0x001ea80000300800 */
[----:B------:R-:W2:Y:S04]  /*60d10*/  LDL.LU R17, [R1+0x4a4] ;  /* 0x0004a40001117983 */ /* 0x000ea80000300800 */
[----:B------:R-:W2:Y:S04]  /*60d20*/  LDL.LU R18, [R1+0x4a8] ;  /* 0x0004a80001127983 */ /* 0x000ea80000300800 */
[----:B------:R-:W2:Y:S04]  /*60d30*/  LDL.LU R19, [R1+0x4ac] ;  /* 0x0004ac0001137983 */ /* 0x000ea80000300800 */
[----:B------:R-:W3:Y:S04]  /*60d40*/  LDL.LU R4, [R1+0x470] ;  /* 0x0004700001047983 */ /* 0x000ee80000300800 */
[----:B------:R-:W-:Y:S04]  /*60d50*/  STL.64 [R1+0x560], R12 ;  /* 0x0005600c01007387 */ /* 0x000fe80000100a00 */
[----:B------:R-:W-:Y:S04]  /*60d60*/  STL.64 [R1+0x568], R14 ;  /* 0x0005680e01007387 */ /* 0x000fe80000100a00 */
        /* <DEDUP_REMOVED lines=9> */
[----:B------:R-:W-:Y:S01]  /*60e00*/  IMAD.MOV.U32 R12, RZ, RZ, R11 ;  /* 0x000000ffff0c7224 */ /* 0x000fe200078e000b */
[----:B------:R-:W-:Y:S01]  /*60e10*/  MOV R13, R26 ;  /* 0x0000001a000d7202 */ /* 0x000fe20000000f00 */
[----:B------:R-:W-:-:S02]  /*60e20*/  IMAD.MOV.U32 R14, RZ, RZ, R27 ;  /* 0x000000ffff0e7224 */ /* 0x000fc400078e001b */
[----:B------:R-:W-:-:S07]  /*60e30*/  IMAD.MOV.U32 R15, RZ, RZ, R28 ;  /* 0x000000ffff0f7224 */ /* 0x000fce00078e001c */
[----:B--2---:R-:W-:Y:S01]  /*60e40*/  HMMA.16816.F32 R12, R12, R20, R16 ;  /* 0x000000140c0c723c */ /* 0x004fe20000001810 */
[----:B----4-:R-:W-:Y:S04]  /*60e50*/  STL.64 [R1+0x1b40], R6 ;  /* 0x001b400601007387 */ /* 0x010fe80000100a00 */
[----:B---3--:R0:W-:Y:S04]  /*60e60*/  STL.64 [R1+0x1b38], R4 ;  /* 0x001b380401007387 */ /* 0x0081e80000100a00 */
[----:B0-----:R-:W2:Y:S04]  /*60e70*/  LDL.LU R4, [R1+0x490] ;  /* 0x0004900001047983 */ /* 0x001ea80000300800 */
[----:B------:R-:W2:Y:S04]  /*60e80*/  LDL.LU R5, [R1+0x494] ;  /* 0x0004940001057983 */ /* 0x000ea80000300800 */
[----:B------:R-:W2:Y:S04]  /*60e90*/  LDL.LU R6, [R1+0x498] ;  /* 0x0004980001067983 */ /* 0x000ea80000300800 */
[----:B------:R-:W2:Y:S04]  /*60ea0*/  LDL.LU R7, [R1+0x49c] ;  /* 0x00049c0001077983 */ /* 0x000ea80000300800 */
[----:B------:R-:W3:Y:S04]  /*60eb0*/  LDL.LU.64 R18, [R1+0x1b60] ;  /* 0x001b600001127983 */ /* 0x000ee80000300a00 */
[----:B------:R-:W3:Y:S04]  /*60ec0*/  LDL.LU.64 R16, [R1+0x1b58] ;  /* 0x001b580001107983 */ /* 0x000ee80000300a00 */
[----:B------:R0:W-:Y:S04]  /*60ed0*/  STL.64 [R1+0x570], R12 ;  /* 0x0005700c01007387 */ /* 0x0001e80000100a00 */
[----:B------:R1:W-:Y:S01]  /*60ee0*/  STL.64 [R1+0x578], R14 ;  /* 0x0005780e01007387 */ /* 0x0003e20000100a00 */
[----:B0-----:R-:W-:Y:S01]  /*60ef0*/  IMAD.MOV.U32 R12, RZ, RZ, R9 ;  /* 0x000000ffff0c7224 */ /* 0x001fe200078e0009 */
[----:B------:R-:W-:Y:S01]  /*60f00*/  MOV R13, R0 ;  /* 0x00000000000d7202 */ /* 0x000fe20000000f00 */
[----:B-1----:R-:W-:-:S02]  /*60f10*/  IMAD.MOV.U32 R14, RZ, RZ, R8 ;  /* 0x000000ffff0e7224 */ /* 0x002fc400078e0008 */
[----:B------:R-:W-:-:S07]  /*60f20*/  IMAD.MOV.U32 R15, RZ, RZ, R29 ;  /* 0x000000ffff0f7224 */ /* 0x000fce00078e001d */
[----:B---3--:R-:W-:Y:S01]  /*60f30*/  HMMA.16816.F32 R12, R12, R20, R16 ;  /* 0x000000140c0c723c */ /* 0x008fe20000001810 */
[----:B------:R-:W2:Y:S04]  /*60f40*/  LDL.LU.64 R18, [R1+0x1b50] ;  /* 0x001b500001127983 */ /* 0x000ea80000300a00 */
[----:B------:R-:W3:-:S14]  /*60f50*/  LDL.LU.64 R16, [R1+0x1b48] ;  /* 0x001b480001107983 */ /* 0x000edc0000300a00 */
        /* <DEDUP_REMOVED lines=9> */
[----:B------:R0:W-:Y:S01]  /*60ff0*/  STL.64 [R1+0x550], R12 ;  /* 0x0005500c01007387 */ /* 0x0001e20000100a00 */
[----:B------:R-:W-:Y:S02]  /*61000*/  IMAD.MOV.U32 R2, RZ, RZ, R15 ;  /* 0x000000ffff027224 */ /* 0x000fe400078e000f */
[----:B------:R-:W-:Y:S01]  /*61010*/  IMAD.MOV.U32 R15, RZ, RZ, R29 ;  /* 0x000000ffff0f7224 */ /* 0x000fe200078e001d */
[----:B------:R1:W-:Y:S04]  /*61020*/  STL [R1+0x558], R14 ;  /* 0x0005580e01007387 */ /* 0x0003e80000100800 */
[----:B------:R-:W4:Y:S01]  /*61030*/  LDL.LU R24, [R1+0xec] ;  /* 0x0000ec0001187983 */ /* 0x000f220000300800 */
[----:B0-----:R-:W-:Y:S01]  /*61040*/  MOV R12, R9 ;  /* 0x00000009000c7202 */ /* 0x001fe20000000f00 */
[----:B------:R-:W-:-:S02]  /*61050*/  IMAD.MOV.U32 R13, RZ, RZ, R0 ;  /* 0x000000ffff0d7224 */ /* 0x000fc400078e0000 */
[----:B------:R-:W5:Y:S01]  /*61060*/  LDL.LU R25, [R1+0x104] ;  /* 0x0001040001197983 */ /* 0x000f620000300800 */
[----:B-1----:R-:W-:-:S03]  /*61070*/  IMAD.MOV.U32 R14, RZ, RZ, R8 ;  /* 0x000000ffff0e7224 */ /* 0x002fc600078e0008 */
[----:B------:R-:W3:Y:S04]  /*61080*/  LDL.LU R3, [R1+0xf4] ;  /* 0x0000f40001037983 */ /* 0x000ee80000300800 */
[----:B------:R-:W-:Y:S01]  /*61090*/  STL [R1+0x18a0], R2 ;  /* 0x0018a00201007387 */ /* 0x000fe20000100800 */
[----:B--2---:R-:W-:Y:S03]  /*610a0*/  HMMA.16816.F32 R12, R12, R18, R4 ;  /* 0x000000120c0c723c */ /* 0x004fe60000001804 */
[----:B------:R-:W3:Y:S04]  /*610b0*/  LDL.LU.64 R6, [R1+0x1b30] ;  /* 0x001b300001067983 */ /* 0x000ee80000300a00 */
[----:B------:R-:W3:Y:S04]  /*610c0*/  LDL.LU.64 R4, [R1+0x1b28] ;  /* 0x001b280001047983 */ /* 0x000ee80000300a00 */
[----:B------:R-:W2:Y:S08]  /*610d0*/  LDL.LU R18, [R1+0xfc] ;  /* 0x0000fc0001127983 */ /* 0x000eb00000300800 */
[----:B------:R0:W-:Y:S04]  /*610e0*/  STL.64 [R1+0x520], R12 ;  /* 0x0005200c01007387 */ /* 0x0001e80000100a00 */
[----:B------:R1:W-:Y:S01]  /*610f0*/  STL.64 [R1+0x528], R14 ;  /* 0x0005280e01007387 */ /* 0x0003e20000100a00 */
[----:B0-----:R-:W-:Y:S01]  /*61100*/  MOV R12, R11 ;  /* 0x0000000b000c7202 */ /* 0x001fe20000000f00 */
[----:B------:R-:W-:-:S02]  /*61110*/  IMAD.MOV.U32 R13, RZ, RZ, R26 ;  /* 0x000000ffff0d7224 */ /* 0x000fc400078e001a */
[----:B------:R-:W2:Y:S01]  /*61120*/  LDL.LU R11, [R1+0x1b20] ;  /* 0x001b2000010b7983 */ /* 0x000ea20000300800 */
[----:B-1----:R-:W-:Y:S02]  /*61130*/  IMAD.MOV.U32 R14, RZ, RZ, R27 ;  /* 0x000000ffff0e7224 */ /* 0x002fe400078e001b */
[----:B------:R-:W-:Y:S01]  /*61140*/  IMAD.MOV.U32 R15, RZ, RZ, R28 ;  /* 0x000000ffff0f7224 */ /* 0x000fe200078e001c */
[----:B------:R-:W2:Y:S04]  /*61150*/  LDL.LU R26, [R1+0x1b1c] ;  /* 0x001b1c00011a7983 */ /* 0x000ea80000300800 */
[----:B------:R-:W2:Y:S04]  /*61160*/  LDL.LU R27, [R1+0x1b18] ;  /* 0x001b1800011b7983 */ /* 0x000ea80000300800 */
[----:B------:R-:W2:Y:S01]  /*61170*/  LDL.LU R28, [R1+0x1b14] ;  /* 0x001b1400011c7983 */ /* 0x000ea20000300800 */
[----:B---3--:R-:W-:Y:S01]  /*61180*/  HMMA.16816.F32 R4, R12, R16, R4 ;  /* 0x000000100c04723c */ /* 0x008fe20000001804 */
[----:B------:R-:W-:-:S15]  /*61190*/  IMAD.MOV.U32 R12, RZ, RZ, R9 ;  /* 0x000000ffff0c7224 */ /* 0x000fde00078e0009 */
[----:B------:R-:W-:-:S03]  /*611a0*/  NOP ;  /* 0x0000000000007918 */ /* 0x000fc60000000000 */
[----:B------:R-:W-:Y:S01]  /*611b0*/  MOV R2, R7 ;  /* 0x0000000700027202 */ /* 0x000fe20000000f00 */
[----:B------:R0:W-:Y:S04]  /*611c0*/  STL.64 [R1+0x530], R4 ;  /* 0x0005300401007387 */ /* 0x0001e80000100a00 */
[----:B------:R1:W-:Y:S04]  /*611d0*/  STL [R1+0x538], R6 ;  /* 0x0005380601007387 */ /* 0x0003e80000100800 */
[----:B------:R-:W-:Y:S04]  /*611e0*/  STL [R1+0x19a8], R2 ;  /* 0x0019a80201007387 */ /* 0x000fe80000100800 */
[----:B0-----:R-:W3:Y:S04]  /*611f0*/  LDL.LU R4, [R1+0x2f0] ;  /* 0x0002f00001047983 */ /* 0x001ee80000300800 */
[----:B------:R-:W3:Y:S04]  /*61200*/  LDL.LU R5, [R1+0x2f4] ;  /* 0x0002f40001057983 */ /* 0x000ee80000300800 */
[----:B-1----:R-:W3:Y:S04]  /*61210*/  LDL.LU R6, [R1+0x2f8] ;  /* 0x0002f80001067983 */ /* 0x002ee80000300800 */
[----:B------:R-:W3:Y:S04]  /*61220*/  LDL.LU R7, [R1+0x2fc] ;  /* 0x0002fc0001077983 */ /* 0x000ee80000300800 */
[----:B------:R-:W2:Y:S04]  /*61230*/  LDL.LU R21, [R1+0x34] ;  /* 0x0000340001157983 */ /* 0x000ea80000300800 */
[----:B------:R-:W-:Y:S01]  /*61240*/  STL.64 [R1+0x1ae8], R22 ;  /* 0x001ae81601007387 */ /* 0x000fe20000100a00 */
[----:B------:R-:W-:-:S02]  /*61250*/  IMAD.MOV.U32 R13, RZ, RZ, R0 ;  /* 0x000000ffff0d7224 */ /* 0x000fc400078e0000 */
[----:B------:R-:W-:Y:S01]  /*61260*/  IMAD.MOV.U32 R14, RZ, RZ, R8 ;  /* 0x000000ffff0e7224 */ /* 0x000fe200078e0008 */
[----:B--2---:R0:W-:Y:S04]  /*61270*/  STL [R1+0x1ae0], R21 ;  /* 0x001ae01501007387 */ /* 0x0041e80000100800 */
[----:B------:R-:W2:Y:S04]  /*61280*/  LDL.LU R20, [R1+0x300] ;  /* 0x0003000001147983 */ /* 0x000ea80000300800 */
[----:B0-----:R-:W2:Y:S04]  /*61290*/  LDL.LU R21, [R1+0x304] ;  /* 0x0003040001157983 */ /* 0x001ea80000300800 */
[----:B------:R-:W2:Y:S04]  /*612a0*/  LDL.LU R22, [R1+0x308] ;  /* 0x0003080001167983 */ /* 0x000ea80000300800 */
[----:B------:R-:W2:Y:S04]  /*612b0*/  LDL.LU R23, [R1+0x30c] ;  /* 0x00030c0001177983 */ /* 0x000ea80000300800 */
[----:B------:R-:W3:Y:S04]  /*612c0*/  LDL.LU R19, [R1+0x8c] ;  /* 0x00008c0001137983 */ /* 0x000ee80000300800 */
[----:B------:R-:W3:Y:S04]  /*612d0*/  LDL.LU R0, [R1+0x2c] ;  /* 0x00002c0001007983 */ /* 0x000ee80000300800 */
[----:B------:R-:W3:Y:S04]  /*612e0*/  LDL R8, [R1] ;  /* 0x0000000001087983 */ /* 0x000ee80000100800 */
[----:B------:R-:W3:Y:S01]  /*612f0*/  LDL R9, [R1+0x4] ;  /* 0x0000040001097983 */ /* 0x000ee20000100800 */
[----:B------:R-:W-:-:S03]  /*61300*/  MOV R15, R29 ;  /* 0x0000001d000f7202 */ /* 0x000fc60000000f00 */
[----:B------:R-:W-:Y:S04]  /*61310*/  STL.64 [R1+0x1b08], R10 ;  /* 0x001b080a01007387 */ /* 0x000fe80000100a00 */
[----:B--2---:R-:W-:Y:S01]  /*61320*/  HMMA.16816.F32 R12, R12, R16, R20 ;  /* 0x000000100c0c723c */ /* 0x004fe20000001814 */
[----:B---3--:R0:W-:Y:S04]  /*61330*/  STL.64 [R1+0x1b00], R8 ;  /* 0x001b000801007387 */ /* 0x0081e80000100a00 */
[----:B------:R-:W2:Y:S04]  /*61340*/  LDL.LU R29, [R1+0x1b10] ;  /* 0x001b1000011d7983 */ /* 0x000ea80000300800 */
[----:B0-----:R-:W2:Y:S04]  /*61350*/  LDL.LU R8, [R1+0x2d0] ;  /* 0x0002d00001087983 */ /* 0x001ea80000300800 */
[----:B------:R-:W2:Y:S04]  /*61360*/  LDL.LU R9, [R1+0x2d4] ;  /* 0x0002d40001097983 */ /* 0x000ea80000300800 */
[----:B------:R-:W2:Y:S04]  /*61370*/  LDL.LU R10, [R1+0x2d8] ;  /* 0x0002d800010a7983 */ /* 0x000ea80000300800 */
[----:B------:R-:W2:Y:S04]  /*61380*/  LDL.LU R11, [R1+0x2dc] ;  /* 0x0002dc00010b7983 */ /* 0x000ea80000300800 */
[----:B------:R-:W3:Y:S04]  /*61390*/  LDL.LU R20, [R1+0x2b0] ;  /* 0x0002b00001147983 */ /* 0x000ee80000300800 */
[----:B------:R0:W-:Y:S04]  /*613a0*/  STL.64 [R1+0x510], R12 ;  /* 0x0005100c01007387 */ /* 0x0001e80000100a00 */
[----:B------:R1:W-:Y:S04]  /*613b0*/  STL.64 [R1+0x518], R14 ;  /* 0x0005180e01007387 */ /* 0x0003e80000100a00 */
[----:B------:R-:W3:Y:S04]  /*613c0*/  LDL.LU R21, [R1+0x2b4] ;  /* 0x0002b40001157983 */ /* 0x000ee80000300800 */
[----:B------:R-:W2:Y:S04]  /*613d0*/  LDL.LU R22, [R1+0x2b8] ;  /* 0x0002b80001167983 */ /* 0x000ea80000300800 */
[----:B------:R-:W2:Y:S01]  /*613e0*/  LDL.LU R23, [R1+0x2bc] ;  /* 0x0002bc0001177983 */ /* 0x000ea20000300800 */
[----:B0-----:R-:W-:Y:S01]  /*613f0*/  IMAD.MOV.U32 R12, RZ, RZ, R18 ;  /* 0x000000ffff0c7224 */ /* 0x001fe200078e0012 */
[----:B-1----:R-:W-:Y:S01]  /*61400*/  MOV R15, R3 ;  /* 0x00000003000f7202 */ /* 0x002fe20000000f00 */
[----:B----4-:R-:W-:-:S02]  /*61410*/  IMAD.MOV.U32 R13, RZ, RZ, R24 ;  /* 0x000000ffff0d7224 */ /* 0x010fc400078e0018 */
[----:B-----5:R-:W-:-:S07]  /*61420*/  IMAD.MOV.U32 R14, RZ, RZ, R25 ;  /* 0x000000ffff0e7224 */ /* 0x020fce00078e0019 */
[----:B------:R-:W-:Y:S01]  /*61430*/  HMMA.16816.F32 R12, R12, R26, R4 ;  /* 0x0000001a0c0c723c */ /* 0x000fe20000001804 */
[----:B--2---:R-:W-:Y:S04]  /*61440*/  STL.64 [R1+0x1af8], R22 ;  /* 0x001af81601007387 */ /* 0x004fe80000100a00 */
[----:B---3--:R0:W-:Y:S04]  /*61450*/  STL.64 [R1+0x1af0], R20 ;  /* 0x001af01401007387 */ /* 0x0081e80000100a00 */
        /* <DEDUP_REMOVED lines=8> */
[----:B------:R-:W4:Y:S04]  /*614e0*/  LDL.LU R6, [R1+0x298] ;  /* 0x0002980001067983 */ /* 0x000f280000300800 */
[----:B------:R-:W4:Y:S01]  /*614f0*/  LDL.LU R7, [R1+0x29c] ;  /* 0x00029c0001077983 */ /* 0x000f220000300800 */
[----:B0-----:R-:W-:Y:S01]  /*61500*/  IMAD.MOV.U32 R12, RZ, RZ, R18 ;  /* 0x000000ffff0c7224 */ /* 0x001fe200078e0012 */
[----:B-1----:R-:W-:Y:S01]  /*61510*/  MOV R15, R3 ;  /* 0x00000003000f7202 */ /* 0x002fe20000000f00 */
[----:B------:R-:W-:-:S02]  /*61520*/  IMAD.MOV.U32 R13, RZ, RZ, R24 ;  /* 0x000000ffff0d7224 */ /* 0x000fc400078e0018 */
[----:B------:R-:W-:-:S07]  /*61530*/  IMAD.MOV.U32 R14, RZ, RZ, R25 ;  /* 0x000000ffff0e7224 */ /* 0x000fce00078e0019 */
[----:B------:R-:W-:Y:S01]  /*61540*/  HMMA.16816.F32 R12, R12, R28, R8 ;  /* 0x0000001c0c0c723c */ /* 0x000fe20000001808 */
[----:B----4-:R-:W-:Y:S04]  /*61550*/  STL.64 [R1+0x1ad8], R6 ;  /* 0x001ad80601007387 */ /* 0x010fe80000100a00 */
[----:B---3--:R0:W-:Y:S04]  /*61560*/  STL.64 [R1+0x1ad0], R4 ;  /* 0x001ad00401007387 */ /* 0x0081e80000100a00 */
[----:B0-----:R-:W3:Y:S04]  /*61570*/  LDL.LU R4, [R1+0x2a0] ;  /* 0x0002a00001047983 */ /* 0x001ee80000300800 */
[----:B------:R-:W3:Y:S04]  /*61580*/  LDL.LU R5, [R1+0x2a4] ;  /* 0x0002a40001057983 */ /* 0x000ee80000300800 */
[----:B------:R-:W3:Y:S04]  /*61590*/  LDL.LU R6, [R1+0x2a8] ;  /* 0x0002a80001067983 */ /* 0x000ee80000300800 */
[----:B------:R-:W3:Y:S04]  /*615a0*/  LDL.LU R7, [R1+0x2ac] ;  /* 0x0002ac0001077983 */ /* 0x000ee80000300800 */
[----:B------:R-:W4:Y:S04]  /*615b0*/  LDL.LU.64 R10, [R1+0x1b08] ;  /* 0x001b0800010a7983 */ /* 0x000f280000300a00 */
[----:B------:R-:W2:Y:S04]  /*615c0*/  LDL.LU.64 R8, [R1+0x1b00] ;  /* 0x001b000001087983 */ /* 0x000ea80000300a00 */
[----:B------:R0:W-:Y:S04]  /*615d0*/  STL.64 [R1+0x4f0], R12 ;  /* 0x0004f00c01007387 */ /* 0x0001e80000100a00 */
[----:B------:R1:W-:Y:S01]  /*615e0*/  STL.64 [R1+0x4f8], R14 ;  /* 0x0004f80e01007387 */ /* 0x0003e20000100a00 */
[----:B0-----:R-:W-:-:S02]  /*615f0*/  IMAD.MOV.U32 R12, RZ, RZ, R18 ;  /* 0x000000ffff0c7224 */ /* 0x001fc400078e0012 */
[----:B------:R-:W-:Y:S02]  /*61600*/  IMAD.MOV.U32 R13, RZ, RZ, R24 ;  /* 0x000000ffff0d7224 */ /* 0x000fe400078e0018 */
[----:B-1----:R-:W-:Y:S01]  /*61610*/  IMAD.MOV.U32 R14, RZ, RZ, R25 ;  /* 0x000000ffff0e7224 */ /* 0x002fe200078e0019 */
[----:B------:R-:W-:-:S07]  /*61620*/  MOV R15, R3 ;  /* 0x00000003000f7202 */ /* 0x000fce0000000f00 */
[----:B--2---:R-:W-:Y:S01]  /*61630*/  HMMA.16816.F32 R12, R12, R8, R20 ;  /* 0x000000080c0c723c */ /* 0x004fe20000001814 */
[----:B------:R-:W4:Y:S04]  /*61640*/  LDL.LU.64 R22, [R1+0x1af8] ;  /* 0x001af80001167983 */ /* 0x000f280000300a00 */
[----:B------:R-:W4:-:S14]  /*61650*/  LDL.LU.64 R20, [R1+0x1af0] ;  /* 0x001af00001147983 */ /* 0x000f1c0000300a00 */
[----:B------:R-:W-:Y:S01]  /*61660*/  IMAD.MOV.U32 R8, RZ, RZ, R14 ;  /* 0x000000ffff087224 */ /* 0x000fe200078e000e */
[----:B------:R0:W-:Y:S01]  /*61670*/  STL.64 [R1+0x4e0], R12 ;  /* 0x0004e00c01007387 */ /* 0x0001e20000100a00 */
[----:B------:R-:W-:Y:S02]  /*61680*/  IMAD.MOV.U32 R9, RZ, RZ, R15 ;  /* 0x000000ffff097224 */ /* 0x000fe400078e000f */
[----:B------:R-:W-:Y:S02]  /*61690*/  IMAD.MOV.U32 R14, RZ, RZ, R25 ;  /* 0x000000ffff0e7224 */ /* 0x000fe400078e0019 */
[----:B------:R-:W-:Y:S01]  /*616a0*/  IMAD.MOV.U32 R15, RZ, RZ, R3 ;  /* 0x000000ffff0f7224 */ /* 0x000fe200078e0003 */
[----:B------:R-:W-:Y:S04]  /*616b0*/  STL [R1+0x1864], R9 ;  /* 0x0018640901007387 */ /* 0x000fe80000100800 */
[----:B------:R-:W-:Y:S01]  /*616c0*/  STL [R1+0x1860], R8 ;  /* 0x0018600801007387 */ /* 0x000fe20000100800 */
[----:B0-----:R-:W-:Y:S01]  /*616d0*/  IMAD.MOV.U32 R12, RZ, RZ, R18 ;  /* 0x000000ffff0c7224 */ /* 0x001fe200078e0012 */
[----:B------:R-:W-:-:S07]  /*616e0*/  MOV R13, R24 ;  /* 0x00000018000d7202 */ /* 0x000fce0000000f00 */
[----:B----4-:R-:W-:Y:S01]  /*616f0*/  HMMA.16816.F32 R12, R12, R10, R20 ;  /* 0x0000000a0c0c723c */ /* 0x010fe20000001814 */
[----:B------:R-:W2:Y:S04]  /*61700*/  LDL.LU.64 R22, [R1+0x1ae8] ;  /* 0x001ae80001167983 */ /* 0x000ea80000300a00 */
[----:B------:R-:W4:Y:S04]  /*61710*/  LDL.LU R21, [R1+0x1ae0] ;  /* 0x001ae00001157983 */ /* 0x000f280000300800 */
[----:B------:R0:W-:Y:S04]  /*61720*/  STL.64 [R1+0x1ac0], R10 ;  /* 0x001ac00a01007387 */ /* 0x0001e80000100a00 */
[----:B0-----:R-:W5:Y:S06]  /*61730*/  LDL.64 R10, [R1] ;  /* 0x00000000010a7983 */ /* 0x001f6c0000100a00 */
[----:B------:R-:W-:Y:S04]  /*61740*/  STL.64 [R1+0x4d0], R12 ;  /* 0x0004d00c01007387 */ /* 0x000fe80000100a00 */
[----:B------:R0:W-:Y:S02]  /*61750*/  STL.64 [R1+0x4d8], R14 ;  /* 0x0004d80e01007387 */ /* 0x0001e40000100a00 */
[----:B0-----:R-:W-:-:S02]  /*61760*/  IMAD.MOV.U32 R14, RZ, RZ, R19 ;  /* 0x000000ffff0e7224 */ /* 0x001fc400078e0013 */
[----:B------:R-:W-:Y:S01]  /*61770*/  IMAD.MOV.U32 R15, RZ, RZ, R0 ;  /* 0x000000ffff0f7224 */ /* 0x000fe200078e0000 */
[----:B--2---:R-:W-:Y:S01]  /*61780*/  MOV R13, R23 ;  /* 0x00000017000d7202 */ /* 0x004fe20000000f00 */
[----:B----4-:R-:W-:-:S07]  /*61790*/  IMAD.MOV.U32 R12, RZ, RZ, R21 ;  /* 0x000000ffff0c7224 */ /* 0x010fce00078e0015 */
[----:B---3--:R-:W-:Y:S01]  /*617a0*/  HMMA.16816.F32 R12, R12, R26, R4 ;  /* 0x0000001a0c0c723c */ /* 0x008fe20000001804 */
[----:B------:R-:W2:Y:S04]  /*617b0*/  LDL.LU.64 R6, [R1+0x1ad8] ;  /* 0x001ad80001067983 */ /* 0x000ea80000300a00 */
[----:B------:R-:W2:Y:S04]  /*617c0*/  LDL.LU.64 R4, [R1+0x1ad0] ;  /* 0x001ad00001047983 */ /* 0x000ea80000300a00 */
[----:B------:R-:W3:Y:S04]  /*617d0*/  LDL.LU R9, [R1+0xb4] ;  /* 0x0000b40001097983 */ /* 0x000ee80000300800 */
[----:B------:R-:W4:Y:S06]  /*617e0*/  LDL.LU R2, [R1+0x5c] ;  /* 0x00005c0001027983 */ /* 0x000f2c0000300800 */
[----:B------:R0:W-:Y:S04]  /*617f0*/  STL.64 [R1+0x4c0], R12 ;  /* 0x0004c00c01007387 */ /* 0x0001e80000100a00 */
[----:B------:R1:W-:Y:S04]  /*61800*/  STL.64 [R1+0x4c8], R14 ;  /* 0x0004c80e01007387 */ /* 0x0003e80000100a00 */
[----:B------:R-:W3:Y:S01]  /*61810*/  LDL.LU R24, [R1+0xdc] ;  /* 0x0000dc0001187983 */ /* 0x000ee20000300800 */
[----:B0-----:R-:W-:Y:S01]  /*61820*/  IMAD.MOV.U32 R12, RZ, RZ, R21 ;  /* 0x000000ffff0c7224 */ /* 0x001fe200078e0015 */
[----:B------:R-:W-:-:S02]  /*61830*/  MOV R13, R23 ;  /* 0x00000017000d7202 */ /* 0x000fc40000000f00 */
[----:B------:R-:W3:Y:S01]  /*61840*/  LDL.LU R25, [R1+0x84] ;  /* 0x0000840001197983 */ /* 0x000ee20000300800 */
[----:B-1----:R-:W-:Y:S02]  /*61850*/  IMAD.MOV.U32 R14, RZ, RZ, R19 ;  /* 0x000000ffff0e7224 */ /* 0x002fe400078e0013 */
[----:B------:R-:W-:-:S07]  /*61860*/  IMAD.MOV.U32 R15, RZ, RZ, R0 ;  /* 0x000000ffff0f7224 */ /* 0x000fce00078e0000 */
[----:B--2---:R-:W-:Y:S01]  /*61870*/  HMMA.16816.F32 R12, R12, R28, R4 ;  /* 0x0000001c0c0c723c */ /* 0x004fe20000001804 */
[----:B------:R-:W2:-:S15]  /*61880*/  LDL.LU.64 R4, [R1+0x1ac8] ;  /* 0x001ac80001047983 */ /* 0x000e9e0000300a00 */
[----:B------:R-:W-:-:S03]  /*61890*/  NOP ;  /* 0x0000000000007918 */ /* 0x000fc60000000000 */
[----:B------:R-:W-:Y:S01]  /*618a0*/  IMAD.MOV.U32 R6, RZ, RZ, R14 ;  /* 0x000000ffff067224 */ /* 0x000fe200078e000e */
[----:B------:R-:W-:Y:S01]  /*618b0*/  MOV R7, R15 ;  /* 0x0000000f00077202 */ /* 0x000fe20000000f00 */
[----:B------:R-:W-:Y:S04]  /*618c0*/  STL.64 [R1+0x4b0], R12 ;  /* 0x0004b00c01007387 */ /* 0x000fe80000100a00 */
[----:B------:R-:W-:Y:S04]  /*618d0*/  STL [R1+0x1824], R6 ;  /* 0x0018240601007387 */ /* 0x000fe80000100800 */
[----:B------:R-:W-:Y:S04]  /*618e0*/  STL [R1+0x1ab8], R7 ;  /* 0x001ab80701007387 */ /* 0x000fe80000100800 */
[----:B--2---:R0:W-:Y:S04]  /*618f0*/  STL.64 [R1+0x1ab0], R4 ;  /* 0x001ab00401007387 */ /* 0x0041e80000100a00 */
[----:B0-----:R-:W2:Y:S04]  /*61900*/  LDL.LU R4, [R1+0x280] ;  /* 0x0002800001047983 */ /* 0x001ea80000300800 */
[----:B------:R-:W2:Y:S04]  /*61910*/  LDL.LU R5, [R1+0x284] ;  /* 0x0002840001057983 */ /* 0x000ea80000300800 */
[----:B------:R-:W2:Y:S04]  /*61920*/  LDL.LU R6, [R1+0x288] ;  /* 0x0002880001067983 */ /* 0x000ea80000300800 */
[----:B------:R-:W2:Y:S01]  /*61930*/  LDL.LU R7, [R1+0x28c] ;  /* 0x00028c0001077983 */ /* 0x000ea20000300800 */
[----:B------:R-:W-:Y:S01]  /*61940*/  IMAD.MOV.U32 R12, RZ, RZ, R21 ;  /* 0x000000ffff0c7224 */ /* 0x000fe200078e0015 */
[----:B------:R-:W-:Y:S01]  /*61950*/  MOV R15, R0 ;  /* 0x00000000000f7202 */ /* 0x000fe20000000f00 */
[----:B------:R-:W-:-:S02]  /*61960*/  IMAD.MOV.U32 R13, RZ, RZ, R23 ;  /* 0x000000ffff0d7224 */ /* 0x000fc400078e0017 */
[----:B------:R-:W-:Y:S02]  /*61970*/  IMAD.MOV.U32 R14, RZ, RZ, R19 ;  /* 0x000000ffff0e7224 */ /* 0x000fe400078e0013 */
[----:B-----5:R-:W-:Y:S02]  /*61980*/  IMAD.MOV.U32 R17, RZ, RZ, R10 ;  /* 0x000000ffff117224 */ /* 0x020fe400078e000a */
[----:B------:R-:W-:-:S03]  /*61990*/  IMAD.MOV.U32 R16, RZ, RZ, R11 ;  /* 0x000000ffff107224 */ /* 0x000fc600078e000b */
[----:B--2---:R-:W-:Y:S01]  /*619a0*/  HMMA.16816.F32 R4, R12, R10, R4 ;  /* 0x0000000a0c04723c */ /* 0x004fe20000001804 */
[----:B------:R-:W2:-:S15]  /*619b0*/  LDL.LU.64 R10, [R1+0x1ac0] ;  /* 0x001ac000010a7983 */ /* 0x000e9e0000300a00 */
[----:B------:R-:W-:-:S03]  /*619c0*/  NOP ;  /* 0x0000000000007918 */ /* 0x000fc60000000000 */
[----:B------:R-:W-:Y:S01]  /*619d0*/  IMAD.MOV.U32 R3, RZ, RZ, R7 ;  /* 0x000000ffff037224 */ /* 0x000fe200078e0007 */
[----:B------:R0:W-:Y:S04]  /*619e0*/  STL.64 [R1+0x4a0], R4 ;  /* 0x0004a00401007387 */ /* 0x0001e80000100a00 */
[----:B------:R1:W-:Y:S04]  /*619f0*/  STL [R1+0x4a8], R6 ;  /* 0x0004a80601007387 */ /* 0x0003e80000100800 */
[----:B------:R-:W-:Y:S04]  /*61a00*/  STL [R1+0x1820], R3 ;  /* 0x0018200301007387 */ /* 0x000fe80000100800 */
[----:B0-----:R-:W5:Y:S04]  /*61a10*/  LDL.LU R4, [R1+0x260] ;  /* 0x0002600001047983 */ /* 0x001f680000300800 */
[----:B------:R-:W5:Y:S04]  /*61a20*/  LDL.LU R5, [R1+0x264] ;  /* 0x0002640001057983 */ /* 0x000f680000300800 */
[----:B-1----:R-:W5:Y:S04]  /*61a30*/  LDL.LU R6, [R1+0x268] ;  /* 0x0002680001067983 */ /* 0x002f680000300800 */
[----:B------:R-:W5:Y:S04]  /*61a40*/  LDL.LU R7, [R1+0x26c] ;  /* 0x00026c0001077983 */ /* 0x000f680000300800 */
[----:B------:R0:W-:Y:S04]  /*61a50*/  STL [R1+0x1970], R22 ;  /* 0x0019701601007387 */ /* 0x0001e80000100800 */
[----:B------:R-:W2:Y:S04]  /*61a60*/  LDL.LU R20, [R1+0x270] ;  /* 0x0002700001147983 */ /* 0x000ea80000300800 */
[----:B------:R-:W2:Y:S04]  /*61a70*/  LDL.LU R21, [R1+0x274] ;  /* 0x0002740001157983 */ /* 0x000ea80000300800 */
[----:B0-----:R-:W2:Y:S04]  /*61a80*/  LDL.LU R22, [R1+0x278] ;  /* 0x0002780001167983 */ /* 0x001ea80000300800 */
[----:B------:R-:W2:Y:S02]  /*61a90*/  LDL.LU R23, [R1+0x27c] ;  /* 0x00027c0001177983 */ /* 0x000ea40000300800 */
[----:B--2---:R-:W-:Y:S02]  /*61aa0*/  HMMA.16816.F32 R12, R12, R10, R20 ;  /* 0x0000000a0c0c723c */ /* 0x004fe40000001814 */
[----:B------:R-:W2:Y:S04]  /*61ab0*/  LDL.LU R20, [R1+0xac] ;  /* 0x0000ac0001147983 */ /* 0x000ea80000300800 */
[----:B------:R-:W2:-:S13]  /*61ac0*/  LDL.LU R21, [R1+0x54] ;  /* 0x0000540001157983 */ /* 0x000e9a0000300800 */
[----:B------:R-:W-:Y:S04]  /*61ad0*/  STL.64 [R1+0x490], R12 ;  /* 0x0004900c01007387 */ /* 0x000fe80000100a00 */
[----:B------:R-:W-:Y:S04]  /*61ae0*/  STL.64 [R1+0x498], R14 ;  /* 0x0004980e01007387 */ /* 0x000fe80000100a00 */
[----:B--2---:R0:W-:Y:S04]  /*61af0*/  STL.64 [R1+0x1a88], R20 ;  /* 0x001a881401007387 */ /* 0x0041e80000100a00 */
        /* <DEDUP_REMOVED lines=10> */
[----:B---3--:R-:W-:Y:S01]  /*61ba0*/  MOV R12, R9 ;  /* 0x00000009000c7202 */ /* 0x008fe20000000f00 */
[----:B----4-:R-:W-:-:S02]  /*61bb0*/  IMAD.MOV.U32 R13, RZ, RZ, R2 ;  /* 0x000000ffff0d7224 */ /* 0x010fc400078e0002 */
[----:B------:R-:W-:Y:S02]  /*61bc0*/  IMAD.MOV.U32 R14, RZ, RZ, R24 ;  /* 0x000000ffff0e7224 */ /* 0x000fe400078e0018 */
[----:B------:R-:W-:-:S07]  /*61bd0*/  IMAD.MOV.U32 R15, RZ, RZ, R25 ;  /* 0x000000ffff0f7224 */ /* 0x000fce00078e0019 */
[----:B-----5:R-:W-:Y:S01]  /*61be0*/  HMMA.16816.F32 R12, R12, R26, R4 ;  /* 0x0000001a0c0c723c */ /* 0x020fe20000001804 */
[----:B--2---:R-:W-:Y:S04]  /*61bf0*/  STL.64 [R1+0x1aa8], R22 ;  /* 0x001aa81601007387 */ /* 0x004fe80000100a00 */
[----:B------:R0:W-:Y:S04]  /*61c00*/  STL.64 [R1+0x1aa0], R20 ;  /* 0x001aa01401007387 */ /* 0x0001e80000100a00 */
[----:B0-----:R-:W2:Y:S04]  /*61c10*/  LDL.LU R20, [R1+0x250] ;  /* 0x0002500001147983 */ /* 0x001ea80000300800 */
[----:B------:R-:W2:Y:S04]  /*61c20*/  LDL.LU R21, [R1+0x254] ;  /* 0x0002540001157983 */ /* 0x000ea80000300800 */
[----:B------:R-:W2:Y:S04]  /*61c30*/  LDL.LU R22, [R1+0x258] ;  /* 0x0002580001167983 */ /* 0x000ea80000300800 */
[----:B------:R-:W2:Y:S04]  /*61c40*/  LDL.LU R23, [R1+0x25c] ;  /* 0x00025c0001177983 */ /* 0x000ea80000300800 */
[----:B------:R-:W3:Y:S04]  /*61c50*/  LDL.LU R8, [R1+0xd4] ;  /* 0x0000d40001087983 */ /* 0x000ee80000300800 */
[----:B------:R-:W4:Y:S04]  /*61c60*/  LDL.LU R0, [R1+0x7c] ;  /* 0x00007c0001007983 */ /* 0x000f280000300800 */
[----:B------:R-:W5:Y:S01]  /*61c70*/  LDL.LU R7, [R1+0x1ab8] ;  /* 0x001ab80001077983 */ /* 0x000f620000300800 */
[----:B------:R-:W-:Y:S01]  /*61c80*/  IMAD.MOV.U32 R3, RZ, RZ, R15 ;  /* 0x000000ffff037224 */ /* 0x000fe200078e000f */
[----:B------:R-:W-:-:S02]  /*61c90*/  MOV R6, R12 ;  /* 0x0000000c00067202 */ /* 0x000fc40000000f00 */
[----:B------:R-:W2:Y:S04]  /*61ca0*/  LDL.LU.64 R4, [R1+0x1ab0] ;  /* 0x001ab00001047983 */ /* 0x000ea80000300a00 */
[----:B------:R-:W-:Y:S04]  /*61cb0*/  STL [R1+0x484], R13 ;  /* 0x0004840d01007387 */ /* 0x000fe80000100800 */
[----:B------:R-:W-:Y:S04]  /*61cc0*/  STL [R1+0x488], R14 ;  /* 0x0004880e01007387 */ /* 0x000fe80000100800 */
[----:B------:R-:W-:Y:S04]  /*61cd0*/  STL [R1+0x1870], R3 ;  /* 0x0018700301007387 */ /* 0x000fe80000100800 */
[----:B-----5:R0:W-:Y:S02]  /*61ce0*/  STL.64 [R1+0x1840], R6 ;  /* 0x0018400601007387 */ /* 0x0201e40000100a00 */
[----:B0-----:R-:W-:-:S02]  /*61cf0*/  IMAD.MOV.U32 R7, RZ, RZ, R16 ;  /* 0x000000ffff077224 */ /* 0x001fc400078e0010 */
[----:B------:R-:W-:Y:S01]  /*61d00*/  IMAD.MOV.U32 R6, RZ, RZ, R17 ;  /* 0x000000ffff067224 */ /* 0x000fe200078e0011 */
[----:B------:R-:W5:Y:S04]  /*61d10*/  LDL.LU R16, [R1+0x210] ;  /* 0x0002100001107983 */ /* 0x000f680000300800 */
[----:B------:R-:W5:Y:S04]  /*61d20*/  LDL.LU R17, [R1+0x214] ;  /* 0x0002140001117983 */ /* 0x000f680000300800 */
[----:B------:R-:W3:Y:S04]  /*61d30*/  LDL.LU R18, [R1+0x218] ;  /* 0x0002180001127983 */ /* 0x000ee80000300800 */
[----:B------:R-:W3:Y:S01]  /*61d40*/  LDL.LU R19, [R1+0x21c] ;  /* 0x00021c0001137983 */ /* 0x000ee20000300800 */
[----:B------:R-:W-:Y:S01]  /*61d50*/  MOV R12, R9 ;  /* 0x00000009000c7202 */ /* 0x000fe20000000f00 */
[----:B------:R-:W-:-:S02]  /*61d60*/  IMAD.MOV.U32 R13, RZ, RZ, R2 ;  /* 0x000000ffff0d7224 */ /* 0x000fc400078e0002 */
[----:B------:R-:W-:Y:S02]  /*61d70*/  IMAD.MOV.U32 R14, RZ, RZ, R24 ;  /* 0x000000ffff0e7224 */ /* 0x000fe400078e0018 */
[----:B------:R-:W-:-:S07]  /*61d80*/  IMAD.MOV.U32 R15, RZ, RZ, R25 ;  /* 0x000000ffff0f7224 */ /* 0x000fce00078e0019 */
[----:B--2---:R-:W-:Y:S01]  /*61d90*/  HMMA.16816.F32 R12, R12, R28, R20 ;  /* 0x0000001c0c0c723c */ /* 0x004fe20000001814 */
[----:B---3--:R-:W-:Y:S04]  /*61da0*/  STL.64 [R1+0x1a80], R18 ;  /* 0x001a801201007387 */ /* 0x008fe80000100a00 */
[----:B-----5:R0:W-:Y:S04]  /*61db0*/  STL.64 [R1+0x1a78], R16 ;  /* 0x001a781001007387 */ /* 0x0201e80000100a00 */
[----:B0-----:R-:W2:Y:S04]  /*61dc0*/  LDL.LU R16, [R1+0x220] ;  /* 0x0002200001107983 */ /* 0x001ea80000300800 */
[----:B------:R-:W2:Y:S04]  /*61dd0*/  LDL.LU R17, [R1+0x224] ;  /* 0x0002240001117983 */ /* 0x000ea80000300800 */
[----:B------:R-:W2:Y:S04]  /*61de0*/  LDL.LU R18, [R1+0x228] ;  /* 0x0002280001127983 */ /* 0x000ea80000300800 */
[----:B------:R-:W2:Y:S04]  /*61df0*/  LDL.LU R19, [R1+0x22c] ;  /* 0x00022c0001137983 */ /* 0x000ea80000300800 */
[----:B------:R-:W-:Y:S04]  /*61e00*/  STL.64 [R1+0x1838], R4 ;  /* 0x0018380401007387 */ /* 0x000fe80000100a00 */
[----:B------:R-:W3:Y:S04]  /*61e10*/  LDL.LU.64 R22, [R1+0x1aa8] ;  /* 0x001aa80001167983 */ /* 0x000ee80000300a00 */
[----:B------:R-:W3:Y:S04]  /*61e20*/  LDL.LU.64 R20, [R1+0x1aa0] ;  /* 0x001aa00001147983 */ /* 0x000ee80000300a00 */
[----:B------:R0:W-:Y:S04]  /*61e30*/  STL.64 [R1+0x470], R12 ;  /* 0x0004700c01007387 */ /* 0x0001e80000100a00 */
[----:B------:R1:W-:Y:S01]  /*61e40*/  STL.64 [R1+0x478], R14 ;  /* 0x0004780e01007387 */ /* 0x0003e20000100a00 */
[----:B0-----:R-:W-:Y:S01]  /*61e50*/  MOV R12, R9 ;  /* 0x00000009000c7202 */ /* 0x001fe20000000f00 */
[----:B------:R-:W-:-:S02]  /*61e60*/  IMAD.MOV.U32 R13, RZ, RZ, R2 ;  /* 0x000000ffff0d7224 */ /* 0x000fc400078e0002 */
[----:B-1----:R-:W-:Y:S02]  /*61e70*/  IMAD.MOV.U32 R14, RZ, RZ, R24 ;  /* 0x000000ffff0e7224 */ /* 0x002fe400078e0018 */
[----:B------:R-:W-:-:S07]  /*61e80*/  IMAD.MOV.U32 R15, RZ, RZ, R25 ;  /* 0x000000ffff0f7224 */ /* 0x000fce00078e0019 */
[----:B---3--:R-:W-:Y:S01]  /*61e90*/  HMMA.16816.F32 R12, R12, R6, R20 ;  /* 0x000000060c0c723c */ /* 0x008fe20000001814 */
[----:B------:R-:W3:Y:S04]  /*61ea0*/  LDL.LU.64 R22, [R1+0x1a98] ;  /* 0x001a980001167983 */ /* 0x000ee80000300a00 */
[----:B------:R-:W3:-:S14]  /*61eb0*/  LDL.LU.64 R20, [R1+0x1a90] ;  /* 0x001a900001147983 */ /* 0x000edc0000300a00 */
[----:B------:R0:W-:Y:S04]  /*61ec0*/  STL.64 [R1+0x410], R12 ;  /* 0x0004100c01007387 */ /* 0x0001e80000100a00 */
[----:B------:R1:W-:Y:S01]  /*61ed0*/  STL.64 [R1+0x418], R14 ;  /* 0x0004180e01007387 */ /* 0x0003e20000100a00 */
[----:B0-----:R-:W-:Y:S01]  /*61ee0*/  MOV R12, R9 ;  /* 0x00000009000c7202 */ /* 0x001fe20000000f00 */
[----:B------:R-:W-:Y:S02]  /*61ef0*/  IMAD.MOV.U32 R13, RZ, RZ, R2 ;  /* 0x000000ffff0d7224 */ /* 0x000fe400078e0002 */
[----:B-1----:R-:W-:Y:S02]  /*61f00*/  IMAD.MOV.U32 R14, RZ, RZ, R24 ;  /* 0x000000ffff0e7224 */ /* 0x002fe400078e0018 */
[----:B------:R-:W-:-:S07]  /*61f10*/  IMAD.MOV.U32 R15, RZ, RZ, R25 ;  /* 0x000000ffff0f7224 */ /* 0x000fce00078e0019 */
[----:B---3--:R-:W-:Y:S01]  /*61f20*/  HMMA.16816.F32 R12, R12, R10, R20 ;  /* 0x0000000a0c0c723c */ /* 0x008fe20000001814 */
[----:B------:R-:W3:Y:S04]  /*61f30*/  LDL.LU.64 R20, [R1+0x1a88] ;  /* 0x001a880001147983 */ /* 0x000ee80000300a00 */
[----:B------:R-:W5:Y:S04]  /*61f40*/  LDL.LU R9, [R1+0xa4] ;  /* 0x0000a40001097983 */ /* 0x000f680000300800 */
[----:B------:R-:W2:Y:S10]  /*61f50*/  LDL.LU R2, [R1+0x4c] ;  /* 0x00004c0001027983 */ /* 0x000eb40000300800 */
[----:B------:R-:W-:Y:S04]  /*61f60*/  STL.64 [R1+0x3e0], R12 ;  /* 0x0003e00c01007387 */ /* 0x000fe80000100a00 */
[----:B------:R0:W-:Y:S04]  /*61f70*/  STL.64 [R1+0x3e8], R14 ;  /* 0x0003e80e01007387 */ /* 0x0001e80000100a00 */
[----:B------:R-:W5:Y:S04]  /*61f80*/  LDL.LU R24, [R1+0xcc] ;  /* 0x0000cc0001187983 */ /* 0x000f680000300800 */
[----:B------:R-:W5:Y:S01]  /*61f90*/  LDL.LU R25, [R1+0x74] ;  /* 0x0000740001197983 */ /* 0x000f620000300800 */
[----:B0-----:R-:W-:-:S02]  /*61fa0*/  IMAD.MOV.U32 R14, RZ, RZ, R8 ;  /* 0x000000ffff0e7224 */ /* 0x001fc400078e0008 */
[----:B----4-:R-:W-:Y:S01]  /*61fb0*/  IMAD.MOV.U32 R15, RZ, RZ, R0 ;  /* 0x000000ffff0f7224 */ /* 0x010fe200078e0000 */
[----:B---3--:R-:W-:Y:S01]  /*61fc0*/  MOV R12, R20 ;  /* 0x00000014000c7202 */ /* 0x008fe20000000f00 */
[----:B------:R-:W-:-:S07]  /*61fd0*/  IMAD.MOV.U32 R13, RZ, RZ, R21 ;  /* 0x000000ffff0d7224 */ /* 0x000fce00078e0015 */
[----:B--2---:R-:W-:Y:S01]  /*61fe0*/  HMMA.16816.F32 R12, R12, R26, R16 ;  /* 0x0000001a0c0c723c */ /* 0x004fe20000001810 */
[----:B------:R-:W2:Y:S04]  /*61ff0*/  LDL.LU.64 R18, [R1+0x1a80] ;  /* 0x001a800001127983 */ /* 0x000ea80000300a00 */
[----:B------:R-:W2:Y:S04]  /*62000*/  LDL.LU.64 R16, [R1+0x1a78] ;  /* 0x001a780001107983 */ /* 0x000ea80000300a00 */
[----:B------:R-:W-:Y:S04]  /*62010*/  STL.64 [R1+0x1a70], R26 ;  /* 0x001a701a01007387 */ /* 0x000fe80000100a00 */
[----:B-----5:R0:W-:Y:S06]  /*62020*/  STL.64 [R1+0x1a68], R24 ;  /* 0x001a681801007387 */ /* 0x0201ec0000100a00 */
[----:B------:R1:W-:Y:S04]  /*62030*/  STL.64 [R1+0x3b0], R12 ;  /* 0x0003b00c01007387 */ /* 0x0003e80000100a00 */
[----:B------:R3:W-:Y:S04]  /*62040*/  STL.64 [R1+0x3b8], R14 ;  /* 0x0003b80e01007387 */ /* 0x0007e80000100a00 */
[----:B0-----:R-:W4:Y:S01]  /*62050*/  LDL.LU R24, [R1+0x200] ;  /* 0x0002000001187983 */ /* 0x001f220000300800 */
[----:B-1----:R-:W-:Y:S01]  /*62060*/  MOV R12, R20 ;  /* 0x00000014000c7202 */ /* 0x002fe20000000f00 */
[----:B------:R-:W-:-:S02]  /*62070*/  IMAD.MOV.U32 R13, RZ, RZ, R21 ;  /* 0x000000ffff0d7224 */ /* 0x000fc400078e0015 */
[----:B------:R-:W4:Y:S01]  /*62080*/  LDL.LU R25, [R1+0x204] ;  /* 0x0002040001197983 */ /* 0x000f220000300800 */
[----:B---3--:R-:W-:Y:S02]  /*62090*/  IMAD.MOV.U32 R14, RZ, RZ, R8 ;  /* 0x000000ffff0e7224 */ /* 0x008fe400078e0008 */
[----:B------:R-:W-:Y:S01]  /*620a0*/  IMAD.MOV.U32 R15, RZ, RZ, R0 ;  /* 0x000000ffff0f7224 */ /* 0x000fe200078e0000 */
[----:B------:R-:W4:Y:S04]  /*620b0*/  LDL.LU R26, [R1+0x208] ;  /* 0x00020800011a7983 */ /* 0x000f280000300800 */
[----:B------:R-:W4:Y:S02]  /*620c0*/  LDL.LU R27, [R1+0x20c] ;  /* 0x00020c00011b7983 */ /* 0x000f240000300800 */
[----:B--2---:R-:W-:Y:S02]  /*620d0*/  HMMA.16816.F32 R12, R12, R28, R16 ;  /* 0x0000001c0c0c723c */ /* 0x004fe40000001810 */
[----:B------:R-:W2:-:S15]  /*620e0*/  LDL.LU R16, [R1+0x1d0] ;  /* 0x0001d00001107983 */ /* 0x000e9e0000300800 */
[----:B------:R-:W-:Y:S02]  /*620f0*/  NOP ;  /* 0x0000000000007918 */ /* 0x000fe40000000000 */
[----:B------:R0:W-:Y:S04]  /*62100*/  STL.64 [R1+0x2f0], R12 ;  /* 0x0002f00c01007387 */ /* 0x0001e80000100a00 */
[----:B------:R1:W-:Y:S04]  /*62110*/  STL.64 [R1+0x2f8], R14 ;  /* 0x0002f80e01007387 */ /* 0x0003e80000100a00 */
[----:B------:R-:W2:Y:S04]  /*62120*/  LDL.LU R17, [R1+0x1d4] ;  /* 0x0001d40001117983 */ /* 0x000ea80000300800 */
[----:B------:R-:W3:Y:S04]  /*62130*/  LDL.LU R18, [R1+0x1d8] ;  /* 0x0001d80001127983 */ /* 0x000ee80000300800 */
[----:B------:R-:W3:Y:S01]  /*62140*/  LDL.LU R19, [R1+0x1dc] ;  /* 0x0001dc0001137983 */ /* 0x000ee20000300800 */
[----:B0-----:R-:W-:Y:S01]  /*62150*/  MOV R12, R20 ;  /* 0x00000014000c7202 */ /* 0x001fe20000000f00 */
[----:B------:R-:W-:-:S02]  /*62160*/  IMAD.MOV.U32 R13, RZ, RZ, R21 ;  /* 0x000000ffff0d7224 */ /* 0x000fc400078e0015 */
[----:B-1----:R-:W-:Y:S02]  /*62170*/  IMAD.MOV.U32 R14, RZ, RZ, R8 ;  /* 0x000000ffff0e7224 */ /* 0x002fe400078e0008 */
[----:B------:R-:W-:-:S07]  /*62180*/  IMAD.MOV.U32 R15, RZ, RZ, R0 ;  /* 0x000000ffff0f7224 */ /* 0x000fce00078e0000 */
[----:B----4-:R-:W-:Y:S01]  /*62190*/  HMMA.16816.F32 R12, R12, R6, R24 ;  /* 0x000000060c0c723c */ /* 0x010fe20000001818 */
[----:B---3--:R-:W-:Y:S04]  /*621a0*/  STL.64 [R1+0x1a60], R18 ;  /* 0x001a601201007387 */ /* 0x008fe80000100a00 */
[----:B--2---:R0:W-:Y:S04]  /*621b0*/  STL.64 [R1+0x1a58], R16 ;  /* 0x001a581001007387 */ /* 0x0041e80000100a00 */
[----:B0-----:R-:W2:Y:S04]  /*621c0*/  LDL.LU R16, [R1+0x1e0] ;  /* 0x0001e00001107983 */ /* 0x001ea80000300800 */
[----:B------:R-:W2:Y:S04]  /*621d0*/  LDL.LU R17, [R1+0x1e4] ;  /* 0x0001e40001117983 */ /* 0x000ea80000300800 */
[----:B------:R-:W2:Y:S04]  /*621e0*/  LDL.LU R18, [R1+0x1e8] ;  /* 0x0001e80001127983 */ /* 0x000ea80000300800 */
[----:B------:R-:W2:Y:S04]  /*621f0*/  LDL.LU R19, [R1+0x1ec] ;  /* 0x0001ec0001137983 */ /* 0x000ea80000300800 */
[----:B------:R-:W2:Y:S04]  /*62200*/  LDL.LU.64 R26, [R1+0x1a70] ;  /* 0x001a7000011a7983 */ /* 0x000ea80000300a00 */
[----:B------:R-:W3:Y:S04]  /*62210*/  LDL.LU.64 R24, [R1+0x1a68] ;  /* 0x001a680001187983 */ /* 0x000ee80000300a00 */
[----:B------:R0:W-:Y:S04]  /*62220*/  STL.64 [R1+0x2d0], R12 ;  /* 0x0002d00c01007387 */ /* 0x0001e80000100a00 */
[----:B------:R1:W-:Y:S04]  /*62230*/  STL.64 [R1+0x2d8], R14 ;  /* 0x0002d80e01007387 */ /* 0x0003e80000100a00 */
[----:B------:R-:W4:Y:S04]  /*62240*/  LDL.LU R5, [R1+0x9c] ;  /* 0x00009c0001057983 */ /* 0x000f280000300800 */
[----:B------:R-:W5:Y:S01]  /*62250*/  LDL.LU R3, [R1+0x44] ;  /* 0x0000440001037983 */ /* 0x000f620000300800 */
[----:B0-----:R-:W-:Y:S01]  /*62260*/  MOV R12, R20 ;  /* 0x00000014000c7202 */ /* 0x001fe20000000f00 */
[----:B------:R-:W-:-:S02]  /*62270*/  IMAD.MOV.U32 R13, RZ, RZ, R21 ;  /* 0x000000ffff0d7224 */ /* 0x000fc400078e0015 */
[----:B------:R-:W2:Y:S04]  /*62280*/  LDL.LU R22, [R1+0xc4] ;  /* 0x0000c40001167983 */ /* 0x000ea80000300800 */
[----:B------:R-:W2:Y:S01]  /*62290*/  LDL.LU R23, [R1+0x6c] ;  /* 0x00006c0001177983 */ /* 0x000ea20000300800 */
[----:B-1----:R-:W-:Y:S02]  /*622a0*/  IMAD.MOV.U32 R14, RZ, RZ, R8 ;  /* 0x000000ffff0e7224 */ /* 0x002fe400078e0008 */
[----:B------:R-:W-:Y:S01]  /*622b0*/  IMAD.MOV.U32 R15, RZ, RZ, R0 ;  /* 0x000000ffff0f7224 */ /* 0x000fe200078e0000 */
[----:B--2---:R0:W-:Y:S04]  /*622c0*/  STL.64 [R1+0x1a40], R22 ;  /* 0x001a401601007387 */ /* 0x0041e80000100a00 */
[----:B------:R-:W2:Y:S04]  /*622d0*/  LDL.LU R20, [R1+0x1f0] ;  /* 0x0001f00001147983 */ /* 0x000ea80000300800 */
[----:B------:R-:W2:Y:S04]  /*622e0*/  LDL.LU R21, [R1+0x1f4] ;  /* 0x0001f40001157983 */ /* 0x000ea80000300800 */
[----:B0-----:R-:W2:Y:S04]  /*622f0*/  LDL.LU R22, [R1+0x1f8] ;  /* 0x0001f80001167983 */ /* 0x001ea80000300800 */
        /* <DEDUP_REMOVED lines=8> */
[----:B------:R-:W2:Y:S01]  /*62380*/  LDL.LU R23, [R1+0x19c] ;  /* 0x00019c0001177983 */ /* 0x000ea20000300800 */
[----:B0-----:R-:W-:Y:S01]  /*62390*/  MOV R12, R9 ;  /* 0x00000009000c7202 */ /* 0x001fe20000000f00 */
[----:B------:R-:W-:-:S02]  /*623a0*/  IMAD.MOV.U32 R13, RZ, RZ, R2 ;  /* 0x000000ffff0d7224 */ /* 0x000fc400078e0002 */
[----:B---3--:R-:W-:Y:S02]  /*623b0*/  IMAD.MOV.U32 R14, RZ, RZ, R24 ;  /* 0x000000ffff0e7224 */ /* 0x008fe400078e0018 */
[----:B------:R-:W-:-:S07]  /*623c0*/  IMAD.MOV.U32 R15, RZ, RZ, R25 ;  /* 0x000000ffff0f7224 */ /* 0x000fce00078e0019 */
[----:B------:R-:W-:Y:S01]  /*623d0*/  HMMA.16816.F32 R12, R12, R26, R16 ;  /* 0x0000001a0c0c723c */ /* 0x000fe20000001810 */
[----:B--2---:R-:W-:Y:S04]  /*623e0*/  STL.64 [R1+0x1a50], R22 ;  /* 0x001a501601007387 */ /* 0x004fe80000100a00 */
[----:B------:R0:W-:Y:S04]  /*623f0*/  STL.64 [R1+0x1a48], R20 ;  /* 0x001a481401007387 */ /* 0x0001e80000100a00 */
        /* <DEDUP_REMOVED lines=12> */
[----:B---3--:R-:W-:-:S15]  /*624c0*/  HMMA.16816.F32 R16, R12, R28, R16 ;  /* 0x0000001c0c10723c */ /* 0x008fde0000001810 */
[----:B------:R-:W-:-:S04]  /*624d0*/  NOP ;  /* 0x0000000000007918 */ /* 0x000fc80000000000 */
[----:B------:R0:W-:Y:S01]  /*624e0*/  STL.64 [R1+0x270], R16 ;  /* 0x0002701001007387 */ /* 0x0001e20000100a00 */
[----:B------:R-:W-:-:S03]  /*624f0*/  MOV R0, R19 ;  /* 0x0000001300007202 */ /* 0x000fc60000000f00 */
[----:B------:R1:W-:Y:S04]  /*62500*/  STL [R1+0x278], R18 ;  /* 0x0002781201007387 */ /* 0x0003e80000100800 */
[----:B0-----:R-:W3:Y:S04]  /*62510*/  LDL.LU R16, [R1+0x170] ;  /* 0x0001700001107983 */ /* 0x001ee80000300800 */
[----:B------:R-:W3:Y:S04]  /*62520*/  LDL.LU R17, [R1+0x174] ;  /* 0x0001740001117983 */ /* 0x000ee80000300800 */
[----:B-1----:R-:W3:Y:S04]  /*62530*/  LDL.LU R18, [R1+0x178] ;  /* 0x0001780001127983 */ /* 0x002ee80000300800 */
[----:B------:R-:W3:Y:S01]  /*62540*/  LDL.LU R19, [R1+0x17c] ;  /* 0x00017c0001137983 */ /* 0x000ee20000300800 */
[----:B--2---:R-:W-:Y:S03]  /*62550*/  HMMA.16816.F32 R12, R12, R6, R20 ;  /* 0x000000060c0c723c */ /* 0x004fe60000001814 */
[----:B---3--:R-:W-:Y:S04]  /*62560*/  STL.64 [R1+0x1a38], R18 ;  /* 0x001a381201007387 */ /* 0x008fe80000100a00 */
[----:B------:R0:W-:Y:S04]  /*62570*/  STL.64 [R1+0x1a30], R16 ;  /* 0x001a301001007387 */ /* 0x0001e80000100a00 */
[----:B0-----:R-:W2:Y:S04]  /*62580*/  LDL.LU R16, [R1+0x180] ;  /* 0x0001800001107983 */ /* 0x001ea80000300800 */
[----:B------:R-:W2:Y:S04]  /*62590*/  LDL.LU R17, [R1+0x184] ;  /* 0x0001840001117983 */ /* 0x000ea80000300800 */
[----:B------:R-:W2:Y:S04]  /*625a0*/  LDL.LU R18, [R1+0x188] ;  /* 0x0001880001127983 */ /* 0x000ea80000300800 */
[----:B------:R-:W2:Y:S04]  /*625b0*/  LDL.LU R19, [R1+0x18c] ;  /* 0x00018c0001137983 */ /* 0x000ea80000300800 */
[----:B------:R-:W-:Y:S04]  /*625c0*/  STL [R1+0x1788], R0 ;  /* 0x0017880001007387 */ /* 0x000fe80000100800 */
[----:B------:R-:W3:Y:S04]  /*625d0*/  LDL.LU.64 R22, [R1+0x1a50] ;  /* 0x001a500001167983 */ /* 0x000ee80000300a00 */
[----:B------:R-:W3:Y:S04]  /*625e0*/  LDL.LU.64 R20, [R1+0x1a48] ;  /* 0x001a480001147983 */ /* 0x000ee80000300a00 */
[----:B------:R0:W-:Y:S04]  /*625f0*/  STL.64 [R1+0x250], R12 ;  /* 0x0002500c01007387 */ /* 0x0001e80000100a00 */
[----:B------:R1:W-:Y:S01]  /*62600*/  STL.64 [R1+0x258], R14 ;  /* 0x0002580e01007387 */ /* 0x0003e20000100a00 */
[----:B0-----:R-:W-:-:S02]  /*62610*/  IMAD.MOV.U32 R12, RZ, RZ, R9 ;  /* 0x000000ffff0c7224 */ /* 0x001fc400078e0009 */
[----:B------:R-:W-:Y:S02]  /*62620*/  IMAD.MOV.U32 R13, RZ, RZ, R2 ;  /* 0x000000ffff0d7224 */ /* 0x000fe400078e0002 */
[----:B-1----:R-:W-:Y:S01]  /*62630*/  IMAD.MOV.U32 R14, RZ, RZ, R24 ;  /* 0x000000ffff0e7224 */ /* 0x002fe200078e0018 */
[----:B------:R-:W-:-:S07]  /*62640*/  MOV R15, R25 ;  /* 0x00000019000f7202 */ /* 0x000fce0000000f00 */
[----:B---3--:R-:W-:Y:S01]  /*62650*/  HMMA.16816.F32 R12, R12, R10, R20 ;  /* 0x0000000a0c0c723c */ /* 0x008fe20000001814 */
[----:B------:R-:W3:-:S15]  /*62660*/  LDL.LU.64 R22, [R1+0x1a40] ;  /* 0x001a400001167983 */ /* 0x000ede0000300a00 */
[----:B------:R-:W-:-:S03]  /*62670*/  NOP ;  /* 0x0000000000007918 */ /* 0x000fc60000000000 */
[----:B------:R4:W-:Y:S01]  /*62680*/  STL.64 [R1+0x230], R12 ;  /* 0x0002300c01007387 */ /* 0x0009e20000100a00 */
[----:B------:R-:W-:-:S03]  /*62690*/  IMAD.MOV.U32 R0, RZ, RZ, R15 ;  /* 0x000000ffff007224 */ /* 0x000fc600078e000f */
[----:B------:R3:W-:Y:S01]  /*626a0*/  STL [R1+0x238], R14 ;  /* 0x0002380e01007387 */ /* 0x0007e20000100800 */
[----:B----4-:R-:W-:Y:S02]  /*626b0*/  IMAD.MOV.U32 R12, RZ, RZ, R5 ;  /* 0x000000ffff0c7224 */ /* 0x010fe400078e0005 */
[----:B-----5:R-:W-:Y:S01]  /*626c0*/  IMAD.MOV.U32 R13, RZ, RZ, R3 ;  /* 0x000000ffff0d7224 */ /* 0x020fe200078e0003 */
[----:B------:R-:W-:Y:S01]  /*626d0*/  STL [R1+0x1800], R0 ;  /* 0x0018000001007387 */ /* 0x000fe20000100800 */
[----:B---3--:R-:W-:Y:S01]  /*626e0*/  MOV R14, R22 ;  /* 0x00000016000e7202 */ /* 0x008fe20000000f00 */
[----:B------:R-:W-:-:S07]  /*626f0*/  IMAD.MOV.U32 R15, RZ, RZ, R23 ;  /* 0x000000ffff0f7224 */ /* 0x000fce00078e0017 */
[----:B--2---:R-:W-:Y:S01]  /*62700*/  HMMA.16816.F32 R12, R12, R26, R16 ;  /* 0x0000001a0c0c723c */ /* 0x004fe20000001810 */
[----:B------:R-:W2:Y:S04]  /*62710*/  LDL.LU.64 R18, [R1+0x1a38] ;  /* 0x001a380001127983 */ /* 0x000ea80000300a00 */
[----:B------:R-:W2:Y:S04]  /*62720*/  LDL.LU.64 R16, [R1+0x1a30] ;  /* 0x001a300001107983 */ /* 0x000ea80000300a00 */
[----:B------:R-:W3:Y:S04]  /*62730*/  LDL.LU R8, [R1+0x94] ;  /* 0x0000940001087983 */ /* 0x000ee80000300800 */
[----:B------:R-:W3:Y:S06]  /*62740*/  LDL.LU R9, [R1+0x3c] ;  /* 0x00003c0001097983 */ /* 0x000eec0000300800 */
[----:B------:R0:W-:Y:S04]  /*62750*/  STL.64 [R1+0x210], R12 ;  /* 0x0002100c01007387 */ /* 0x0001e80000100a00 */
[----:B------:R1:W-:Y:S04]  /*62760*/  STL.64 [R1+0x218], R14 ;  /* 0x0002180e01007387 */ /* 0x0003e80000100a00 */
[----:B------:R-:W-:Y:S01]  /*62770*/  STL.64 [R1+0x1a28], R10 ;  /* 0x001a280a01007387 */ /* 0x000fe20000100a00 */
[----:B0-----:R-:W-:-:S02]  /*62780*/  IMAD.MOV.U32 R12, RZ, RZ, R5 ;  /* 0x000000ffff0c7224 */ /* 0x001fc400078e0005 */
[----:B------:R-:W-:Y:S01]  /*62790*/  IMAD.MOV.U32 R13, RZ, RZ, R3 ;  /* 0x000000ffff0d7224 */ /* 0x000fe200078e0003 */
[----:B-1----:R-:W-:Y:S01]  /*627a0*/  MOV R14, R22 ;  /* 0x00000016000e7202 */ /* 0x002fe20000000f00 */
[----:B---3--:R2:W-:Y:S04]  /*627b0*/  STL.64 [R1+0x1a20], R8 ;  /* 0x001a200801007387 */ /* 0x0085e80000100a00 */
[----:B------:R-:W3:Y:S04]  /*627c0*/  LDL.LU R24, [R1+0xbc] ;  /* 0x0000bc0001187983 */ /* 0x000ee80000300800 */
[----:B------:R-:W3:Y:S01]  /*627d0*/  LDL.LU R25, [R1+0x64] ;  /* 0x0000640001197983 */ /* 0x000ee20000300800 */
[----:B------:R-:W-:-:S07]  /*627e0*/  IMAD.MOV.U32 R15, RZ, RZ, R23 ;  /* 0x000000ffff0f7224 */ /* 0x000fce00078e0017 */
[C---:B--2---:R-:W-:Y:S01]  /*627f0*/  HMMA.16816.F32 R8, R12.reuse, R28, R16 ;  /* 0x0000001c0c08723c */ /* 0x044fe20000001810 */
[----:B------:R-:W-:Y:S04]  /*62800*/  STL.64 [R1+0x1a18], R26 ;  /* 0x001a181a01007387 */ /* 0x000fe80000100a00 */
[----:B---3--:R-:W-:Y:S04]  /*62810*/  STL.64 [R1+0x1a10], R24 ;  /* 0x001a101801007387 */ /* 0x008fe80000100a00 */
[----:B------:R-:W2:Y:S10]  /*62820*/  LDL.LU R16, [R1+0x3a0] ;  /* 0x0003a00001107983 */ /* 0x000eb40000300800 */
[----:B------:R0:W-:Y:S04]  /*62830*/  STL.64 [R1+0x1f0], R8 ;  /* 0x0001f00801007387 */ /* 0x0001e80000100a00 */
[----:B------:R1:W-:Y:S04]  /*62840*/  STL.64 [R1+0x1f8], R10 ;  /* 0x0001f80a01007387 */ /* 0x0003e80000100a00 */
[----:B------:R-:W2:Y:S04]  /*62850*/  LDL.LU R17, [R1+0x3a4] ;  /* 0x0003a40001117983 */ /* 0x000ea80000300800 */
[----:B------:R-:W3:Y:S04]  /*62860*/  LDL.LU R18, [R1+0x3a8] ;  /* 0x0003a80001127983 */ /* 0x000ee80000300800 */
[----:B------:R-:W3:Y:S04]  /*62870*/  LDL.LU R19, [R1+0x3ac] ;  /* 0x0003ac0001137983 */ /* 0x000ee80000300800 */
[----:B0-----:R-:W4:Y:S04]  /*62880*/  LDL.LU R8, [R1+0x150] ;  /* 0x0001500001087983 */ /* 0x001f280000300800 */
[----:B------:R-:W4:Y:S04]  /*62890*/  LDL.LU R9, [R1+0x154] ;  /* 0x0001540001097983 */ /* 0x000f280000300800 */
[----:B-1----:R-:W4:Y:S04]  /*628a0*/  LDL.LU R10, [R1+0x158] ;  /* 0x00015800010a7983 */ /* 0x002f280000300800 */
[----:B------:R-:W4:Y:S04]  /*628b0*/  LDL.LU R11, [R1+0x15c] ;  /* 0x00015c00010b7983 */ /* 0x000f280000300800 */
[----:B---3--:R-:W-:Y:S04]  /*628c0*/  STL.64 [R1+0x19d8], R18 ;  /* 0x0019d81201007387 */ /* 0x008fe80000100a00 */
[----:B--2---:R0:W-:Y:S04]  /*628d0*/  STL.64 [R1+0x19d0], R16 ;  /* 0x0019d01001007387 */ /* 0x0041e80000100a00 */
[----:B0-----:R-:W2:Y:S04]  /*628e0*/  LDL.LU R16, [R1+0x380] ;  /* 0x0003800001107983 */ /* 0x001ea80000300800 */
[----:B------:R-:W2:Y:S04]  /*628f0*/  LDL.LU R17, [R1+0x384] ;  /* 0x0003840001117983 */ /* 0x000ea80000300800 */
[----:B------:R-:W3:Y:S04]  /*62900*/  LDL.LU R18, [R1+0x388] ;  /* 0x0003880001127983 */ /* 0x000ee80000300800 */
[----:B------:R-:W3:Y:S04]  /*62910*/  LDL.LU R19, [R1+0x38c] ;  /* 0x00038c0001137983 */ /* 0x000ee80000300800 */
[----:B------:R-:W5:Y:S04]  /*62920*/  LDL.LU R24, [R1+0x110] ;  /* 0x0001100001187983 */ /* 0x000f680000300800 */
[----:B------:R-:W5:Y:S04]  /*62930*/  LDL.LU R25, [R1+0x114] ;  /* 0x0001140001197983 */ /* 0x000f680000300800 */
[----:B------:R-:W5:Y:S04]  /*62940*/  LDL.LU R26, [R1+0x118] ;  /* 0x00011800011a7983 */ /* 0x000f680000300800 */
[----:B------:R-:W5:Y:S04]  /*62950*/  LDL.LU R27, [R1+0x11c] ;  /* 0x00011c00011b7983 */ /* 0x000f680000300800 */
        /* <DEDUP_REMOVED lines=11> */
[----:B------:R-:W3:Y:S01]  /*62a10*/  LDL.LU R19, [R1+0x33c] ;  /* 0x00033c0001137983 */ /* 0x000ee20000300800 */
[----:B----4-:R-:W-:Y:S03]  /*62a20*/  HMMA.16816.F32 R12, R12, R6, R8 ;  /* 0x000000060c0c723c */ /* 0x010fe60000001808 */
[----:B---3--:R-:W-:Y:S04]  /*62a30*/  STL.64 [R1+0x1a08], R18 ;  /* 0x001a081201007387 */ /* 0x008fe80000100a00 */
[----:B--2---:R0:W-:Y:S04]  /*62a40*/  STL.64 [R1+0x1a00], R16 ;  /* 0x001a001001007387 */ /* 0x0041e80000100a00 */
[----:B0-----:R-:W2:Y:S04]  /*62a50*/  LDL.LU R16, [R1+0x320] ;  /* 0x0003200001107983 */ /* 0x001ea80000300800 */
[----:B------:R-:W2:Y:S04]  /*62a60*/  LDL.LU R17, [R1+0x324] ;  /* 0x0003240001117983 */ /* 0x000ea80000300800 */
[----:B------:R-:W2:Y:S04]  /*62a70*/  LDL.LU R18, [R1+0x328] ;  /* 0x0003280001127983 */ /* 0x000ea80000300800 */
[----:B------:R-:W2:Y:S04]  /*62a80*/  LDL.LU R19, [R1+0x32c] ;  /* 0x00032c0001137983 */ /* 0x000ea80000300800 */
[----:B------:R-:W3:Y:S04]  /*62a90*/  LDL.LU R20, [R1+0x134] ;  /* 0x0001340001147983 */ /* 0x000ee80000300800 */
[----:B------:R-:W4:Y:S04]  /*62aa0*/  LDL.LU R21, [R1+0x124] ;  /* 0x0001240001157983 */ /* 0x000f280000300800 */
[----:B------:R-:W2:Y:S04]  /*62ab0*/  LDL.LU R2, [R1+0x12c] ;  /* 0x00012c0001027983 */ /* 0x000ea80000300800 */
[----:B------:R-:W5:Y:S04]  /*62ac0*/  LDL.LU.64 R10, [R1+0x1a28] ;  /* 0x001a2800010a7983 */ /* 0x000f680000300a00 */
[----:B------:R-:W2:Y:S04]  /*62ad0*/  LDL.LU.64 R8, [R1+0x1a20] ;  /* 0x001a200001087983 */ /* 0x000ea80000300a00 */
[----:B------:R0:W-:Y:S04]  /*62ae0*/  STL.64 [R1+0x1d0], R12 ;  /* 0x0001d00c01007387 */ /* 0x0001e80000100a00 */
[----:B------:R1:W-:Y:S01]  /*62af0*/  STL.64 [R1+0x1d8], R14 ;  /* 0x0001d80e01007387 */ /* 0x0003e20000100a00 */
[----:B0-----:R-:W-:-:S02]  /*62b00*/  IMAD.MOV.U32 R12, RZ, RZ, R5 ;  /* 0x000000ffff0c7224 */ /* 0x001fc400078e0005 */
[----:B------:R-:W-:Y:S01]  /*62b10*/  IMAD.MOV.U32 R13, RZ, RZ, R3 ;  /* 0x000000ffff0d7224 */ /* 0x000fe200078e0003 */
[----:B-1----:R-:W-:Y:S01]  /*62b20*/  MOV R14, R22 ;  /* 0x00000016000e7202 */ /* 0x002fe20000000f00 */
[----:B------:R-:W-:-:S07]  /*62b30*/  IMAD.MOV.U32 R15, RZ, RZ, R23 ;  /* 0x000000ffff0f7224 */ /* 0x000fce00078e0017 */
[----:B-----5:R-:W-:Y:S01]  /*62b40*/  HMMA.16816.F32 R12, R12, R10, R24 ;  /* 0x0000000a0c0c723c */ /* 0x020fe20000001818 */
[----:B------:R-:W5:Y:S04]  /*62b50*/  LDL.LU.64 R26, [R1+0x1a18] ;  /* 0x001a1800011a7983 */ /* 0x000f680000300a00 */
[----:B------:R-:W3:-:S14]  /*62b60*/  LDL.LU.64 R24, [R1+0x1a10] ;  /* 0x001a100001187983 */ /* 0x000edc0000300a00 */
[----:B------:R2:W-:Y:S04]  /*62b70*/  STL.64 [R1+0x190], R12 ;  /* 0x0001900c01007387 */ /* 0x0005e80000100a00 */
[----:B------:R3:W-:Y:S01]  /*62b80*/  STL.64 [R1+0x198], R14 ;  /* 0x0001980e01007387 */ /* 0x0007e20000100a00 */
[----:B--2---:R-:W-:Y:S02]  /*62b90*/  IMAD.MOV.U32 R12, RZ, RZ, R8 ;  /* 0x000000ffff0c7224 */ /* 0x004fe400078e0008 */
[----:B------:R-:W-:Y:S01]  /*62ba0*/  IMAD.MOV.U32 R13, RZ, RZ, R9 ;  /* 0x000000ffff0d7224 */ /* 0x000fe200078e0009 */
[----:B---3--:R-:W-:Y:S01]  /*62bb0*/  MOV R14, R24 ;  /* 0x00000018000e7202 */ /* 0x008fe20000000f00 */
[----:B------:R-:W-:-:S07]  /*62bc0*/  IMAD.MOV.U32 R15, RZ, RZ, R25 ;  /* 0x000000ffff0f7224 */ /* 0x000fce00078e0019 */
[----:B-----5:R-:W-:Y:S01]  /*62bd0*/  HMMA.16816.F32 R12, R12, R26, R16 ;  /* 0x0000001a0c0c723c */ /* 0x020fe20000001810 */
        /* <DEDUP_REMOVED lines=29> */
[----:B------:R-:W-:Y:S04]  /*62db0*/  STL.64 [R1+0x110], R12 ;  /* 0x0001100c01007387 */ /* 0x000fe80000100a00 */
[----:B------:R0:W-:Y:S04]  /*62dc0*/  STL.64 [R1+0x118], R14 ;  /* 0x0001180e01007387 */ /* 0x0001e80000100a00 */
[----:B0-----:R-:W2:Y:S01]  /*62dd0*/  LDL R14, [R1+0x13c] ;  /* 0x00013c00010e7983 */ /* 0x001ea20000100800 */
[----:B------:R-:W-:Y:S01]  /*62de0*/  IMAD.MOV.U32 R12, RZ, RZ, R20 ;  /* 0x000000ffff0c7224 */ /* 0x000fe200078e0014 */
[----:B------:R-:W-:Y:S01]  /*62df0*/  MOV R15, R2 ;  /* 0x00000002000f7202 */ /* 0x000fe20000000f00 */
[----:B----4-:R-:W-:Y:S01]  /*62e00*/  IMAD.MOV.U32 R13, RZ, RZ, R21 ;  /* 0x000000ffff0d7224 */ /* 0x010fe200078e0015 */
[----:B------:R0:W-:Y:S06]  /*62e10*/  STL [R1+0x19ac], R27 ;  /* 0x0019ac1b01007387 */ /* 0x0001ec0000100800 */
[----:B--2---:R-:W-:Y:S01]  /*62e20*/  HMMA.16816.F32 R12, R12, R26, R16 ;  /* 0x0000001a0c0c723c */ /* 0x004fe20000001810 */
[----:B0-----:R-:W2:-:S15]  /*62e30*/  LDL.LU R27, [R1+0x13c] ;  /* 0x00013c00011b7983 */ /* 0x001e9e0000300800 */
[----:B------:R-:W-:-:S03]  /*62e40*/  NOP ;  /* 0x0000000000007918 */ /* 0x000fc60000000000 */
[----:B------:R-:W-:Y:S04]  /*62e50*/  STL.64 [R1+0x100], R12 ;  /* 0x0001000c01007387 */ /* 0x000fe80000100a00 */
[----:B------:R-:W-:Y:S04]  /*62e60*/  STL.64 [R1+0x108], R14 ;  /* 0x0001080e01007387 */ /* 0x000fe80000100a00 */
        /* <DEDUP_REMOVED lines=11> */
[----:B------:R-:W-:-:S02]  /*62f20*/  MOV R15, R2 ;  /* 0x00000002000f7202 */ /* 0x000fc40000000f00 */
[----:B----4-:R-:W-:Y:S04]  /*62f30*/  STL.64 [R1+0x19c8], R18 ;  /* 0x0019c81201007387 */ /* 0x010fe80000100a00 */
[----:B---3--:R0:W-:Y:S04]  /*62f40*/  STL.64 [R1+0x19c0], R16 ;  /* 0x0019c01001007387 */ /* 0x0081e80000100a00 */
[----:B0-----:R-:W3:Y:S04]  /*62f50*/  LDL.LU R16, [R1+0x3d0] ;  /* 0x0003d00001107983 */ /* 0x001ee80000300800 */
[----:B------:R-:W3:Y:S04]  /*62f60*/  LDL.LU R17, [R1+0x3d4] ;  /* 0x0003d40001117983 */ /* 0x000ee80000300800 */
[----:B------:R-:W3:Y:S04]  /*62f70*/  LDL.LU R18, [R1+0x3d8] ;  /* 0x0003d80001127983 */ /* 0x000ee80000300800 */
[----:B------:R-:W3:Y:S01]  /*62f80*/  LDL.LU R19, [R1+0x3dc] ;  /* 0x0003dc0001137983 */ /* 0x000ee20000300800 */
[----:B------:R-:W-:-:S02]  /*62f90*/  IMAD.MOV.U32 R13, RZ, RZ, R21 ;  /* 0x000000ffff0d7224 */ /* 0x000fc400078e0015 */
[----:B--2---:R-:W-:Y:S01]  /*62fa0*/  IMAD.MOV.U32 R14, RZ, RZ, R27 ;  /* 0x000000ffff0e7224 */ /* 0x004fe200078e001b */
[----:B------:R-:W2:Y:S04]  /*62fb0*/  LDL.LU R4, [R1+0x164] ;  /* 0x0001640001047983 */ /* 0x000ea80000300800 */
        /* <DEDUP_REMOVED lines=9> */
[----:B------:R-:W-:Y:S02]  /*63050*/  IMAD.MOV.U32 R13, RZ, RZ, R21 ;  /* 0x000000ffff0d7224 */ /* 0x000fe400078e0015 */
[----:B-1----:R-:W-:Y:S01]  /*63060*/  IMAD.MOV.U32 R14, RZ, RZ, R27 ;  /* 0x000000ffff0e7224 */ /* 0x002fe200078e001b */
[----:B------:R-:W-:-:S07]  /*63070*/  MOV R15, R2 ;  /* 0x00000002000f7202 */ /* 0x000fce0000000f00 */
[----:B---3--:R-:W-:Y:S01]  /*63080*/  HMMA.16816.F32 R12, R12, R6, R16 ;  /* 0x000000060c0c723c */ /* 0x008fe20000001810 */
[----:B------:R-:W3:Y:S04]  /*63090*/  LDL.LU.64 R18, [R1+0x19b8] ;  /* 0x0019b80001127983 */ /* 0x000ee80000300a00 */
[----:B------:R-:W3:-:S14]  /*630a0*/  LDL.LU.64 R16, [R1+0x19b0] ;  /* 0x0019b00001107983 */ /* 0x000edc0000300a00 */
[----:B------:R0:W-:Y:S04]  /*630b0*/  STL.64 [R1+0xe0], R12 ;  /* 0x0000e00c01007387 */ /* 0x0001e80000100a00 */
[----:B------:R1:W-:Y:S01]  /*630c0*/  STL.64 [R1+0xe8], R14 ;  /* 0x0000e80e01007387 */ /* 0x0003e20000100a00 */
[----:B0-----:R-:W-:Y:S02]  /*630d0*/  IMAD.MOV.U32 R12, RZ, RZ, R20 ;  /* 0x000000ffff0c7224 */ /* 0x001fe400078e0014 */
[----:B------:R-:W-:Y:S01]  /*630e0*/  IMAD.MOV.U32 R13, RZ, RZ, R21 ;  /* 0x000000ffff0d7224 */ /* 0x000fe200078e0015 */
[----:B------:R-:W2:Y:S04]  /*630f0*/  LDL.LU R20, [R1+0x6f0] ;  /* 0x0006f00001147983 */ /* 0x000ea80000300800 */
[----:B------:R-:W2:Y:S04]  /*63100*/  LDL.LU R21, [R1+0x6f4] ;  /* 0x0006f40001157983 */ /* 0x000ea80000300800 */
[----:B------:R-:W2:Y:S04]  /*63110*/  LDL.LU R22, [R1+0x6f8] ;  /* 0x0006f80001167983 */ /* 0x000ea80000300800 */
[----:B------:R-:W2:Y:S01]  /*63120*/  LDL.LU R23, [R1+0x6fc] ;  /* 0x0006fc0001177983 */ /* 0x000ea20000300800 */
[----:B-1----:R-:W-:Y:S01]  /*63130*/  IMAD.MOV.U32 R14, RZ, RZ, R27 ;  /* 0x000000ffff0e7224 */ /* 0x002fe200078e001b */
[----:B------:R-:W-:-:S07]  /*63140*/  MOV R15, R2 ;  /* 0x00000002000f7202 */ /* 0x000fce0000000f00 */
[----:B---3--:R-:W-:Y:S01]  /*63150*/  HMMA.16816.F32 R12, R12, R10, R16 ;  /* 0x0000000a0c0c723c */ /* 0x008fe20000001810 */
[----:B--2---:R-:W-:Y:S04]  /*63160*/  STL.64 [R1+0x19a0], R22 ;  /* 0x0019a01601007387 */ /* 0x004fe80000100a00 */
[----:B------:R0:W-:Y:S04]  /*63170*/  STL.64 [R1+0x1998], R20 ;  /* 0x0019981401007387 */ /* 0x0001e80000100a00 */
[----:B0-----:R-:W2:Y:S04]  /*63180*/  LDL.LU R20, [R1+0x700] ;  /* 0x0007000001147983 */ /* 0x001ea80000300800 */
[----:B------:R-:W2:Y:S04]  /*63190*/  LDL.LU R21, [R1+0x704] ;  /* 0x0007040001157983 */ /* 0x000ea80000300800 */
[----:B------:R-:W2:Y:S04]  /*631a0*/  LDL.LU R22, [R1+0x708] ;  /* 0x0007080001167983 */ /* 0x000ea80000300800 */
[----:B------:R-:W2:Y:S04]  /*631b0*/  LDL.LU R23, [R1+0x70c] ;  /* 0x00070c0001177983 */ /* 0x000ea80000300800 */
[----:B------:R-:W3:Y:S04]  /*631c0*/  LDL.LU R0, [R1+0x1b4] ;  /* 0x0001b40001007983 */ /* 0x000ee80000300800 */
[----:B------:R-:W2:Y:S04]  /*631d0*/  LDL.LU R5, [R1+0x1a4] ;  /* 0x0001a40001057983 */ /* 0x000ea80000300800 */
[----:B------:R-:W2:Y:S04]  /*631e0*/  LDL.LU R3, [R1+0x1bc] ;  /* 0x0001bc0001037983 */ /* 0x000ea80000300800 */
[----:B------:R-:W2:Y:S04]  /*631f0*/  LDL.LU R8, [R1+0x1ac] ;  /* 0x0001ac0001087983 */ /* 0x000ea80000300800 */
        /* <DEDUP_REMOVED lines=14> */
[----:B------:R-:W-:Y:S01]  /*632e0*/  IMAD.MOV.U32 R12, RZ, RZ, R4 ;  /* 0x000000ffff0c7224 */ /* 0x000fe200078e0004 */
[----:B------:R-:W-:Y:S01]  /*632f0*/  MOV R15, R25 ;  /* 0x00000019000f7202 */ /* 0x000fe20000000f00 */
[----:B----4-:R-:W-:-:S02]  /*63300*/  IMAD.MOV.U32 R13, RZ, RZ, R9 ;  /* 0x000000ffff0d7224 */ /* 0x010fc400078e0009 */
[----:B-----5:R-:W-:-:S07]  /*63310*/  IMAD.MOV.U32 R14, RZ, RZ, R24 ;  /* 0x000000ffff0e7224 */ /* 0x020fce00078e0018 */
[----:B------:R-:W-:Y:S01]  /*63320*/  HMMA.16816.F32 R12, R12, R26, R20 ;  /* 0x0000001a0c0c723c */ /* 0x000fe20000001814 */
[----:B--2---:R-:W-:Y:S04]  /*63330*/  STL.64 [R1+0x1990], R18 ;  /* 0x0019901201007387 */ /* 0x004fe80000100a00 */
[----:B------:R0:W-:Y:S04]  /*63340*/  STL.64 [R1+0x1988], R16 ;  /* 0x0019881001007387 */ /* 0x0001e80000100a00 */
[----:B0-----:R-:W2:Y:S04]  /*63350*/  LDL.LU R16, [R1+0x6e0] ;  /* 0x0006e00001107983 */ /* 0x001ea80000300800 */
[----:B------:R-:W2:Y:S04]  /*63360*/  LDL.LU R17, [R1+0x6e4] ;  /* 0x0006e40001117983 */ /* 0x000ea80000300800 */
[----:B------:R-:W2:Y:S04]  /*63370*/  LDL.LU R18, [R1+0x6e8] ;  /* 0x0006e80001127983 */ /* 0x000ea80000300800 */
[----:B------:R-:W2:Y:S04]  /*63380*/  LDL.LU R19, [R1+0x6ec] ;  /* 0x0006ec0001137983 */ /* 0x000ea80000300800 */
[----:B------:R-:W4:Y:S04]  /*63390*/  LDL.LU.64 R22, [R1+0x19a0] ;  /* 0x0019a00001167983 */ /* 0x000f280000300a00 */
[----:B------:R-:W4:Y:S04]  /*633a0*/  LDL.LU.64 R20, [R1+0x1998] ;  /* 0x0019980001147983 */ /* 0x000f280000300a00 */
[----:B------:R0:W-:Y:S04]  /*633b0*/  STL.64 [R1+0xc0], R12 ;  /* 0x0000c00c01007387 */ /* 0x0001e80000100a00 */
[----:B------:R1:W-:Y:S01]  /*633c0*/  STL.64 [R1+0xc8], R14 ;  /* 0x0000c80e01007387 */ /* 0x0003e20000100a00 */
[----:B0-----:R-:W-:-:S02]  /*633d0*/  IMAD.MOV.U32 R12, RZ, RZ, R4 ;  /* 0x000000ffff0c7224 */ /* 0x001fc400078e0004 */
[----:B------:R-:W-:Y:S02]  /*633e0*/  IMAD.MOV.U32 R13, RZ, RZ, R9 ;  /* 0x000000ffff0d7224 */ /* 0x000fe400078e0009 */
[----:B-1----:R-:W-:Y:S01]  /*633f0*/  IMAD.MOV.U32 R14, RZ, RZ, R24 ;  /* 0x000000ffff0e7224 */ /* 0x002fe200078e0018 */
[----:B------:R-:W-:-:S07]  /*63400*/  MOV R15, R25 ;  /* 0x00000019000f7202 */ /* 0x000fce0000000f00 */
[----:B----4-:R-:W-:Y:S01]  /*63410*/  HMMA.16816.F32 R12, R12, R28, R20 ;  /* 0x0000001c0c0c723c */ /* 0x010fe20000001814 */
[----:B------:R-:W4:-:S15]  /*63420*/  LDL.LU R20, [R1+0x6b0] ;  /* 0x0006b00001147983 */ /* 0x000f1e0000300800 */
[----:B------:R-:W-:-:S03]  /*63430*/  NOP ;  /* 0x0000000000007918 */ /* 0x000fc60000000000 */
[----:B------:R0:W-:Y:S04]  /*63440*/  STL.64 [R1+0xb0], R12 ;  /* 0x0000b00c01007387 */ /* 0x0001e80000100a00 */
[----:B------:R1:W-:Y:S04]  /*63450*/  STL.64 [R1+0xb8], R14 ;  /* 0x0000b80e01007387 */ /* 0x0003e80000100a00 */
[----:B------:R-:W4:Y:S01]  /*63460*/  LDL.LU R21, [R1+0x6b4] ;  /* 0x0006b40001157983 */ /* 0x000f220000300800 */
[----:B0-----:R-:W-:-:S03]  /*63470*/  IMAD.MOV.U32 R12, RZ, RZ, R4 ;  /* 0x000000ffff0c7224 */ /* 0x001fc600078e0004 */
[----:B------:R-:W4:Y:S01]  /*63480*/  LDL.LU R22, [R1+0x6b8] ;  /* 0x0006b80001167983 */ /* 0x000f220000300800 */
[----:B------:R-:W-:Y:S02]  /*63490*/  IMAD.MOV.U32 R13, RZ, RZ, R9 ;  /* 0x000000ffff0d7224 */ /* 0x000fe400078e0009 */
[----:B-1----:R-:W-:Y:S01]  /*634a0*/  IMAD.MOV.U32 R14, RZ, RZ, R24 ;  /* 0x000000ffff0e7224 */ /* 0x002fe200078e0018 */
[----:B------:R-:W-:Y:S01]  /*634b0*/  MOV R15, R25 ;  /* 0x00000019000f7202 */ /* 0x000fe20000000f00 */
[----:B------:R-:W4:Y:S06]  /*634c0*/  LDL.LU R23, [R1+0x6bc] ;  /* 0x0006bc0001177983 */ /* 0x000f2c0000300800 */
[----:B--2---:R-:W-:Y:S01]  /*634d0*/  HMMA.16816.F32 R12, R12, R6, R16 ;  /* 0x000000060c0c723c */ /* 0x004fe20000001810 */
[----:B------:R-:W2:Y:S04]  /*634e0*/  LDL.LU.64 R18, [R1+0x1990] ;  /* 0x0019900001127983 */ /* 0x000ea80000300a00 */
[----:B------:R-:W2:-:S14]  /*634f0*/  LDL.LU.64 R16, [R1+0x1988] ;  /* 0x0019880001107983 */ /* 0x000e9c0000300a00 */
[----:B------:R0:W-:Y:S04]  /*63500*/  STL.64 [R1+0xa0], R12 ;  /* 0x0000a00c01007387 */ /* 0x0001e80000100a00 */
[----:B------:R1:W-:Y:S01]  /*63510*/  STL.64 [R1+0xa8], R14 ;  /* 0x0000a80e01007387 */ /* 0x0003e20000100a00 */
[----:B0-----:R-:W-:Y:S02]  /*63520*/  IMAD.MOV.U32 R12, RZ, RZ, R4 ;  /* 0x000000ffff0c7224 */ /* 0x001fe400078e0004 */
[----:B------:R-:W-:Y:S02]  /*63530*/  IMAD.MOV.U32 R13, RZ, RZ, R9 ;  /* 0x000000ffff0d7224 */ /* 0x000fe400078e0009 */
[----:B-1----:R-:W-:Y:S01]  /*63540*/  IMAD.MOV.U32 R14, RZ, RZ, R24 ;  /* 0x000000ffff0e7224 */ /* 0x002fe200078e0018 */
[----:B------:R-:W-:-:S07]  /*63550*/  MOV R15, R25 ;  /* 0x00000019000f7202 */ /* 0x000fce0000000f00 */
[----:B--2---:R-:W-:Y:S01]  /*63560*/  HMMA.16816.F32 R12, R12, R10, R16 ;  /* 0x0000000a0c0c723c */ /* 0x004fe20000001810 */
[----:B------:R-:W2:Y:S04]  /*63570*/  LDL.LU.64 R18, [R1+0x1980] ;  /* 0x0019800001127983 */ /* 0x000ea80000300a00 */
[----:B------:R-:W2:Y:S04]  /*63580*/  LDL.LU.64 R16, [R1+0x1978] ;  /* 0x0019780001107983 */ /* 0x000ea80000300a00 */
[----:B------:R-:W5:Y:S04]  /*63590*/  LDL.LU R4, [R1+0x314] ;  /* 0x0003140001047983 */ /* 0x000f680000300800 */
[----:B------:R-:W4:Y:S06]  /*635a0*/  LDL.LU R9, [R1+0x2e4] ;  /* 0x0002e40001097983 */ /* 0x000f2c0000300800 */
[----:B------:R3:W-:Y:S04]  /*635b0*/  STL.64 [R1+0x90], R12 ;  /* 0x0000900c01007387 */ /* 0x0007e80000100a00 */
[----:B------:R0:W-:Y:S04]  /*635c0*/  STL.64 [R1+0x98], R14 ;  /* 0x0000980e01007387 */ /* 0x0001e80000100a00 */
[----:B------:R-:W4:Y:S04]  /*635d0*/  LDL.LU R24, [R1+0x31c] ;  /* 0x00031c0001187983 */ /* 0x000f280000300800 */
[----:B------:R-:W4:Y:S01]  /*635e0*/  LDL.LU R25, [R1+0x2ec] ;  /* 0x0002ec0001197983 */ /* 0x000f220000300800 */
[----:B---3--:R-:W-:-:S02]  /*635f0*/  IMAD.MOV.U32 R12, RZ, RZ, R0 ;  /* 0x000000ffff0c7224 */ /* 0x008fc400078e0000 */
[----:B------:R-:W-:Y:S01]  /*63600*/  IMAD.MOV.U32 R13, RZ, RZ, R5 ;  /* 0x000000ffff0d7224 */ /* 0x000fe200078e0005 */
[----:B0-----:R-:W-:Y:S01]  /*63610*/  MOV R15, R8 ;  /* 0x00000008000f7202 */ /* 0x001fe20000000f00 */
[----:B------:R-:W-:Y:S01]  /*63620*/  IMAD.MOV.U32 R14, RZ, RZ, R3 ;  /* 0x000000ffff0e7224 */ /* 0x000fe200078e0003 */
[----:B------:R-:W-:Y:S06]  /*63630*/  STL.64 [R1+0x1968], R26 ;  /* 0x0019681a01007387 */ /* 0x000fec0000100a00 */
[----:B--2---:R-:W-:Y:S01]  /*63640*/  HMMA.16816.F32 R12, R12, R26, R16 ;  /* 0x0000001a0c0c723c */ /* 0x004fe20000001810 */
[----:B----4-:R0:W-:-:S15]  /*63650*/  STL.64 [R1+0x1960], R24 ;  /* 0x0019601801007387 */ /* 0x0101de0000100a00 */
[----:B------:R-:W-:-:S03]  /*63660*/  NOP ;  /* 0x0000000000007918 */ /* 0x000fc60000000000 */
[----:B------:R1:W-:Y:S04]  /*63670*/  STL.64 [R1+0x80], R12 ;  /* 0x0000800c01007387 */ /* 0x0003e80000100a00 */
[----:B------:R2:W-:Y:S04]  /*63680*/  STL.64 [R1+0x88], R14 ;  /* 0x0000880e01007387 */ /* 0x0005e80000100a00 */
[----:B0-----:R-:W3:Y:S01]  /*63690*/  LDL.LU R24, [R1+0x6a0] ;  /* 0x0006a00001187983 */ /* 0x001ee20000300800 */
[----:B-1----:R-:W-:-:S03]  /*636a0*/  IMAD.MOV.U32 R12, RZ, RZ, R0 ;  /* 0x000000ffff0c7224 */ /* 0x002fc600078e0000 */
[----:B------:R-:W3:Y:S01]  /*636b0*/  LDL.LU R25, [R1+0x6a4] ;  /* 0x0006a40001197983 */ /* 0x000ee20000300800 */
[----:B------:R-:W-:Y:S02]  /*636c0*/  IMAD.MOV.U32 R13, RZ, RZ, R5 ;  /* 0x000000ffff0d7224 */ /* 0x000fe400078e0005 */
[----:B--2---:R-:W-:Y:S01]  /*636d0*/  IMAD.MOV.U32 R14, RZ, RZ, R3 ;  /* 0x000000ffff0e7224 */ /* 0x004fe200078e0003 */
[-C--:B------:R-:W-:Y:S01]  /*636e0*/  MOV R15, R8.reuse ;  /* 0x00000008000f7202 */ /* 0x080fe20000000f00 */
[----:B------:R-:W3:Y:S04]  /*636f0*/  LDL.LU R26, [R1+0x6a8] ;  /* 0x0006a800011a7983 */ /* 0x000ee80000300800 */
[----:B------:R-:W3:Y:S02]  /*63700*/  LDL.LU R27, [R1+0x6ac] ;  /* 0x0006ac00011b7983 */ /* 0x000ee40000300800 */
[----:B------:R-:W-:Y:S02]  /*63710*/  HMMA.16816.F32 R12, R12, R28, R20 ;  /* 0x0000001c0c0c723c */ /* 0x000fe40000001814 */
[----:B------:R-:W2:Y:S04]  /*63720*/  LDL.LU R16, [R1+0x690] ;  /* 0x0006900001107983 */ /* 0x000ea80000300800 */
[----:B------:R-:W2:Y:S04]  /*63730*/  LDL.LU R17, [R1+0x694] ;  /* 0x0006940001117983 */ /* 0x000ea80000300800 */
[----:B------:R-:W2:Y:S04]  /*63740*/  LDL.LU R18, [R1+0x698] ;  /* 0x0006980001127983 */ /* 0x000ea80000300800 */
[----:B------:R-:W2:Y:S04]  /*63750*/  LDL.LU R19, [R1+0x69c] ;  /* 0x00069c0001137983 */ /* 0x000ea80000300800 */
[----:B------:R-:W4:Y:S04]  /*63760*/  LDL.LU R22, [R1+0x1970] ;  /* 0x0019700001167983 */ /* 0x000f280000300800 */
[----:B------:R-:W2:Y:S04]  /*63770*/  LDL.LU R20, [R1+0x660] ;  /* 0x0006600001147983 */ /* 0x000ea80000300800 */
[----:B------:R-:W-:Y:S04]  /*63780*/  STL.64 [R1+0x70], R12 ;  /* 0x0000700c01007387 */ /* 0x000fe80000100a00 */
[----:B------:R-:W-:Y:S04]  /*63790*/  STL.64 [R1+0x78], R14 ;  /* 0x0000780e01007387 */ /* 0x000fe80000100a00 */
[----:B------:R-:W2:Y:S04]  /*637a0*/  LDL.LU R21, [R1+0x664] ;  /* 0x0006640001157983 */ /* 0x000ea80000300800 */
[----:B------:R-:W4:Y:S04]  /*637b0*/  LDL.LU R23, [R1+0x66c] ;  /* 0x00066c0001177983 */ /* 0x000f280000300800 */
[----:B----4-:R-:W-:Y:S04]  /*637c0*/  STL.64 [R1+0x1948], R22 ;  /* 0x0019481601007387 */ /* 0x010fe80000100a00 */
[----:B--2---:R0:W-:Y:S04]  /*637d0*/  STL.64 [R1+0x1940], R20 ;  /* 0x0019401401007387 */ /* 0x0041e80000100a00 */
        /* <DEDUP_REMOVED lines=18> */
[----:B------:R1:W-:Y:S01]  /*63900*/  STL.64 [R1+0x68], R14 ;  /* 0x0000680e01007387 */ /* 0x0003e20000100a00 */
[----:B0-----:R-:W-:-:S02]  /*63910*/  IMAD.MOV.U32 R12, RZ, RZ, R0 ;  /* 0x000000ffff0c7224 */ /* 0x001fc400078e0000 */
[----:B------:R-:W-:Y:S02]  /*63920*/  IMAD.MOV.U32 R13, RZ, RZ, R5 ;  /* 0x000000ffff0d7224 */ /* 0x000fe400078e0005 */
[----:B-1----:R-:W-:Y:S01]  /*63930*/  IMAD.MOV.U32 R14, RZ, RZ, R3 ;  /* 0x000000ffff0e7224 */ /* 0x002fe200078e0003 */
[----:B------:R-:W-:-:S07]  /*63940*/  MOV R15, R8 ;  /* 0x00000008000f7202 */ /* 0x000fce0000000f00 */
[----:B------:R-:W-:Y:S01]  /*63950*/  HMMA.16816.F32 R12, R12, R10, R16 ;  /* 0x0000000a0c0c723c */ /* 0x000fe20000001810 */
[----:B------:R-:W4:-:S15]  /*63960*/  LDL.LU R16, [R1+0x650] ;  /* 0x0006500001107983 */ /* 0x000f1e0000300800 */
[----:B------:R-:W-:-:S03]  /*63970*/  NOP ;  /* 0x0000000000007918 */ /* 0x000fc60000000000 */
[----:B------:R5:W-:Y:S04]  /*63980*/  STL.64 [R1+0x50], R12 ;  /* 0x0000500c01007387 */ /* 0x000be80000100a00 */
[----:B------:R3:W-:Y:S04]  /*63990*/  STL.64 [R1+0x58], R14 ;  /* 0x0000580e01007387 */ /* 0x0007e80000100a00 */
[----:B------:R-:W4:Y:S01]  /*639a0*/  LDL.LU R17, [R1+0x654] ;  /* 0x0006540001117983 */ /* 0x000f220000300800 */
[----:B-----5:R-:W-:-:S03]  /*639b0*/  IMAD.MOV.U32 R12, RZ, RZ, R4 ;  /* 0x000000ffff0c7224 */ /* 0x020fc600078e0004 */
[----:B------:R-:W4:Y:S01]  /*639c0*/  LDL.LU R18, [R1+0x658] ;  /* 0x0006580001127983 */ /* 0x000f220000300800 */
[----:B------:R-:W-:-:S03]  /*639d0*/  IMAD.MOV.U32 R13, RZ, RZ, R9 ;  /* 0x000000ffff0d7224 */ /* 0x000fc600078e0009 */
[----:B------:R-:W4:Y:S04]  /*639e0*/  LDL.LU R19, [R1+0x65c] ;  /* 0x00065c0001137983 */ /* 0x000f280000300800 */
[----:B------:R-:W5:Y:S04]  /*639f0*/  LDL.LU R0, [R1+0x364] ;  /* 0x0003640001007983 */ /* 0x000f680000300800 */
[----:B------:R-:W4:Y:S04]  /*63a00*/  LDL.LU R5, [R1+0x344] ;  /* 0x0003440001057983 */ /* 0x000f280000300800 */
[----:B------:R-:W4:Y:S04]  /*63a10*/  LDL.LU R3, [R1+0x36c] ;  /* 0x00036c0001037983 */ /* 0x000f280000300800 */
[----:B------:R-:W4:Y:S01]  /*63a20*/  LDL.LU R8, [R1+0x34c] ;  /* 0x00034c0001087983 */ /* 0x000f220000300800 */
[----:B---3--:R-:W-:Y:S01]  /*63a30*/  IMAD.MOV.U32 R14, RZ, RZ, R24 ;  /* 0x000000ffff0e7224 */ /* 0x008fe200078e0018 */
[----:B------:R-:W-:-:S07]  /*63a40*/  MOV R15, R25 ;  /* 0x00000019000f7202 */ /* 0x000fce0000000f00 */
        /* <DEDUP_REMOVED lines=28> */
[----:B----4-:R-:W-:Y:S01]  /*63c10*/  HMMA.16816.F32 R16, R12, R10, R16 ;  /* 0x0000000a0c10723c */ /* 0x010fe20000001810 */
[----:B-----5:R-:W-:Y:S01]  /*63c20*/  IMAD.MOV.U32 R12, RZ, RZ, R0 ;  /* 0x000000ffff0c7224 */ /* 0x020fe200078e0000 */
[----:B------:R-:W-:Y:S01]  /*63c30*/  MOV R15, R8 ;  /* 0x00000008000f7202 */ /* 0x000fe20000000f00 */
[----:B------:R-:W-:Y:S01]  /*63c40*/  IMAD.MOV.U32 R13, RZ, RZ, R5 ;  /* 0x000000ffff0d7224 */ /* 0x000fe200078e0005 */
[----:B------:R-:W4:Y:S01]  /*63c50*/  LDL.LU R9, [R1+0x39c] ;  /* 0x00039c0001097983 */ /* 0x000f220000300800 */
[----:B------:R-:W-:-:S03]  /*63c60*/  IMAD.MOV.U32 R14, RZ, RZ, R3 ;  /* 0x000000ffff0e7224 */ /* 0x000fc600078e0003 */
[----:B------:R-:W5:Y:S11]  /*63c70*/  LDL.LU R4, [R1+0x37c] ;  /* 0x00037c0001047983 */ /* 0x000f760000300800 */
[----:B------:R-:W-:Y:S04]  /*63c80*/  STL.64 [R1+0x1678], R18 ;  /* 0x0016781201007387 */ /* 0x000fe80000100a00 */
[----:B------:R-:W-:Y:S04]  /*63c90*/  STL.64 [R1+0x1670], R16 ;  /* 0x0016701001007387 */ /* 0x000fe80000100a00 */
[----:B------:R-:W-:Y:S01]  /*63ca0*/  STL.64 [R1+0x1928], R26 ;  /* 0x0019281a01007387 */ /* 0x000fe20000100a00 */
[----:B--2---:R-:W-:Y:S03]  /*63cb0*/  HMMA.16816.F32 R12, R12, R26, R20 ;  /* 0x0000001a0c0c723c */ /* 0x004fe60000001814 */
[----:B---3--:R0:W-:-:S15]  /*63cc0*/  STL.64 [R1+0x1920], R24 ;  /* 0x0019201801007387 */ /* 0x0081de0000100a00 */
[----:B------:R-:W-:Y:S01]  /*63cd0*/  NOP ;  /* 0x0000000000007918 */ /* 0x000fe20000000000 */
[----:B------:R-:W-:Y:S04]  /*63ce0*/  STL.64 [R1+0x140], R12 ;  /* 0x0001400c01007387 */ /* 0x000fe80000100a00 */
[----:B------:R-:W-:Y:S04]  /*63cf0*/  STL.64 [R1+0x148], R14 ;  /* 0x0001480e01007387 */ /* 0x000fe80000100a00 */
        /* <DEDUP_REMOVED lines=26> */
[----:B------:R-:W-:-:S02]  /*63ea0*/  IMAD.MOV.U32 R13, RZ, RZ, R5 ;  /* 0x000000ffff0d7224 */ /* 0x000fc400078e0005 */
        /* <DEDUP_REMOVED lines=8> */
[----:B------:R-:W2:Y:S04]  /*63f30*/  LDL.LU.64 R26, [R1+0x1938] ;  /* 0x00193800011a7983 */ /* 0x000ea80000300a00 */
        /* <DEDUP_REMOVED lines=16> */
[----:B---3--:R-:W-:Y:S01]  /*64040*/  HMMA.16816.F32 R12, R12, R10, R20 ;  /* 0x0000000a0c0c723c */ /* 0x008fe20000001814 */
[----:B------:R-:W3:-:S15]  /*64050*/  LDL.LU R20, [R1+0x5d0] ;  /* 0x0005d00001147983 */ /* 0x000ede0000300800 */
[----:B------:R-:W-:-:S03]  /*64060*/  NOP ;  /* 0x0000000000007918 */ /* 0x000fc60000000000 */
[----:B------:R-:W-:Y:S04]  /*64070*/  STL.64 [R1+0x1e0], R12 ;  /* 0x0001e00c01007387 */ /* 0x000fe80000100a00 */
[----:B------:R4:W-:Y:S04]  /*64080*/  STL.64 [R1+0x1e8], R14 ;  /* 0x0001e80e01007387 */ /* 0x0009e80000100a00 */
[----:B------:R-:W3:Y:S04]  /*64090*/  LDL.LU R21, [R1+0x5d4] ;  /* 0x0005d40001157983 */ /* 0x000ee80000300800 */
[----:B------:R-:W3:Y:S01]  /*640a0*/  LDL.LU R22, [R1+0x5d8] ;  /* 0x0005d80001167983 */ /* 0x000ee20000300800 */
[----:B----4-:R-:W-:Y:S01]  /*640b0*/  IMAD.MOV.U32 R14, RZ, RZ, R9 ;  /* 0x000000ffff0e7224 */ /* 0x010fe200078e0009 */
[----:B-----5:R-:W-:-:S02]  /*640c0*/  MOV R15, R4 ;  /* 0x00000004000f7202 */ /* 0x020fc40000000f00 */
[----:B------:R-:W3:Y:S01]  /*640d0*/  LDL.LU R23, [R1+0x5dc] ;  /* 0x0005dc0001177983 */ /* 0x000ee20000300800 */
[----:B--2---:R-:W-:Y:S02]  /*640e0*/  IMAD.MOV.U32 R12, RZ, RZ, R24 ;  /* 0x000000ffff0c7224 */ /* 0x004fe400078e0018 */
[----:B------:R-:W-:-:S07]  /*640f0*/  IMAD.MOV.U32 R13, RZ, RZ, R25 ;  /* 0x000000ffff0d7224 */ /* 0x000fce00078e0019 */
[----:B------:R-:W-:Y:S01]  /*64100*/  HMMA.16816.F32 R12, R12, R26, R16 ;  /* 0x0000001a0c0c723c */ /* 0x000fe20000001810 */
        /* <DEDUP_REMOVED lines=22> */
[----:B------:R-:W4:Y:S04]  /*64270*/  LDL.LU R19, [R1+0x3c4] ;  /* 0x0003c40001137983 */ /* 0x000f280000300800 */
[----:B------:R-:W5:Y:S04]  /*64280*/  LDL.LU R24, [R1+0x40c] ;  /* 0x00040c0001187983 */ /* 0x000f680000300800 */
[----:B------:R-:W2:Y:S04]  /*64290*/  LDL.LU R25, [R1+0x3cc] ;  /* 0x0003cc0001197983 */ /* 0x000ea80000300800 */
[----:B------:R-:W2:Y:S01]  /*642a0*/  LDL.LU R5, [R1+0x454] ;  /* 0x0004540001057983 */ /* 0x000ea20000300800 */
[----:B---3--:R-:W-:Y:S03]  /*642b0*/  HMMA.16816.F32 R12, R12, R10, R20 ;  /* 0x0000000a0c0c723c */ /* 0x008fe60000001814 */
[----:B--2---:R-:W-:Y:S04]  /*642c0*/  STL [R1+0x18c8], R5 ;  /* 0x0018c80501007387 */ /* 0x004fe80000100800 */
[----:B------:R-:W2:Y:S04]  /*642d0*/  LDL.LU R6, [R1+0x43c] ;  /* 0x00043c0001067983 */ /* 0x000ea80000300800 */
[----:B------:R-:W3:Y:S04]  /*642e0*/  LDL.LU R7, [R1+0x444] ;  /* 0x0004440001077983 */ /* 0x000ee80000300800 */
[----:B------:R-:W2:Y:S04]  /*642f0*/  LDL.LU R3, [R1+0x434] ;  /* 0x0004340001037983 */ /* 0x000ea80000300800 */
[----:B------:R-:W2:Y:S04]  /*64300*/  LDL.LU R9, [R1+0x46c] ;  /* 0x00046c0001097983 */ /* 0x000ea80000300800 */
[----:B------:R-:W2:Y:S04]  /*64310*/  LDL.LU R8, [R1+0x44c] ;  /* 0x00044c0001087983 */ /* 0x000ea80000300800 */
[----:B------:R-:W3:Y:S04]  /*64320*/  LDL.LU R16, [R1+0x464] ;  /* 0x0004640001107983 */ /* 0x000ee80000300800 */
[----:B------:R-:W3:Y:S04]  /*64330*/  LDL.LU R0, [R1+0x45c] ;  /* 0x00045c0001007983 */ /* 0x000ee80000300800 */
[----:B------:R-:W-:Y:S04]  /*64340*/  STL.64 [R1+0x18d8], R10 ;  /* 0x0018d80a01007387 */ /* 0x000fe80000100a00 */
[----:B--2---:R0:W-:Y:S04]  /*64350*/  STL.64 [R1+0x18d0], R8 ;  /* 0x0018d00801007387 */ /* 0x0041e80000100a00 */
[----:B------:R-:W-:Y:S04]  /*64360*/  STL.64 [R1+0x260], R12 ;  /* 0x0002600c01007387 */ /* 0x000fe80000100a00 */
[----:B------:R-:W-:Y:S04]  /*64370*/  STL.64 [R1+0x268], R14 ;  /* 0x0002680e01007387 */ /* 0x000fe80000100a00 */
        /* <DEDUP_REMOVED lines=16> */
[----:B------:R-:W2:Y:S04]  /*64480*/  LDL.LU.64 R4, [R1] ;  /* 0x0000000001047983 */ /* 0x000ea80000300a00 */
        /* <DEDUP_REMOVED lines=30> */
[----:B------:R-:W4:Y:S04]  /*64670*/  LDL.LU.64 R10, [R1+0x18e8] ;  /* 0x0018e800010a7983 */ /* 0x000f280000300a00 */
[----:B------:R-:W4:-:S14]  /*64680*/  LDL.LU.64 R8, [R1+0x18e0] ;  /* 0x0018e00001087983 */ /* 0x000f1c0000300a00 */
[----:B------:R0:W-:Y:S04]  /*64690*/  STL.64 [R1+0x2a0], R12 ;  /* 0x0002a00c01007387 */ /* 0x0001e80000100a00 */
[----:B------:R1:W-:Y:S01]  /*646a0*/  STL.64 [R1+0x2a8], R14 ;  /* 0x0002a80e01007387 */ /* 0x0003e20000100a00 */
[----:B0-----:R-:W-:Y:S02]  /*646b0*/  IMAD.MOV.U32 R12, RZ, RZ, R18 ;  /* 0x000000ffff0c7224 */ /* 0x001fe400078e0012 */
[----:B------:R-:W-:Y:S02]  /*646c0*/  IMAD.MOV.U32 R13, RZ, RZ, R19 ;  /* 0x000000ffff0d7224 */ /* 0x000fe400078e0013 */
[----:B-1----:R-:W-:Y:S01]  /*646d0*/  IMAD.MOV.U32 R14, RZ, RZ, R24 ;  /* 0x000000ffff0e7224 */ /* 0x002fe200078e0018 */
[----:B------:R-:W-:-:S07]  /*646e0*/  MOV R15, R25 ;  /* 0x00000019000f7202 */ /* 0x000fce0000000f00 */
[----:B----4-:R-:W-:Y:S01]  /*646f0*/  HMMA.16816.F32 R12, R12, R4, R8 ;  /* 0x000000040c0c723c */ /* 0x010fe20000001808 */
[----:B------:R-:W2:Y:S01]  /*64700*/  LDL.LU.64 R10, [R1+0x18d8] ;  /* 0x0018d800010a7983 */ /* 0x000ea20000300a00 */
[----:B------:R-:W-:-:S03]  /*64710*/  IMAD.MOV.U32 R17, RZ, RZ, R4 ;  /* 0x000000ffff117224 */ /* 0x000fc600078e0004 */
[----:B------:R-:W4:Y:S01]  /*64720*/  LDL.LU.64 R8, [R1+0x18d0] ;  /* 0x0018d00001087983 */ /* 0x000f220000300a00 */
[----:B------:R-:W-:-:S13]  /*64730*/  IMAD.MOV.U32 R4, RZ, RZ, R5 ;  /* 0x000000ffff047224 */ /* 0x000fda00078e0005 */
[----:B------:R0:W-:Y:S04]  /*64740*/  STL.64 [R1+0x2c0], R12 ;  /* 0x0002c00c01007387 */ /* 0x0001e80000100a00 */
[----:B------:R1:W-:Y:S04]  /*64750*/  STL.64 [R1+0x2c8], R14 ;  /* 0x0002c80e01007387 */ /* 0x0003e80000100a00 */
[----:B------:R-:W5:Y:S01]  /*64760*/  LDL.LU R5, [R1+0x18c8] ;  /* 0x0018c80001057983 */ /* 0x000f620000300800 */
[----:B0-----:R-:W-:Y:S01]  /*64770*/  IMAD.MOV.U32 R12, RZ, RZ, R18 ;  /* 0x000000ffff0c7224 */ /* 0x001fe200078e0012 */
[----:B------:R-:W-:Y:S01]  /*64780*/  MOV R13, R19 ;  /* 0x00000013000d7202 */ /* 0x000fe20000000f00 */
[----:B-1----:R-:W-:-:S02]  /*64790*/  IMAD.MOV.U32 R14, RZ, RZ, R24 ;  /* 0x000000ffff0e7224 */ /* 0x002fc400078e0018 */
[----:B------:R-:W-:-:S07]  /*647a0*/  IMAD.MOV.U32 R15, RZ, RZ, R25 ;  /* 0x000000ffff0f7224 */ /* 0x000fce00078e0019 */
[----:B--2---:R-:W-:Y:S01]  /*647b0*/  HMMA.16816.F32 R12, R12, R10, R20 ;  /* 0x0000000a0c0c723c */ /* 0x004fe20000001814 */
[----:B------:R-:W2:Y:S04]  /*647c0*/  LDL.LU.64 R22, [R1+0x18c0] ;  /* 0x0018c00001167983 */ /* 0x000ea80000300a00 */
[----:B------:R-:W2:Y:S04]  /*647d0*/  LDL.LU.64 R20, [R1+0x18b8] ;  /* 0x0018b80001147983 */ /* 0x000ea80000300a00 */
[----:B------:R-:W-:Y:S10]  /*647e0*/  STL.64 [R1+0x1878], R10 ;  /* 0x0018780a01007387 */ /* 0x000ff40000100a00 */
[----:B------:R5:W-:Y:S04]  /*647f0*/  STL.64 [R1+0x2e0], R12 ;  /* 0x0002e00c01007387 */ /* 0x000be80000100a00 */
[----:B------:R3:W-:Y:S01]  /*64800*/  STL.64 [R1+0x2e8], R14 ;  /* 0x0002e80e01007387 */ /* 0x0007e20000100a00 */
[----:B-----5:R-:W-:Y:S01]  /*64810*/  IMAD.MOV.U32 R12, RZ, RZ, R5 ;  /* 0x000000ffff0c7224 */ /* 0x020fe200078e0005 */
[----:B------:R-:W-:Y:S01]  /*64820*/  MOV R13, R6 ;  /* 0x00000006000d7202 */ /* 0x000fe20000000f00 */
[----:B---3--:R-:W-:-:S02]  /*64830*/  IMAD.MOV.U32 R14, RZ, RZ, R7 ;  /* 0x000000ffff0e7224 */ /* 0x008fc400078e0007 */
[----:B------:R-:W-:-:S07]  /*64840*/  IMAD.MOV.U32 R15, RZ, RZ, R3 ;  /* 0x000000ffff0f7224 */ /* 0x000fce00078e0003 */
[----:B--2---:R-:W-:Y:S01]  /*64850*/  HMMA.16816.F32 R12, R12, R26, R20 ;  /* 0x0000001a0c0c723c */ /* 0x004fe20000001814 */
[----:B------:R-:W2:Y:S04]  /*64860*/  LDL.LU.64 R22, [R1+0x18b0] ;  /* 0x0018b00001167983 */ /* 0x000ea80000300a00 */
[----:B------:R-:W2:-:S14]  /*64870*/  LDL.LU.64 R20, [R1+0x18a8] ;  /* 0x0018a80001147983 */ /* 0x000e9c0000300a00 */
[----:B------:R4:W-:Y:S04]  /*64880*/  STL.64 [R1+0x300], R12 ;  /* 0x0003000c01007387 */ /* 0x0009e80000100a00 */
[----:B------:R0:W-:Y:S01]  /*64890*/  STL.64 [R1+0x308], R14 ;  /* 0x0003080e01007387 */ /* 0x0001e20000100a00 */
[----:B----4-:R-:W-:Y:S01]  /*648a0*/  IMAD.MOV.U32 R12, RZ, RZ, R9 ;  /* 0x000000ffff0c7224 */ /* 0x010fe200078e0009 */
[----:B------:R-:W-:Y:S01]  /*648b0*/  MOV R13, R8 ;  /* 0x00000008000d7202 */ /* 0x000fe20000000f00 */
[----:B0-----:R-:W-:Y:S02]  /*648c0*/  IMAD.MOV.U32 R14, RZ, RZ, R16 ;  /* 0x000000ffff0e7224 */ /* 0x001fe400078e0010 */
[----:B------:R-:W-:-:S07]  /*648d0*/  IMAD.MOV.U32 R15, RZ, RZ, R0 ;  /* 0x000000ffff0f7224 */ /* 0x000fce00078e0000 */
[----:B--2---:R-:W-:Y:S01]  /*648e0*/  HMMA.16816.F32 R24, R12, R26, R20 ;  /* 0x0000001a0c18723c */ /* 0x004fe20000001814 */
[----:B------:R-:W2:Y:S04]  /*648f0*/  LDL.LU R20, [R1+0x540] ;  /* 0x0005400001147983 */ /* 0x000ea80000300800 */
[----:B------:R-:W2:Y:S04]  /*64900*/  LDL.LU R21, [R1+0x544] ;  /* 0x0005440001157983 */ /* 0x000ea80000300800 */
[----:B------:R-:W2:Y:S04]  /*64910*/  LDL.LU R22, [R1+0x548] ;  /* 0x0005480001167983 */ /* 0x000ea80000300800 */
[----:B------:R-:W2:Y:S06]  /*64920*/  LDL.LU R23, [R1+0x54c] ;  /* 0x00054c0001177983 */ /* 0x000eac0000300800 */
[----:B------:R0:W-:Y:S04]  /*64930*/  STL.64 [R1+0x15c8], R26 ;  /* 0x0015c81a01007387 */ /* 0x0001e80000100a00 */
[----:B0-----:R-:W3:Y:S04]  /*64940*/  LDL.LU.64 R26, [R1+0x10] ;  /* 0x00001000011a7983 */ /* 0x001ee80000300a00 */
[----:B------:R0:W-:Y:S04]  /*64950*/  STL.64 [R1+0x15c0], R24 ;  /* 0x0015c01801007387 */ /* 0x0001e80000100a00 */
[----:B---3--:R1:W-:Y:S04]  /*64960*/  STL.64 [R1+0x1868], R26 ;  /* 0x0018681a01007387 */ /* 0x0083e80000100a00 */
[----:B0-----:R-:W3:Y:S04]  /*64970*/  LDL.LU R24, [R1+0x570] ;  /* 0x0005700001187983 */ /* 0x001ee80000300800 */
[----:B------:R-:W3:Y:S04]  /*64980*/  LDL.LU R25, [R1+0x574] ;  /* 0x0005740001197983 */ /* 0x000ee80000300800 */
[----:B-1----:R-:W3:Y:S04]  /*64990*/  LDL.LU R26, [R1+0x578] ;  /* 0x00057800011a7983 */ /* 0x002ee80000300800 */
[----:B------:R-:W3:Y:S01]  /*649a0*/  LDL.LU R27, [R1+0x57c] ;  /* 0x00057c00011b7983 */ /* 0x000ee20000300800 */
[----:B------:R-:W-:Y:S01]  /*649b0*/  IMAD.MOV.U32 R12, RZ, RZ, R5 ;  /* 0x000000ffff0c7224 */ /* 0x000fe200078e0005 */
[----:B------:R-:W-:Y:S01]  /*649c0*/  MOV R15, R3 ;  /* 0x00000003000f7202 */ /* 0x000fe20000000f00 */
[----:B------:R-:W-:-:S02]  /*649d0*/  IMAD.MOV.U32 R13, RZ, RZ, R6 ;  /* 0x000000ffff0d7224 */ /* 0x000fc400078e0006 */
[----:B------:R-:W-:-:S07]  /*649e0*/  IMAD.MOV.U32 R14, RZ, RZ, R7 ;  /* 0x000000ffff0e7224 */ /* 0x000fce00078e0007 */
[----:B---3--:R-:W-:Y:S01]  /*649f0*/  HMMA.16816.F32 R12, R12, R28, R24 ;  /* 0x0000001c0c0c723c */ /* 0x008fe20000001818 */
[----:B------:R-:W3:-:S15]  /*64a00*/  LDL.LU R24, [R1+0x530] ;  /* 0x0005300001187983 */ /* 0x000ede0000300800 */
[----:B------:R-:W-:-:S03]  /*64a10*/  NOP ;  /* 0x0000000000007918 */ /* 0x000fc60000000000 */
[----:B------:R-:W-:Y:S04]  /*64a20*/  STL.64 [R1+0x330], R12 ;  /* 0x0003300c01007387 */ /* 0x000fe80000100a00 */
[----:B------:R-:W-:Y:S04]  /*64a30*/  STL.64 [R1+0x338], R14 ;  /* 0x0003380e01007387 */ /* 0x000fe80000100a00 */
[----:B------:R-:W3:Y:S04]  /*64a40*/  LDL.LU R25, [R1+0x534] ;  /* 0x0005340001197983 */ /* 0x000ee80000300800 */
[----:B------:R-:W4:Y:S01]  /*64a50*/  LDL.LU R26, [R1+0x538] ;  /* 0x00053800011a7983 */ /* 0x000f220000300800 */
[----:B------:R-:W-:-:S03]  /*64a60*/  IMAD.MOV.U32 R27, RZ, RZ, R2 ;  /* 0x000000ffff1b7224 */ /* 0x000fc600078e0002 */
[----:B------:R-:W5:Y:S04]  /*64a70*/  LDL.LU R2, [R1+0x18a0] ;  /* 0x0018a00001027983 */ /* 0x000f680000300800 */
        /* <DEDUP_REMOVED lines=15> */
[----:B------:R-:W2:Y:S01]  /*64b70*/  LDL.LU R26, [R1+0x558] ;  /* 0x00055800011a7983 */ /* 0x000ea20000300800 */
[----:B------:R-:W-:-:S03]  /*64b80*/  IMAD.MOV.U32 R10, RZ, RZ, R17 ;  /* 0x000000ffff0a7224 */ /* 0x000fc600078e0011 */
[----:B------:R-:W3:Y:S01]  /*64b90*/  LDL.LU R17, [R1+0x728] ;  /* 0x0007280001117983 */ /* 0x000ee20000300800 */
[----:B-----5:R-:W-:-:S03]  /*64ba0*/  IMAD.MOV.U32 R27, RZ, RZ, R2 ;  /* 0x000000ffff1b7224 */ /* 0x020fc600078e0002 */
[----:B------:R-:W4:Y:S04]  /*64bb0*/  LDL.LU R18, [R1+0x718] ;  /* 0x0007180001127983 */ /* 0x000f280000300800 */
[----:B------:R-:W5:Y:S04]  /*64bc0*/  LDL.LU R19, [R1+0x720] ;  /* 0x0007200001137983 */ /* 0x000f680000300800 */
[----:B------:R-:W3:Y:S01]  /*64bd0*/  LDL.LU R2, [R1+0x710] ;  /* 0x0007100001027983 */ /* 0x000ee20000300800 */
[----:B------:R-:W-:-:S03]  /*64be0*/  MOV R11, R4 ;  /* 0x00000004000b7202 */ /* 0x000fc60000000f00 */
[----:B------:R-:W3:Y:S04]  /*64bf0*/  LDL.LU R20, [R1+0x510] ;  /* 0x0005100001147983 */ /* 0x000ee80000300800 */
[----:B------:R0:W-:Y:S04]  /*64c00*/  STL.64 [R1+0x320], R12 ;  /* 0x0003200c01007387 */ /* 0x0001e80000100a00 */
[----:B------:R1:W-:Y:S04]  /*64c10*/  STL.64 [R1+0x328], R14 ;  /* 0x0003280e01007387 */ /* 0x0003e80000100a00 */
[----:B------:R-:W3:Y:S01]  /*64c20*/  LDL.LU R21, [R1+0x514] ;  /* 0x0005140001157983 */ /* 0x000ee20000300800 */
[----:B0-----:R-:W-:Y:S01]  /*64c30*/  IMAD.MOV.U32 R12, RZ, RZ, R5 ;  /* 0x000000ffff0c7224 */ /* 0x001fe200078e0005 */
[----:B------:R-:W-:-:S02]  /*64c40*/  MOV R13, R6 ;  /* 0x00000006000d7202 */ /* 0x000fc40000000f00 */
[----:B------:R-:W3:Y:S01]  /*64c50*/  LDL.LU R22, [R1+0x518] ;  /* 0x0005180001167983 */ /* 0x000ee20000300800 */
[----:B-1----:R-:W-:Y:S02]  /*64c60*/  IMAD.MOV.U32 R14, RZ, RZ, R7 ;  /* 0x000000ffff0e7224 */ /* 0x002fe400078e0007 */
[----:B------:R-:W-:Y:S01]  /*64c70*/  IMAD.MOV.U32 R15, RZ, RZ, R3 ;  /* 0x000000ffff0f7224 */ /* 0x000fe200078e0003 */
[----:B------:R-:W3:Y:S04]  /*64c80*/  LDL.LU R23, [R1+0x51c] ;  /* 0x00051c0001177983 */ /* 0x000ee80000300800 */
[----:B------:R-:W3:Y:S02]  /*64c90*/  LDL.LU.64 R28, [R1+0x18] ;  /* 0x00001800011c7983 */ /* 0x000ee40000300a00 */
[----:B--2---:R-:W-:Y:S02]  /*64ca0*/  HMMA.16816.F32 R12, R12, R10, R24 ;  /* 0x0000000a0c0c723c */ /* 0x004fe40000001818 */
[----:B------:R-:W2:Y:S04]  /*64cb0*/  LDL.LU.64 R26, [R1+0x1898] ;  /* 0x00189800011a7983 */ /* 0x000ea80000300a00 */
[----:B------:R-:W2:-:S13]  /*64cc0*/  LDL.LU.64 R24, [R1+0x1890] ;  /* 0x0018900001187983 */ /* 0x000e9a0000300a00 */
        /* <DEDUP_REMOVED lines=8> */
[----:B------:R-:W2:Y:S04]  /*64d50*/  LDL.LU.64 R24, [R1+0x1880] ;  /* 0x0018800001187983 */ /* 0x000ea80000300a00 */
[----:B------:R-:W2:Y:S10]  /*64d60*/  LDL.LU.64 R10, [R1+0x1878] ;  /* 0x00187800010a7983 */ /* 0x000eb40000300a00 */
[----:B------:R0:W-:Y:S04]  /*64d70*/  STL.64 [R1+0x350], R12 ;  /* 0x0003500c01007387 */ /* 0x0001e80000100a00 */
[----:B------:R1:W-:Y:S04]  /*64d80*/  STL.64 [R1+0x358], R14 ;  /* 0x0003580e01007387 */ /* 0x0003e80000100a00 */
[----:B------:R-:W3:Y:S01]  /*64d90*/  LDL.LU R4, [R1+0x4f0] ;  /* 0x0004f00001047983 */ /* 0x000ee20000300800 */
[----:B0-----:R-:W-:Y:S01]  /*64da0*/  IMAD.MOV.U32 R12, RZ, RZ, R5 ;  /* 0x000000ffff0c7224 */ /* 0x001fe200078e0005 */
[----:B------:R-:W-:-:S02]  /*64db0*/  MOV R13, R6 ;  /* 0x00000006000d7202 */ /* 0x000fc40000000f00 */
[----:B------:R-:W3:Y:S01]  /*64dc0*/  LDL.LU R5, [R1+0x4f4] ;  /* 0x0004f40001057983 */ /* 0x000ee20000300800 */
[----:B-1----:R-:W-:-:S03]  /*64dd0*/  IMAD.MOV.U32 R14, RZ, RZ, R7 ;  /* 0x000000ffff0e7224 */ /* 0x002fc600078e0007 */
[----:B------:R-:W3:Y:S04]  /*64de0*/  LDL.LU R6, [R1+0x4f8] ;  /* 0x0004f80001067983 */ /* 0x000ee80000300800 */
[----:B------:R-:W3:Y:S01]  /*64df0*/  LDL.LU R7, [R1+0x4fc] ;  /* 0x0004fc0001077983 */ /* 0x000ee20000300800 */
[----:B------:R-:W-:-:S07]  /*64e00*/  IMAD.MOV.U32 R15, RZ, RZ, R3 ;  /* 0x000000ffff0f7224 */ /* 0x000fce00078e0003 */
[----:B--2---:R-:W-:Y:S01]  /*64e10*/  HMMA.16816.F32 R12, R12, R10, R24 ;  /* 0x0000000a0c0c723c */ /* 0x004fe20000001818 */
[----:B---3--:R-:W-:Y:S04]  /*64e20*/  STL.64 [R1+0x1850], R6 ;  /* 0x0018500601007387 */ /* 0x008fe80000100a00 */
[----:B------:R0:W-:Y:S04]  /*64e30*/  STL.64 [R1+0x1848], R4 ;  /* 0x0018480401007387 */ /* 0x0001e80000100a00 */
[----:B0-----:R-:W2:Y:S04]  /*64e40*/  LDL.LU R4, [R1+0x500] ;  /* 0x0005000001047983 */ /* 0x001ea80000300800 */
[----:B------:R-:W2:Y:S04]  /*64e50*/  LDL.LU R5, [R1+0x504] ;  /* 0x0005040001057983 */ /* 0x000ea80000300800 */
[----:B------:R-:W2:Y:S04]  /*64e60*/  LDL.LU R6, [R1+0x508] ;  /* 0x0005080001067983 */ /* 0x000ea80000300800 */
[----:B------:R-:W2:Y:S04]  /*64e70*/  LDL.LU R7, [R1+0x50c] ;  /* 0x00050c0001077983 */ /* 0x000ea80000300800 */
[----:B------:R-:W3:Y:S04]  /*64e80*/  LDL.LU R3, [R1+0x1870] ;  /* 0x0018700001037983 */ /* 0x000ee80000300800 */
[----:B------:R-:W2:Y:S04]  /*64e90*/  LDL.LU.64 R26, [R1+0x1868] ;  /* 0x00186800011a7983 */ /* 0x000ea80000300a00 */
[----:B------:R0:W-:Y:S04]  /*64ea0*/  STL.64 [R1+0x390], R12 ;  /* 0x0003900c01007387 */ /* 0x0001e80000100a00 */
[----:B------:R1:W-:Y:S01]  /*64eb0*/  STL.64 [R1+0x398], R14 ;  /* 0x0003980e01007387 */ /* 0x0003e20000100a00 */
[----:B0-----:R-:W-:Y:S01]  /*64ec0*/  IMAD.MOV.U32 R12, RZ, RZ, R9 ;  /* 0x000000ffff0c7224 */ /* 0x001fe200078e0009 */
[----:B------:R-:W-:-:S02]  /*64ed0*/  MOV R13, R8 ;  /* 0x00000008000d7202 */ /* 0x000fc40000000f00 */
[----:B------:R-:W3:Y:S01]  /*64ee0*/  LDL.LU R9, [R1+0x1864] ;  /* 0x0018640001097983 */ /* 0x000ee20000300800 */
[----:B-1----:R-:W-:Y:S02]  /*64ef0*/  IMAD.MOV.U32 R14, RZ, RZ, R16 ;  /* 0x000000ffff0e7224 */ /* 0x002fe400078e0010 */
[----:B------:R-:W-:Y:S01]  /*64f00*/  IMAD.MOV.U32 R15, RZ, RZ, R0 ;  /* 0x000000ffff0f7224 */ /* 0x000fe200078e0000 */
[----:B------:R-:W3:Y:S06]  /*64f10*/  LDL.LU R8, [R1+0x1860] ;  /* 0x0018600001087983 */ /* 0x000eec0000300800 */
[----:B------:R-:W-:Y:S01]  /*64f20*/  HMMA.16816.F32 R12, R12, R10, R20 ;  /* 0x0000000a0c0c723c */ /* 0x000fe20000001814 */
[----:B------:R-:W3:-:S15]  /*64f30*/  LDL.LU R20, [R1+0x4d0] ;  /* 0x0004d00001147983 */ /* 0x000ede0000300800 */
[----:B------:R-:W-:-:S03]  /*64f40*/  NOP ;  /* 0x0000000000007918 */ /* 0x000fc60000000000 */
[----:B------:R0:W-:Y:S04]  /*64f50*/  STL.64 [R1+0x380], R12 ;  /* 0x0003800c01007387 */ /* 0x0001e80000100a00 */
[----:B------:R1:W-:Y:S04]  /*64f60*/  STL.64 [R1+0x388], R14 ;  /* 0x0003880e01007387 */ /* 0x0003e80000100a00 */
[----:B------:R-:W3:Y:S04]  /*64f70*/  LDL.LU R21, [R1+0x4d4] ;  /* 0x0004d40001157983 */ /* 0x000ee80000300800 */
[----:B------:R-:W3:Y:S04]  /*64f80*/  LDL.LU R22, [R1+0x4d8] ;  /* 0x0004d80001167983 */ /* 0x000ee80000300800 */
[----:B------:R-:W3:Y:S01]  /*64f90*/  LDL.LU R23, [R1+0x4dc] ;  /* 0x0004dc0001177983 */ /* 0x000ee20000300800 */
[----:B0-----:R-:W-:Y:S01]  /*64fa0*/  IMAD.MOV.U32 R12, RZ, RZ, R17 ;  /* 0x000000ffff0c7224 */ /* 0x001fe200078e0011 */
[----:B-1----:R-:W-:Y:S01]  /*64fb0*/  MOV R15, R2 ;  /* 0x00000002000f7202 */ /* 0x002fe20000000f00 */
[----:B----4-:R-:W-:-:S02]  /*64fc0*/  IMAD.MOV.U32 R13, RZ, RZ, R18 ;  /* 0x000000ffff0d7224 */ /* 0x010fc400078e0012 */
[----:B-----5:R-:W-:-:S07]  /*64fd0*/  IMAD.MOV.U32 R14, RZ, RZ, R19 ;  /* 0x000000ffff0e7224 */ /* 0x020fce00078e0013 */
[----:B--2---:R-:W-:Y:S01]  /*64fe0*/  HMMA.16816.F32 R12, R12, R26, R4 ;  /* 0x0000001a0c0c723c */ /* 0x004fe20000001804 */
[----:B---3--:R0:W-:Y:S04]  /*64ff0*/  STL.64 [R1+0x1830], R22 ;  /* 0x0018301601007387 */ /* 0x0081e80000100a00 */
[----:B------:R1:W-:Y:S01]  /*65000*/  STL.64 [R1+0x1828], R20 ;  /* 0x0018281401007387 */ /* 0x0003e20000100a00 */
[----:B0-----:R-:W-:Y:S01]  /*65010*/  IMAD.MOV.U32 R22, RZ, RZ, R8 ;  /* 0x000000ffff167224 */ /* 0x001fe200078e0008 */
[----:B------:R-:W-:Y:S02]  /*65020*/  MOV R23, R9 ;  /* 0x0000000900177202 */ /* 0x000fe40000000f00 */
[----:B-1----:R-:W2:Y:S04]  /*65030*/  LDL.LU R20, [R1+0x4e0] ;  /* 0x0004e00001147983 */ /* 0x002ea80000300800 */
[----:B------:R-:W2:Y:S04]  /*65040*/  LDL.LU R21, [R1+0x4e4] ;  /* 0x0004e40001157983 */ /* 0x000ea80000300800 */
[----:B------:R-:W3:Y:S04]  /*65050*/  LDL.LU R8, [R1+0x185c] ;  /* 0x00185c0001087983 */ /* 0x000ee80000300800 */
[----:B------:R-:W3:Y:S04]  /*65060*/  LDL.LU R9, [R1+0x1858] ;  /* 0x0018580001097983 */ /* 0x000ee80000300800 */
[----:B------:R-:W4:Y:S04]  /*65070*/  LDL.LU.64 R6, [R1+0x1850] ;  /* 0x0018500001067983 */ /* 0x000f280000300a00 */
[----:B------:R-:W4:Y:S01]  /*65080*/  LDL.LU.64 R4, [R1+0x1848] ;  /* 0x0018480001047983 */ /* 0x000f220000300a00 */
[----:B------:R-:W-:-:S02]  /*65090*/  IMAD.MOV.U32 R11, RZ, RZ, R14 ;  /* 0x000000ffff0b7224 */ /* 0x000fc400078e000e */
[----:B------:R-:W-:Y:S01]  /*650a0*/  IMAD.MOV.U32 R10, RZ, RZ, R15 ;  /* 0x000000ffff0a7224 */ /* 0x000fe200078e000f */
[----:B------:R0:W-:Y:S01]  /*650b0*/  STL.64 [R1+0x500], R12 ;  /* 0x0005000c01007387 */ /* 0x0001e20000100a00 */
[----:B------:R-:W-:Y:S02]  /*650c0*/  IMAD.MOV.U32 R14, RZ, RZ, R19 ;  /* 0x000000ffff0e7224 */ /* 0x000fe400078e0013 */
[----:B------:R-:W-:Y:S01]  /*650d0*/  IMAD.MOV.U32 R15, RZ, RZ, R2 ;  /* 0x000000ffff0f7224 */ /* 0x000fe200078e0002 */
[----:B------:R-:W-:Y:S01]  /*650e0*/  STL [R1+0x1594], R10 ;  /* 0x0015940a01007387 */ /* 0x000fe20000100800 */
[--C-:B0-----:R-:W-:Y:S01]  /*650f0*/  IMAD.MOV.U32 R12, RZ, RZ, R17.reuse ;  /* 0x000000ffff0c7224 */ /* 0x101fe200078e0011 */
[-C--:B------:R-:W-:Y:S02]  /*65100*/  MOV R13, R18.reuse ;  /* 0x00000012000d7202 */ /* 0x080fe40000000f00 */
[----:B------:R-:W-:Y:S05]  /*65110*/  STL [R1+0x1590], R11 ;  /* 0x0015900b01007387 */ /* 0x000fea0000100800 */
[----:B----4-:R-:W-:Y:S01]  /*65120*/  HMMA.16816.F32 R12, R12, R28, R4 ;  /* 0x0000001c0c0c723c */ /* 0x010fe20000001804 */
[----:B------:R-:W4:Y:S04]  /*65130*/  LDL.LU.64 R6, [R1+0x1840] ;  /* 0x0018400001067983 */ /* 0x000f280000300a00 */
[----:B------:R-:W2:Y:S04]  /*65140*/  LDL.LU.64 R4, [R1+0x1838] ;  /* 0x0018380001047983 */ /* 0x000ea80000300a00 */
[----:B------:R-:W5:Y:S04]  /*65150*/  LDL.LU R0, [R1+0x738] ;  /* 0x0007380001007983 */ /* 0x000f680000300800 */
[----:B------:R-:W3:Y:S06]  /*65160*/  LDL.LU R24, [R1+0x740] ;  /* 0x0007400001187983 */ /* 0x000eec0000300800 */
[----:B------:R0:W-:Y:S04]  /*65170*/  STL.64 [R1+0x4f0], R12 ;  /* 0x0004f00c01007387 */ /* 0x0001e80000100a00 */
[----:B------:R1:W-:Y:S04]  /*65180*/  STL.64 [R1+0x4f8], R14 ;  /* 0x0004f80e01007387 */ /* 0x0003e80000100a00 */
[----:B------:R-:W3:Y:S01]  /*65190*/  LDL.LU R25, [R1+0x730] ;  /* 0x0007300001197983 */ /* 0x000ee20000300800 */
[----:B0-----:R-:W-:Y:S01]  /*651a0*/  IMAD.MOV.U32 R12, RZ, RZ, R17 ;  /* 0x000000ffff0c7224 */ /* 0x001fe200078e0011 */
[----:B------:R-:W-:Y:S01]  /*651b0*/  MOV R13, R18 ;  /* 0x00000012000d7202 */ /* 0x000fe20000000f00 */
[----:B-1----:R-:W-:-:S02]  /*651c0*/  IMAD.MOV.U32 R14, RZ, RZ, R19 ;  /* 0x000000ffff0e7224 */ /* 0x002fc400078e0013 */
[----:B------:R-:W-:-:S07]  /*651d0*/  IMAD.MOV.U32 R15, RZ, RZ, R2 ;  /* 0x000000ffff0f7224 */ /* 0x000fce00078e0002 */
[----:B--2---:R-:W-:Y:S01]  /*651e0*/  HMMA.16816.F32 R12, R12, R4, R20 ;  /* 0x000000040c0c723c */ /* 0x004fe20000001814 */
[----:B------:R-:W3:Y:S04]  /*651f0*/  LDL.LU.64 R22, [R1+0x1830] ;  /* 0x0018300001167983 */ /* 0x000ee80000300a00 */
[----:B------:R-:W3:-:S14]  /*65200*/  LDL.LU.64 R20, [R1+0x1828] ;  /* 0x0018280001147983 */ /* 0x000edc0000300a00 */
[----:B------:R0:W-:Y:S01]  /*65210*/  STL [R1+0x4e0], R12 ;  /* 0x0004e00c01007387 */ /* 0x0001e20000100800 */
[----:B------:R-:W-:Y:S01]  /*65220*/  IMAD.MOV.U32 R10, RZ, RZ, R13 ;  /* 0x000000ffff0a7224 */ /* 0x000fe200078e000d */
[----:B------:R-:W-:Y:S01]  /*65230*/  MOV R11, R14 ;  /* 0x0000000e000b7202 */ /* 0x000fe20000000f00 */
[----:B------:R-:W-:Y:S01]  /*65240*/  IMAD.MOV.U32 R13, RZ, RZ, R18 ;  /* 0x000000ffff0d7224 */ /* 0x000fe200078e0012 */
[----:B------:R1:W-:Y:S01]  /*65250*/  STL [R1+0x4ec], R15 ;  /* 0x0004ec0f01007387 */ /* 0x0003e20000100800 */
[----:B------:R-:W-:Y:S02]  /*65260*/  IMAD.MOV.U32 R14, RZ, RZ, R19 ;  /* 0x000000ffff0e7224 */ /* 0x000fe400078e0013 */
[----:B0-----:R-:W-:Y:S01]  /*65270*/  IMAD.MOV.U32 R12, RZ, RZ, R17 ;  /* 0x000000ffff0c7224 */ /* 0x001fe200078e0011 */
[----:B-1----:R-:W-:Y:S01]  /*65280*/  MOV R15, R2 ;  /* 0x00000002000f7202 */ /* 0x002fe20000000f00 */
[----:B------:R-:W-:Y:S04]  /*65290*/  STL.64 [R1+0x1818], R4 ;  /* 0x0018180401007387 */ /* 0x000fe80000100a00 */
[----:B------:R-:W-:Y:S04]  /*652a0*/  STL [R1+0x159c], R11 ;  /* 0x00159c0b01007387 */ /* 0x000fe80000100800 */
[----:B------:R-:W-:Y:S01]  /*652b0*/  STL [R1+0x1598], R10 ;  /* 0x0015980a01007387 */ /* 0x000fe20000100800 */
[----:B---3--:R-:W-:Y:S01]  /*652c0*/  HMMA.16816.F32 R16, R12, R8, R20 ;  /* 0x000000080c10723c */ /* 0x008fe20000001814 */
[----:B----4-:R-:W-:-:S15]  /*652d0*/  IMAD.MOV.U32 R20, RZ, RZ, R6 ;  /* 0x000000ffff147224 */ /* 0x010fde00078e0006 */
[----:B------:R-:W-:-:S03]  /*652e0*/  NOP ;  /* 0x0000000000007918 */ /* 0x000fc60000000000 */
[----:B------:R0:W-:Y:S01]  /*652f0*/  STL.64 [R1+0x4d0], R16 ;  /* 0x0004d01001007387 */ /* 0x0001e20000100a00 */
[----:B------:R-:W-:-:S03]  /*65300*/  IMAD.MOV.U32 R2, RZ, RZ, R19 ;  /* 0x000000ffff027224 */ /* 0x000fc600078e0013 */
[----:B------:R1:W-:Y:S04]  /*65310*/  STL [R1+0x4d8], R18 ;  /* 0x0004d81201007387 */ /* 0x0003e80000100800 */
[----:B0-----:R-:W2:Y:S04]  /*65320*/  LDL.LU R16, [R1+0x4c0] ;  /* 0x0004c00001107983 */ /* 0x001ea80000300800 */
[----:B------:R-:W2:Y:S04]  /*65330*/  LDL.LU R17, [R1+0x4c4] ;  /* 0x0004c40001117983 */ /* 0x000ea80000300800 */
[----:B-1----:R-:W2:Y:S04]  /*65340*/  LDL.LU R18, [R1+0x4c8] ;  /* 0x0004c80001127983 */ /* 0x002ea80000300800 */
[----:B------:R-:W2:Y:S04]  /*65350*/  LDL.LU R19, [R1+0x4cc] ;  /* 0x0004cc0001137983 */ /* 0x000ea80000300800 */
[----:B------:R-:W3:Y:S04]  /*65360*/  LDL.LU R6, [R1+0x1824] ;  /* 0x0018240001067983 */ /* 0x000ee80000300800 */
[----:B------:R-:W4:Y:S04]  /*65370*/  LDL.LU R21, [R1+0x484] ;  /* 0x0004840001157983 */ /* 0x000f280000300800 */
[----:B------:R-:W2:Y:S01]  /*65380*/  LDL.LU R22, [R1+0x488] ;  /* 0x0004880001167983 */ /* 0x000ea20000300800 */
[----:B------:R-:W-:-:S03]  /*65390*/  IMAD.MOV.U32 R23, RZ, RZ, R3 ;  /* 0x000000ffff177224 */ /* 0x000fc600078e0003 */
[----:B------:R-:W3:Y:S04]  /*653a0*/  LDL.LU R3, [R1+0x1820] ;  /* 0x0018200001037983 */ /* 0x000ee80000300800 */
[----:B------:R-:W3:Y:S04]  /*653b0*/  LDL.LU R4, [R1+0x4b0] ;  /* 0x0004b00001047983 */ /* 0x000ee80000300800 */
[----:B------:R-:W3:Y:S04]  /*653c0*/  LDL.LU R5, [R1+0x4b4] ;  /* 0x0004b40001057983 */ /* 0x000ee80000300800 */
[----:B--2---:R-:W-:Y:S04]  /*653d0*/  STL.64 [R1+0x17f8], R22 ;  /* 0x0017f81601007387 */ /* 0x004fe80000100a00 */
[----:B----4-:R0:W-:Y:S04]  /*653e0*/  STL.64 [R1+0x17f0], R20 ;  /* 0x0017f01401007387 */ /* 0x0101e80000100a00 */
        /* <DEDUP_REMOVED lines=8> */
[----:B------:R-:W2:Y:S04]  /*65470*/  LDL.LU R22, [R1+0x4a8] ;  /* 0x0004a80001167983 */ /* 0x000ea80000300800 */
[----:B------:R-:W4:Y:S04]  /*65480*/  LDL.LU R10, [R1+0x760] ;  /* 0x00076000010a7983 */ /* 0x000f280000300800 */
[----:B----4-:R0:W-:Y:S04]  /*65490*/  STL [R1+0x1804], R10 ;  /* 0x0018040a01007387 */ /* 0x0101e80000100800 */
[----:B0-----:R-:W4:Y:S01]  /*654a0*/  LDL.LU R10, [R1+0x748] ;  /* 0x00074800010a7983 */ /* 0x001f220000300800 */
[----:B-----5:R-:W-:Y:S01]  /*654b0*/  IMAD.MOV.U32 R13, RZ, RZ, R0 ;  /* 0x000000ffff0d7224 */ /* 0x020fe200078e0000 */
[----:B------:R-:W-:Y:S01]  /*654c0*/  MOV R15, R25 ;  /* 0x00000019000f7202 */ /* 0x000fe20000000f00 */
[----:B------:R-:W-:Y:S01]  /*654d0*/  IMAD.MOV.U32 R14, RZ, RZ, R24 ;  /* 0x000000ffff0e7224 */ /* 0x000fe200078e0018 */
[----:B------:R-:W5:Y:S01]  /*654e0*/  LDL.LU R11, [R1+0x750] ;  /* 0x00075000010b7983 */ /* 0x000f620000300800 */
[----:B---3--:R-:W-:-:S03]  /*654f0*/  MOV R23, R3 ;  /* 0x0000000300177202 */ /* 0x008fc60000000f00 */
[----:B------:R0:W-:Y:S04]  /*65500*/  STL [R1+0x15a0], R2 ;  /* 0x0015a00201007387 */ /* 0x0001e80000100800 */
[----:B0-----:R-:W3:Y:S01]  /*65510*/  LDL.LU R2, [R1+0x758] ;  /* 0x0007580001027983 */ /* 0x001ee20000300800 */
[----:B----4-:R-:W-:-:S07]  /*65520*/  IMAD.MOV.U32 R12, RZ, RZ, R10 ;  /* 0x000000ffff0c7224 */ /* 0x010fce00078e000a */
[C---:B------:R-:W-:Y:S08]  /*65530*/  HMMA.16816.F32 R16, R12.reuse, R26, R16 ;  /* 0x0000001a0c10723c */ /* 0x040ff00000001810 */
[----:B------:R-:W-:Y:S11]  /*65540*/  HMMA.16816.F32 R12, R12, R28, R4 ;  /* 0x0000001c0c0c723c */ /* 0x000ff60000001804 */
[----:B------:R0:W-:Y:S01]  /*65550*/  STL [R1+0x4c4], R17 ;  /* 0x0004c41101007387 */ /* 0x0001e20000100800 */
[----:B------:R-:W-:-:S03]  /*65560*/  IMAD.MOV.U32 R3, RZ, RZ, R16 ;  /* 0x000000ffff037224 */ /* 0x000fc600078e0010 */
[----:B------:R1:W-:Y:S04]  /*65570*/  STL.64 [R1+0x4c8], R18 ;  /* 0x0004c81201007387 */ /* 0x0003e80000100a00 */
[----:B------:R-:W4:Y:S04]  /*65580*/  LDL.LU R16, [R1+0x470] ;  /* 0x0004700001107983 */ /* 0x000f280000300800 */
[----:B0-----:R-:W4:Y:S04]  /*65590*/  LDL.LU R17, [R1+0x474] ;  /* 0x0004740001117983 */ /* 0x001f280000300800 */
[----:B-1----:R-:W4:Y:S04]  /*655a0*/  LDL.LU R18, [R1+0x478] ;  /* 0x0004780001127983 */ /* 0x002f280000300800 */
[----:B------:R-:W4:Y:S04]  /*655b0*/  LDL.LU R19, [R1+0x47c] ;  /* 0x00047c0001137983 */ /* 0x000f280000300800 */
[----:B------:R0:W-:Y:S04]  /*655c0*/  STL [R1+0x15d0], R3 ;  /* 0x0015d00301007387 */ /* 0x0001e80000100800 */
[----:B0-----:R-:W2:Y:S04]  /*655d0*/  LDL.LU R3, [R1+0x768] ;  /* 0x0007680001037983 */ /* 0x001ea80000300800 */
[----:B------:R-:W2:Y:S04]  /*655e0*/  LDL.LU.64 R4, [R1+0x1818] ;  /* 0x0018180001047983 */ /* 0x000ea80000300a00 */
[----:B------:R0:W-:Y:S04]  /*655f0*/  STL.64 [R1+0x4b0], R12 ;  /* 0x0004b00c01007387 */ /* 0x0001e80000100a00 */
[----:B------:R1:W-:Y:S01]  /*65600*/  STL.64 [R1+0x4b8], R14 ;  /* 0x0004b80e01007387 */ /* 0x0003e20000100a00 */
[----:B0-----:R-:W-:-:S02]  /*65610*/  IMAD.MOV.U32 R12, RZ, RZ, R10 ;  /* 0x000000ffff0c7224 */ /* 0x001fc400078e000a */
[----:B------:R-:W-:Y:S01]  /*65620*/  IMAD.MOV.U32 R13, RZ, RZ, R0 ;  /* 0x000000ffff0d7224 */ /* 0x000fe200078e0000 */
[----:B-1----:R-:W-:Y:S01]  /*65630*/  MOV R14, R24 ;  /* 0x00000018000e7202 */ /* 0x002fe20000000f00 */
[----:B------:R-:W-:-:S07]  /*65640*/  IMAD.MOV.U32 R15, RZ, RZ, R25 ;  /* 0x000000ffff0f7224 */ /* 0x000fce00078e0019 */
[----:B--2---:R-:W-:Y:S01]  /*65650*/  HMMA.16816.F32 R12, R12, R4, R20 ;  /* 0x000000040c0c723c */ /* 0x004fe20000001814 */
[----:B------:R-:W2:Y:S04]  /*65660*/  LDL.LU.64 R22, [R1+0x1810] ;  /* 0x0018100001167983 */ /* 0x000ea80000300a00 */
[----:B------:R-:W2:-:S14]  /*65670*/  LDL.LU.64 R20, [R1+0x1808] ;  /* 0x0018080001147983 */ /* 0x000e9c0000300a00 */
[----:B------:R-:W-:Y:S02]  /*65680*/  IMAD.MOV.U32 R7, RZ, RZ, R15 ;  /* 0x000000ffff077224 */ /* 0x000fe400078e000f */
[----:B------:R-:W-:Y:S01]  /*65690*/  IMAD.MOV.U32 R6, RZ, RZ, R14 ;  /* 0x000000ffff067224 */ /* 0x000fe200078e000e */
[----:B------:R0:W-:Y:S01]  /*656a0*/  STL.64 [R1+0x4a0], R12 ;  /* 0x0004a00c01007387 */ /* 0x0001e20000100a00 */
[----:B------:R-:W-:Y:S02]  /*656b0*/  IMAD.MOV.U32 R14, RZ, RZ, R24 ;  /* 0x000000ffff0e7224 */ /* 0x000fe400078e0018 */
[----:B------:R-:W-:Y:S01]  /*656c0*/  IMAD.MOV.U32 R15, RZ, RZ, R25 ;  /* 0x000000ffff0f7224 */ /* 0x000fe200078e0019 */
[----:B------:R-:W-:Y:S04]  /*656d0*/  STL [R1+0x1760], R7 ;  /* 0x0017600701007387 */ /* 0x000fe80000100800 */
[----:B------:R-:W-:Y:S01]  /*656e0*/  STL [R1+0x1638], R6 ;  /* 0x0016380601007387 */ /* 0x000fe20000100800 */
[----:B0-----:R-:W-:Y:S01]  /*656f0*/  MOV R12, R10 ;  /* 0x0000000a000c7202 */ /* 0x001fe20000000f00 */
[----:B------:R-:W-:-:S02]  /*65700*/  IMAD.MOV.U32 R13, RZ, RZ, R0 ;  /* 0x000000ffff0d7224 */ /* 0x000fc400078e0000 */
[----:B------:R-:W3:Y:S04]  /*65710*/  LDL.LU R10, [R1+0x1804] ;  /* 0x00180400010a7983 */ /* 0x000ee80000300800 */
[----:B------:R-:W4:Y:S01]  /*65720*/  LDL.LU R0, [R1+0x1800] ;  /* 0x0018000001007983 */ /* 0x000f220000300800 */
[----:B--2---:R-:W-:Y:S03]  /*65730*/  HMMA.16816.F32 R12, R12, R8, R20 ;  /* 0x000000080c0c723c */ /* 0x004fe60000001814 */
[----:B------:R-:W2:Y:S04]  /*65740*/  LDL.LU.64 R22, [R1+0x17f8] ;  /* 0x0017f80001167983 */ /* 0x000ea80000300a00 */
[----:B------:R-:W2:-:S12]  /*65750*/  LDL.LU.64 R20, [R1+0x17f0] ;  /* 0x0017f00001147983 */ /* 0x000e980000300a00 */
[----:B------:R0:W-:Y:S04]  /*65760*/  STL.64 [R1+0x490], R12 ;  /* 0x0004900c01007387 */ /* 0x0001e80000100a00 */
[----:B------:R1:W-:Y:S04]  /*65770*/  STL.64 [R1+0x498], R14 ;  /* 0x0004980e01007387 */ /* 0x0003e80000100a00 */
[----:B------:R-:W4:Y:S04]  /*65780*/  LDL.LU R24, [R1+0x788] ;  /* 0x0007880001187983 */ /* 0x000f280000300800 */
[----:B------:R-:W4:Y:S01]  /*65790*/  LDL.LU R25, [R1+0x778] ;  /* 0x0007780001197983 */ /* 0x000f220000300800 */
[----:B0-----:R-:W-:Y:S01]  /*657a0*/  MOV R12, R3 ;  /* 0x00000003000c7202 */ /* 0x001fe20000000f00 */
[----:B---3--:R-:W-:-:S02]  /*657b0*/  IMAD.MOV.U32 R13, RZ, RZ, R2 ;  /* 0x000000ffff0d7224 */ /* 0x008fc400078e0002 */
[----:B-1----:R-:W-:Y:S02]  /*657c0*/  IMAD.MOV.U32 R14, RZ, RZ, R10 ;  /* 0x000000ffff0e7224 */ /* 0x002fe400078e000a */
[----:B-----5:R-:W-:-:S07]  /*657d0*/  IMAD.MOV.U32 R15, RZ, RZ, R11 ;  /* 0x000000ffff0f7224 */ /* 0x020fce00078e000b */
[----:B--2---:R-:W-:-:S15]  /*657e0*/  HMMA.16816.F32 R12, R12, R26, R20 ;  /* 0x0000001a0c0c723c */ /* 0x004fde0000001814 */
[----:B------:R-:W-:-:S04]  /*657f0*/  NOP ;  /* 0x0000000000007918 */ /* 0x000fc80000000000 */
[----:B------:R0:W-:Y:S04]  /*65800*/  STL.64 [R1+0x480], R12 ;  /* 0x0004800c01007387 */ /* 0x0001e80000100a00 */
[----:B------:R1:W-:Y:S01]  /*65810*/  STL.64 [R1+0x488], R14 ;  /* 0x0004880e01007387 */ /* 0x0003e20000100a00 */
[----:B0-----:R-:W-:Y:S01]  /*65820*/  MOV R12, R3 ;  /* 0x00000003000c7202 */ /* 0x001fe20000000f00 */
[----:B------:R-:W-:Y:S02]  /*65830*/  IMAD.MOV.U32 R13, RZ, RZ, R2 ;  /* 0x000000ffff0d7224 */ /* 0x000fe400078e0002 */
[----:B-1----:R-:W-:Y:S02]  /*65840*/  IMAD.MOV.U32 R14, RZ, RZ, R10 ;  /* 0x000000ffff0e7224 */ /* 0x002fe400078e000a */
[----:B------:R-:W-:-:S07]  /*65850*/  IMAD.MOV.U32 R15, RZ, RZ, R11 ;  /* 0x000000ffff0f7224 */ /* 0x000fce00078e000b */
[----:B----4-:R-:W-:Y:S01]  /*65860*/  HMMA.16816.F32 R12, R12, R28, R16 ;  /* 0x0000001c0c0c723c */ /* 0x010fe20000001810 */
[----:B------:R-:W-:Y:S04]  /*65870*/  STL.64 [R1+0x17d8], R26 ;  /* 0x0017d81a01007387 */ /* 0x000fe80000100a00 */
[----:B------:R-:W-:Y:S04]  /*65880*/  STL.64 [R1+0x17d0], R24 ;  /* 0x0017d01801007387 */ /* 0x000fe80000100a00 */
[----:B------:R-:W2:Y:S04]  /*65890*/  LDL.LU R20, [R1+0x780] ;  /* 0x0007800001147983 */ /* 0x000ea80000300800 */
[----:B------:R-:W3:Y:S04]  /*658a0*/  LDL.LU R21, [R1+0x770] ;  /* 0x0007700001157983 */ /* 0x000ee80000300800 */
[----:B------:R-:W4:Y:S04]  /*658b0*/  LDL.LU R16, [R1+0x290] ;  /* 0x0002900001107983 */ /* 0x000f280000300800 */
[----:B------:R-:W-:Y:S04]  /*658c0*/  STL.64 [R1+0x470], R12 ;  /* 0x0004700c01007387 */ /* 0x000fe80000100a00 */
[----:B------:R-:W-:Y:S04]  /*658d0*/  STL.64 [R1+0x478], R14 ;  /* 0x0004780e01007387 */ /* 0x000fe80000100a00 */
        /* <DEDUP_REMOVED lines=32> */
[----:B------:R-:W-:-:S02]  /*65ae0*/  IMAD.MOV.U32 R13, RZ, RZ, R2 ;  /* 0x000000ffff0d7224 */ /* 0x000fc400078e0002 */
        /* <DEDUP_REMOVED lines=9> */
[----:B------:R-:W4:Y:S04]  /*65b80*/  LDL.LU R22, [R1+0x7a8] ;  /* 0x0007a80001167983 */ /* 0x000f280000300800 */
[----:B------:R-:W5:Y:S04]  /*65b90*/  LDL.LU R23, [R1+0x798] ;  /* 0x0007980001177983 */ /* 0x000f680000300800 */
[----:B------:R-:W2:Y:S04]  /*65ba0*/  LDL.LU R7, [R1+0x790] ;  /* 0x0007900001077983 */ /* 0x000ea80000300800 */
[----:B------:R-:W2:Y:S04]  /*65bb0*/  LDL.LU.64 R26, [R1+0x17e8] ;  /* 0x0017e800011a7983 */ /* 0x000ea80000300a00 */
[----:B------:R-:W2:Y:S04]  /*65bc0*/  LDL.LU.64 R24, [R1+0x17e0] ;  /* 0x0017e00001187983 */ /* 0x000ea80000300a00 */
[----:B------:R0:W-:Y:S04]  /*65bd0*/  STL.64 [R1+0x460], R12 ;  /* 0x0004600c01007387 */ /* 0x0001e80000100a00 */
[----:B------:R1:W-:Y:S01]  /*65be0*/  STL.64 [R1+0x468], R14 ;  /* 0x0004680e01007387 */ /* 0x0003e20000100a00 */
[----:B0-----:R-:W-:Y:S01]  /*65bf0*/  MOV R12, R3 ;  /* 0x00000003000c7202 */ /* 0x001fe20000000f00 */
[----:B------:R-:W-:-:S02]  /*65c00*/  IMAD.MOV.U32 R13, RZ, RZ, R2 ;  /* 0x000000ffff0d7224 */ /* 0x000fc400078e0002 */
[----:B-1----:R-:W-:Y:S02]  /*65c10*/  IMAD.MOV.U32 R14, RZ, RZ, R10 ;  /* 0x000000ffff0e7224 */ /* 0x002fe400078e000a */
[----:B------:R-:W-:-:S07]  /*65c20*/  IMAD.MOV.U32 R15, RZ, RZ, R11 ;  /* 0x000000ffff0f7224 */ /* 0x000fce00078e000b */
[----:B--2---:R-:W-:Y:S01]  /*65c30*/  HMMA.16816.F32 R12, R12, R8, R24 ;  /* 0x000000080c0c723c */ /* 0x004fe20000001818 */
[----:B------:R-:W2:Y:S04]  /*65c40*/  LDL.LU.64 R26, [R1+0x17d8] ;  /* 0x0017d800011a7983 */ /* 0x000ea80000300a00 */
[----:B------:R-:W2:-:S14]  /*65c50*/  LDL.LU.64 R24, [R1+0x17d0] ;  /* 0x0017d00001187983 */ /* 0x000e9c0000300a00 */
[----:B------:R-:W-:Y:S04]  /*65c60*/  STL.64 [R1+0x450], R12 ;  /* 0x0004500c01007387 */ /* 0x000fe80000100a00 */
[----:B------:R0:W-:Y:S02]  /*65c70*/  STL.64 [R1+0x458], R14 ;  /* 0x0004580e01007387 */ /* 0x0001e40000100a00 */
[----:B0-----:R-:W-:Y:S02]  /*65c80*/  IMAD.MOV.U32 R14, RZ, RZ, R20 ;  /* 0x000000ffff0e7224 */ /* 0x001fe400078e0014 */
[----:B---3--:R-:W-:Y:S01]  /*65c90*/  IMAD.MOV.U32 R15, RZ, RZ, R21 ;  /* 0x000000ffff0f7224 */ /* 0x008fe200078e0015 */
[----:B--2---:R-:W-:Y:S01]  /*65ca0*/  MOV R12, R24 ;  /* 0x00000018000c7202 */ /* 0x004fe20000000f00 */
[----:B------:R-:W-:-:S07]  /*65cb0*/  IMAD.MOV.U32 R13, RZ, RZ, R25 ;  /* 0x000000ffff0d7224 */ /* 0x000fce00078e0019 */
[----:B------:R-:W-:Y:S01]  /*65cc0*/  HMMA.16816.F32 R12, R12, R26, R16 ;  /* 0x0000001a0c0c723c */ /* 0x000fe20000001810 */
[----:B------:R-:W2:Y:S04]  /*65cd0*/  LDL.LU.64 R18, [R1+0x17c8] ;  /* 0x0017c80001127983 */ /* 0x000ea80000300a00 */
[----:B------:R-:W2:-:S14]  /*65ce0*/  LDL.LU.64 R16, [R1+0x17c0] ;  /* 0x0017c00001107983 */ /* 0x000e9c0000300a00 */
[----:B------:R0:W-:Y:S04]  /*65cf0*/  STL.64 [R1+0x440], R12 ;  /* 0x0004400c01007387 */ /* 0x0001e80000100a00 */
[----:B------:R1:W-:Y:S01]  /*65d00*/  STL.64 [R1+0x448], R14 ;  /* 0x0004480e01007387 */ /* 0x0003e20000100a00 */
[----:B0-----:R-:W-:Y:S01]  /*65d10*/  MOV R12, R24 ;  /* 0x00000018000c7202 */ /* 0x001fe20000000f00 */
[----:B------:R-:W-:Y:S02]  /*65d20*/  IMAD.MOV.U32 R13, RZ, RZ, R25 ;  /* 0x000000ffff0d7224 */ /* 0x000fe400078e0019 */
        /* <DEDUP_REMOVED lines=23> */
[----:B------:R-:W-:Y:S04]  /*65ea0*/  STL.64 [R1+0x410], R12 ;  /* 0x0004100c01007387 */ /* 0x000fe80000100a00 */
[----:B------:R0:W-:Y:S04]  /*65eb0*/  STL.64 [R1+0x418], R14 ;  /* 0x0004180e01007387 */ /* 0x0001e80000100a00 */
[----:B0-----:R-:W2:Y:S01]  /*65ec0*/  LDL R14, [R1+0x7a0] ;  /* 0x0007a000010e7983 */ /* 0x001ea20000100800 */
[----:B----4-:R-:W-:Y:S01]  /*65ed0*/  MOV R12, R22 ;  /* 0x00000016000c7202 */ /* 0x010fe20000000f00 */
[----:B-----5:R-:W-:-:S02]  /*65ee0*/  IMAD.MOV.U32 R13, RZ, RZ, R23 ;  /* 0x000000ffff0d7224 */ /* 0x020fc400078e0017 */
[----:B------:R-:W-:Y:S01]  /*65ef0*/  IMAD.MOV.U32 R15, RZ, RZ, R7 ;  /* 0x000000ffff0f7224 */ /* 0x000fe200078e0007 */
        /* <DEDUP_REMOVED lines=19> */
[----:B------:R-:W-:Y:S01]  /*66030*/  IMAD.MOV.U32 R13, RZ, RZ, R23 ;  /* 0x000000ffff0d7224 */ /* 0x000fe200078e0017 */
[----:B----4-:R-:W-:Y:S04]  /*66040*/  STL.64 [R1+0x1780], R18 ;  /* 0x0017801201007387 */ /* 0x010fe80000100a00 */
[----:B---3--:R0:W-:Y:S04]  /*66050*/  STL.64 [R1+0x1778], R16 ;  /* 0x0017781001007387 */ /* 0x0081e80000100a00 */
[----:B0-----:R-:W3:Y:S04]  /*66060*/  LDL.LU R16, [R1+0x270] ;  /* 0x0002700001107983 */ /* 0x001ee80000300800 */
[----:B------:R-:W3:Y:S04]  /*66070*/  LDL.LU R17, [R1+0x274] ;  /* 0x0002740001117983 */ /* 0x000ee80000300800 */
[----:B------:R-:W3:Y:S01]  /*66080*/  LDL.LU R18, [R1+0x278] ;  /* 0x0002780001127983 */ /* 0x000ee20000300800 */
[----:B-----5:R-:W-:Y:S01]  /*66090*/  MOV R19, R0 ;  /* 0x0000000000137202 */ /* 0x020fe20000000f00 */
[----:B--2---:R-:W-:-:S02]  /*660a0*/  IMAD.MOV.U32 R14, RZ, RZ, R27 ;  /* 0x000000ffff0e7224 */ /* 0x004fc400078e001b */
        /* <DEDUP_REMOVED lines=17> */
[----:B------:R1:W-:Y:S04]  /*661c0*/  STL.64 [R1+0x3e8], R14 ;  /* 0x0003e80e01007387 */ /* 0x0003e80000100a00 */
[----:B------:R-:W2:Y:S01]  /*661d0*/  LDL.LU R20, [R1+0x1d0] ;  /* 0x0001d00001147983 */ /* 0x000ea20000300800 */
[----:B0-----:R-:W-:-:S03]  /*661e0*/  IMAD.MOV.U32 R12, RZ, RZ, R22 ;  /* 0x000000ffff0c7224 */ /* 0x001fc600078e0016 */
[----:B------:R-:W2:Y:S01]  /*661f0*/  LDL.LU R21, [R1+0x1d4] ;  /* 0x0001d40001157983 */ /* 0x000ea20000300800 */
[----:B------:R-:W-:-:S03]  /*66200*/  IMAD.MOV.U32 R13, RZ, RZ, R23 ;  /* 0x000000ffff0d7224 */ /* 0x000fc600078e0017 */
[----:B------:R-:W2:Y:S04]  /*66210*/  LDL.LU R22, [R1+0x1d8] ;  /* 0x0001d80001167983 */ /* 0x000ea80000300800 */
[----:B------:R-:W2:Y:S01]  /*66220*/  LDL.LU R23, [R1+0x1dc] ;  /* 0x0001dc0001177983 */ /* 0x000ea20000300800 */
[----:B-1----:R-:W-:Y:S01]  /*66230*/  IMAD.MOV.U32 R14, RZ, RZ, R27 ;  /* 0x000000ffff0e7224 */ /* 0x002fe200078e001b */
[----:B------:R-:W-:Y:S02]  /*66240*/  MOV R15, R7 ;  /* 0x00000007000f7202 */ /* 0x000fe40000000f00 */
[----:B--2---:R-:W-:Y:S04]  /*66250*/  STL.64 [R1+0x1748], R22 ;  /* 0x0017481601007387 */ /* 0x004fe80000100a00 */
[----:B------:R0:W-:Y:S04]  /*66260*/  STL.64 [R1+0x1740], R20 ;  /* 0x0017401401007387 */ /* 0x0001e80000100a00 */
[----:B0-----:R-:W2:Y:S04]  /*66270*/  LDL.LU R20, [R1+0x1f0] ;  /* 0x0001f00001147983 */ /* 0x001ea80000300800 */
[----:B------:R-:W2:Y:S04]  /*66280*/  LDL.LU R21, [R1+0x1f4] ;  /* 0x0001f40001157983 */ /* 0x000ea80000300800 */
        /* <DEDUP_REMOVED lines=14> */
[----:B------:R-:W3:Y:S04]  /*66370*/  LDL.LU R7, [R1+0x1760] ;  /* 0x0017600001077983 */ /* 0x000ee80000300800 */
[----:B------:R-:W3:Y:S04]  /*66380*/  LDL.LU R16, [R1+0x180] ;  /* 0x0001800001107983 */ /* 0x000ee80000300800 */
        /* <DEDUP_REMOVED lines=10> */
[----:B---3--:R-:W-:Y:S04]  /*66430*/  STL.64 [R1+0x1738], R18 ;  /* 0x0017381201007387 */ /* 0x008fe80000100a00 */
        /* <DEDUP_REMOVED lines=25> */
[----:B------:R0:W-:Y:S04]  /*665d0*/  STL.64 [R1+0x3a0], R12 ;  /* 0x0003a00c01007387 */ /* 0x0001e80000100a00 */
[----:B------:R1:W-:Y:S04]  /*665e0*/  STL.64 [R1+0x3a8], R14 ;  /* 0x0003a80e01007387 */ /* 0x0003e80000100a00 */
[----:B------:R-:W3:Y:S01]  /*665f0*/  LDL.LU R21, [R1+0x174] ;  /* 0x0001740001157983 */ /* 0x000ee20000300800 */
[----:B0-----:R-:W-:-:S03]  /*66600*/  IMAD.MOV.U32 R12, RZ, RZ, R11 ;  /* 0x000000ffff0c7224 */ /* 0x001fc600078e000b */
[----:B------:R-:W3:Y:S01]  /*66610*/  LDL.LU R22, [R1+0x178] ;  /* 0x0001780001167983 */ /* 0x000ee20000300800 */
[----:B------:R-:W-:Y:S02]  /*66620*/  IMAD.MOV.U32 R13, RZ, RZ, R24 ;  /* 0x000000ffff0d7224 */ /* 0x000fe400078e0018 */
[----:B-1----:R-:W-:Y:S01]  /*66630*/  IMAD.MOV.U32 R14, RZ, RZ, R25 ;  /* 0x000000ffff0e7224 */ /* 0x002fe200078e0019 */
[----:B------:R-:W-:Y:S01]  /*66640*/  MOV R15, R0 ;  /* 0x00000000000f7202 */ /* 0x000fe20000000f00 */
[----:B------:R-:W3:Y:S04]  /*66650*/  LDL.LU R23, [R1+0x17c] ;  /* 0x00017c0001177983 */ /* 0x000ee80000300800 */
[----:B------:R-:W4:Y:S02]  /*66660*/  LDL.LU R11, [R1+0x808] ;  /* 0x00080800010b7983 */ /* 0x000f240000300800 */
[----:B--2---:R-:W-:Y:S02]  /*66670*/  HMMA.16816.F32 R12, R12, R8, R16 ;  /* 0x000000080c0c723c */ /* 0x004fe40000001810 */
[----:B------:R-:W2:Y:S04]  /*66680*/  LDL.LU R24, [R1+0x7f8] ;  /* 0x0007f80001187983 */ /* 0x000ea80000300800 */
[----:B------:R-:W2:Y:S04]  /*66690*/  LDL.LU R25, [R1+0x800] ;  /* 0x0008000001197983 */ /* 0x000ea80000300800 */
[----:B------:R-:W5:Y:S04]  /*666a0*/  LDL.LU R0, [R1+0x7f0] ;  /* 0x0007f00001007983 */ /* 0x000f680000300800 */
[----:B------:R-:W2:Y:S04]  /*666b0*/  LDL.LU.64 R18, [R1+0x1738] ;  /* 0x0017380001127983 */ /* 0x000ea80000300a00 */
[----:B------:R-:W2:Y:S04]  /*666c0*/  LDL.LU.64 R16, [R1+0x1730] ;  /* 0x0017300001107983 */ /* 0x000ea80000300a00 */
[----:B------:R0:W-:Y:S04]  /*666d0*/  STL.64 [R1+0x370], R12 ;  /* 0x0003700c01007387 */ /* 0x0001e80000100a00 */
[----:B------:R1:W-:Y:S01]  /*666e0*/  STL.64 [R1+0x378], R14 ;  /* 0x0003780e01007387 */ /* 0x0003e20000100a00 */
[----:B0-----:R-:W-:-:S02]  /*666f0*/  IMAD.MOV.U32 R12, RZ, RZ, R6 ;  /* 0x000000ffff0c7224 */ /* 0x001fc400078e0006 */
[----:B------:R-:W-:Y:S02]  /*66700*/  IMAD.MOV.U32 R13, RZ, RZ, R3 ;  /* 0x000000ffff0d7224 */ /* 0x000fe400078e0003 */
[----:B-1----:R-:W-:Y:S01]  /*66710*/  IMAD.MOV.U32 R14, RZ, RZ, R2 ;  /* 0x000000ffff0e7224 */ /* 0x002fe200078e0002 */
[----:B------:R-:W-:Y:S01]  /*66720*/  MOV R15, R10 ;  /* 0x0000000a000f7202 */ /* 0x000fe20000000f00 */
[----:B------:R-:W-:Y:S06]  /*66730*/  STL.64 [R1+0x1718], R26 ;  /* 0x0017181a01007387 */ /* 0x000fec0000100a00 */
[----:B--2---:R-:W-:Y:S01]  /*66740*/  HMMA.16816.F32 R12, R12, R26, R16 ;  /* 0x0000001a0c0c723c */ /* 0x004fe20000001810 */
[----:B------:R0:W-:-:S15]  /*66750*/  STL.64 [R1+0x1710], R24 ;  /* 0x0017101801007387 */ /* 0x0001de0000100a00 */
[----:B------:R-:W-:-:S03]  /*66760*/  NOP ;  /* 0x0000000000007918 */ /* 0x000fc60000000000 */
[----:B------:R1:W-:Y:S04]  /*66770*/  STL.64 [R1+0x340], R12 ;  /* 0x0003400c01007387 */ /* 0x0003e80000100a00 */
[----:B------:R2:W-:Y:S04]  /*66780*/  STL.64 [R1+0x348], R14 ;  /* 0x0003480e01007387 */ /* 0x0005e80000100a00 */
[----:B0-----:R-:W4:Y:S04]  /*66790*/  LDL.LU R24, [R1+0x110] ;  /* 0x0001100001187983 */ /* 0x001f280000300800 */
[----:B------:R-:W4:Y:S04]  /*667a0*/  LDL.LU R25, [R1+0x114] ;  /* 0x0001140001197983 */ /* 0x000f280000300800 */
[----:B------:R-:W4:Y:S04]  /*667b0*/  LDL.LU R26, [R1+0x118] ;  /* 0x00011800011a7983 */ /* 0x000f280000300800 */
[----:B------:R-:W4:Y:S01]  /*667c0*/  LDL.LU R27, [R1+0x11c] ;  /* 0x00011c00011b7983 */ /* 0x000f220000300800 */
[----:B-1----:R-:W-:Y:S01]  /*667d0*/  IMAD.MOV.U32 R12, RZ, RZ, R6 ;  /* 0x000000ffff0c7224 */ /* 0x002fe200078e0006 */
[----:B--2---:R-:W-:Y:S01]  /*667e0*/  MOV R15, R10 ;  /* 0x0000000a000f7202 */ /* 0x004fe20000000f00 */
[----:B------:R-:W-:-:S02]  /*667f0*/  IMAD.MOV.U32 R13, RZ, RZ, R3 ;  /* 0x000000ffff0d7224 */ /* 0x000fc400078e0003 */
[----:B------:R-:W-:-:S07]  /*66800*/  IMAD.MOV.U32 R14, RZ, RZ, R2 ;  /* 0x000000ffff0e7224 */ /* 0x000fce00078e0002 */
[----:B---3--:R-:W-:Y:S01]  /*66810*/  HMMA.16816.F32 R12, R12, R28, R20 ;  /* 0x0000001c0c0c723c */ /* 0x008fe20000001814 */
[----:B----4-:R-:W-:Y:S04]  /*66820*/  STL.64 [R1+0x1728], R26 ;  /* 0x0017281a01007387 */ /* 0x010fe80000100a00 */
[----:B------:R0:W-:Y:S04]  /*66830*/  STL.64 [R1+0x1720], R24 ;  /* 0x0017201801007387 */ /* 0x0001e80000100a00 */
        /* <DEDUP_REMOVED lines=8> */
[----:B------:R-:W3:Y:S04]  /*668c0*/  LDL.LU R18, [R1+0xf8] ;  /* 0x0000f80001127983 */ /* 0x000ee80000300800 */
[----:B------:R-:W3:Y:S04]  /*668d0*/  LDL.LU R19, [R1+0xfc] ;  /* 0x0000fc0001137983 */ /* 0x000ee80000300800 */
[----:B------:R-:W4:Y:S04]  /*668e0*/  LDL.LU R20, [R1+0x828] ;  /* 0x0008280001147983 */ /* 0x000f280000300800 */
[----:B------:R-:W4:Y:S04]  /*668f0*/  LDL.LU R21, [R1+0x818] ;  /* 0x0008180001157983 */ /* 0x000f280000300800 */
[----:B------:R-:W3:Y:S04]  /*66900*/  LDL.LU R22, [R1+0x820] ;  /* 0x0008200001167983 */ /* 0x000ee80000300800 */
[----:B------:R-:W3:Y:S01]  /*66910*/  LDL.LU R23, [R1+0x810] ;  /* 0x0008100001177983 */ /* 0x000ee20000300800 */
[----:B0-----:R-:W-:Y:S01]  /*66920*/  IMAD.MOV.U32 R12, RZ, RZ, R6 ;  /* 0x000000ffff0c7224 */ /* 0x001fe200078e0006 */
[----:B-1----:R-:W-:Y:S01]  /*66930*/  MOV R15, R10 ;  /* 0x0000000a000f7202 */ /* 0x002fe20000000f00 */
[----:B------:R-:W-:-:S02]  /*66940*/  IMAD.MOV.U32 R13, RZ, RZ, R3 ;  /* 0x000000ffff0d7224 */ /* 0x000fc400078e0003 */
[----:B------:R-:W-:-:S07]  /*66950*/  IMAD.MOV.U32 R14, RZ, RZ, R2 ;  /* 0x000000ffff0e7224 */ /* 0x000fce00078e0002 */
[----:B--2---:R-:W-:Y:S01]  /*66960*/  HMMA.16816.F32 R12, R12, R4, R24 ;  /* 0x000000040c0c723c */ /* 0x004fe20000001818 */
[----:B---3--:R-:W-:Y:S04]  /*66970*/  STL.64 [R1+0x16f8], R22 ;  /* 0x0016f81601007387 */ /* 0x008fe80000100a00 */
[----:B----4-:R0:W-:Y:S04]  /*66980*/  STL.64 [R1+0x16f0], R20 ;  /* 0x0016f01401007387 */ /* 0x0101e80000100a00 */
        /* <DEDUP_REMOVED lines=13> */
[----:B------:R-:W2:Y:S04]  /*66a60*/  LDL.LU.64 R26, [R1+0x1718] ;  /* 0x00171800011a7983 */ /* 0x000ea80000300a00 */
[----:B------:R-:W3:-:S14]  /*66a70*/  LDL.LU.64 R24, [R1+0x1710] ;  /* 0x0017100001187983 */ /* 0x000edc0000300a00 */
[----:B------:R0:W-:Y:S04]  /*66a80*/  STL.64 [R1+0x2d0], R12 ;  /* 0x0002d00c01007387 */ /* 0x0001e80000100a00 */
[----:B------:R5:W-:Y:S01]  /*66a90*/  STL.64 [R1+0x2d8], R14 ;  /* 0x0002d80e01007387 */ /* 0x000be20000100a00 */
[----:B0-----:R-:W-:Y:S01]  /*66aa0*/  IMAD.MOV.U32 R12, RZ, RZ, R11 ;  /* 0x000000ffff0c7224 */ /* 0x001fe200078e000b */
[----:B-----5:R-:W-:Y:S01]  /*66ab0*/  MOV R15, R0 ;  /* 0x00000000000f7202 */ /* 0x020fe20000000f00 */
[----:B---3--:R-:W-:Y:S02]  /*66ac0*/  IMAD.MOV.U32 R13, RZ, RZ, R24 ;  /* 0x000000ffff0d7224 */ /* 0x008fe400078e0018 */
[----:B------:R-:W-:-:S07]  /*66ad0*/  IMAD.MOV.U32 R14, RZ, RZ, R25 ;  /* 0x000000ffff0e7224 */ /* 0x000fce00078e0019 */
[----:B--2---:R-:W-:Y:S01]  /*66ae0*/  HMMA.16816.F32 R12, R12, R26, R20 ;  /* 0x0000001a0c0c723c */ /* 0x004fe20000001814 */
[----:B------:R-:W2:-:S15]  /*66af0*/  LDL.LU R20, [R1+0xd0] ;  /* 0x0000d00001147983 */ /* 0x000e9e0000300800 */
[----:B------:R-:W-:-:S03]  /*66b00*/  NOP ;  /* 0x0000000000007918 */ /* 0x000fc60000000000 */
[----:B------:R0:W-:Y:S04]  /*66b10*/  STL.64 [R1+0x2b0], R12 ;  /* 0x0002b00c01007387 */ /* 0x0001e80000100a00 */
[----:B------:R1:W-:Y:S04]  /*66b20*/  STL.64 [R1+0x2b8], R14 ;  /* 0x0002b80e01007387 */ /* 0x0003e80000100a00 */
[----:B------:R-:W2:Y:S04]  /*66b30*/  LDL.LU R21, [R1+0xd4] ;  /* 0x0000d40001157983 */ /* 0x000ea80000300800 */
[----:B------:R-:W3:Y:S04]  /*66b40*/  LDL.LU R22, [R1+0xd8] ;  /* 0x0000d80001167983 */ /* 0x000ee80000300800 */
[----:B------:R-:W3:Y:S01]  /*66b50*/  LDL.LU R23, [R1+0xdc] ;  /* 0x0000dc0001177983 */ /* 0x000ee20000300800 */
[----:B0-----:R-:W-:Y:S01]  /*66b60*/  IMAD.MOV.U32 R12, RZ, RZ, R11 ;  /* 0x000000ffff0c7224 */ /* 0x001fe200078e000b */
[----:B-1----:R-:W-:Y:S01]  /*66b70*/  MOV R15, R0 ;  /* 0x00000000000f7202 */ /* 0x002fe20000000f00 */
[----:B------:R-:W-:-:S02]  /*66b80*/  IMAD.MOV.U32 R13, RZ, RZ, R24 ;  /* 0x000000ffff0d7224 */ /* 0x000fc400078e0018 */
        /* <DEDUP_REMOVED lines=41> */
[----:B------:R-:W4:-:S14]  /*66e20*/  LDL.LU.64 R20, [R1+0x16f0] ;  /* 0x0016f00001147983 */ /* 0x000f1c0000300a00 */
[----:B------:R-:W-:Y:S04]  /*66e30*/  STL.64 [R1+0x250], R12 ;  /* 0x0002500c01007387 */ /* 0x000fe80000100a00 */
[----:B------:R3:W-:Y:S02]  /*66e40*/  STL.64 [R1+0x258], R14 ;  /* 0x0002580e01007387 */ /* 0x0007e40000100a00 */
[----:B---3--:R-:W-:Y:S01]  /*66e50*/  IMAD.MOV.U32 R14, RZ, RZ, R22 ;  /* 0x000000ffff0e7224 */ /* 0x008fe200078e0016 */
[----:B------:R-:W-:Y:S01]  /*66e60*/  MOV R15, R23 ;  /* 0x00000017000f7202 */ /* 0x000fe20000000f00 */
[----:B----4-:R-:W-:Y:S02]  /*66e70*/  IMAD.MOV.U32 R12, RZ, RZ, R20 ;  /* 0x000000ffff0c7224 */ /* 0x010fe400078e0014 */
[----:B------:R-:W-:-:S07]  /*66e80*/  IMAD.MOV.U32 R13, RZ, RZ, R21 ;  /* 0x000000ffff0d7224 */ /* 0x000fce00078e0015 */
        /* <DEDUP_REMOVED lines=12> */
[----:B------:R-:W3:Y:S04]  /*66f50*/  LDL.LU R6, [R1+0x848] ;  /* 0x0008480001067983 */ /* 0x000ee80000300800 */
[----:B------:R-:W4:Y:S06]  /*66f60*/  LDL.LU R3, [R1+0x838] ;  /* 0x0008380001037983 */ /* 0x000f2c0000300800 */
[----:B------:R0:W-:Y:S04]  /*66f70*/  STL.64 [R1+0x210], R12 ;  /* 0x0002100c01007387 */ /* 0x0001e80000100a00 */
[----:B------:R1:W-:Y:S04]  /*66f80*/  STL.64 [R1+0x218], R14 ;  /* 0x0002180e01007387 */ /* 0x0003e80000100a00 */
[----:B------:R-:W5:Y:S04]  /*66f90*/  LDL.LU R2, [R1+0x840] ;  /* 0x0008400001027983 */ /* 0x000f680000300800 */
[----:B------:R-:W3:Y:S04]  /*66fa0*/  LDL.LU R0, [R1+0x830] ;  /* 0x0008300001007983 */ /* 0x000ee80000300800 */
[----:B------:R-:W3:Y:S04]  /*66fb0*/  LDL.LU R10, [R1+0x868] ;  /* 0x00086800010a7983 */ /* 0x000ee80000300800 */
[----:B------:R-:W3:Y:S04]  /*66fc0*/  LDL.LU R11, [R1+0x858] ;  /* 0x00085800010b7983 */ /* 0x000ee80000300800 */
[----:B------:R-:W3:Y:S04]  /*66fd0*/  LDL.LU R24, [R1+0x860] ;  /* 0x0008600001187983 */ /* 0x000ee80000300800 */
[----:B------:R-:W3:Y:S01]  /*66fe0*/  LDL.LU R25, [R1+0x850] ;  /* 0x0008500001197983 */ /* 0x000ee20000300800 */
[----:B0-----:R-:W-:Y:S01]  /*66ff0*/  IMAD.MOV.U32 R12, RZ, RZ, R20 ;  /* 0x000000ffff0c7224 */ /* 0x001fe200078e0014 */
[----:B-1----:R-:W-:Y:S01]  /*67000*/  MOV R15, R23 ;  /* 0x00000017000f7202 */ /* 0x002fe20000000f00 */
[----:B------:R-:W-:-:S02]  /*67010*/  IMAD.MOV.U32 R13, RZ, RZ, R21 ;  /* 0x000000ffff0d7224 */ /* 0x000fc400078e0015 */
[----:B------:R-:W-:Y:S01]  /*67020*/  IMAD.MOV.U32 R14, RZ, RZ, R22 ;  /* 0x000000ffff0e7224 */ /* 0x000fe200078e0016 */
[----:B------:R-:W-:Y:S06]  /*67030*/  STL.64 [R1+0x16c8], R26 ;  /* 0x0016c81a01007387 */ /* 0x000fec0000100a00 */
[----:B--2---:R-:W-:Y:S01]  /*67040*/  HMMA.16816.F32 R16, R12, R4, R16 ;  /* 0x000000040c10723c */ /* 0x004fe20000001810 */
[----:B---3--:R0:W-:-:S15]  /*67050*/  STL.64 [R1+0x16c0], R24 ;  /* 0x0016c01801007387 */ /* 0x0081de0000100a00 */
[----:B------:R-:W-:-:S03]  /*67060*/  NOP ;  /* 0x0000000000007918 */ /* 0x000fc60000000000 */
[----:B------:R1:W-:Y:S04]  /*67070*/  STL.64 [R1+0x1f0], R16 ;  /* 0x0001f01001007387 */ /* 0x0003e80000100a00 */
[----:B------:R2:W-:Y:S04]  /*67080*/  STL.64 [R1+0x1f8], R18 ;  /* 0x0001f81201007387 */ /* 0x0005e80000100a00 */
[----:B0-----:R-:W3:Y:S04]  /*67090*/  LDL.LU R24, [R1+0x90] ;  /* 0x0000900001187983 */ /* 0x001ee80000300800 */
[----:B------:R-:W3:Y:S04]  /*670a0*/  LDL.LU R25, [R1+0x94] ;  /* 0x0000940001197983 */ /* 0x000ee80000300800 */
[----:B------:R-:W3:Y:S04]  /*670b0*/  LDL.LU R26, [R1+0x98] ;  /* 0x00009800011a7983 */ /* 0x000ee80000300800 */
[----:B------:R-:W3:Y:S04]  /*670c0*/  LDL.LU R27, [R1+0x9c] ;  /* 0x00009c00011b7983 */ /* 0x000ee80000300800 */
[----:B-1----:R-:W3:Y:S04]  /*670d0*/  LDL.LU R16, [R1+0x40] ;  /* 0x0000400001107983 */ /* 0x002ee80000300800 */
[----:B------:R-:W3:Y:S04]  /*670e0*/  LDL.LU R17, [R1+0x44] ;  /* 0x0000440001117983 */ /* 0x000ee80000300800 */
[----:B--2---:R-:W2:Y:S04]  /*670f0*/  LDL.LU R18, [R1+0x48] ;  /* 0x0000480001127983 */ /* 0x004ea80000300800 */
[----:B------:R-:W2:Y:S04]  /*67100*/  LDL.LU R19, [R1+0x4c] ;  /* 0x00004c0001137983 */ /* 0x000ea80000300800 */
[----:B--2---:R-:W-:Y:S04]  /*67110*/  STL.64 [R1+0x1688], R18 ;  /* 0x0016881201007387 */ /* 0x004fe80000100a00 */
[----:B---3--:R0:W-:Y:S04]  /*67120*/  STL.64 [R1+0x1680], R16 ;  /* 0x0016801001007387 */ /* 0x0081e80000100a00 */
        /* <DEDUP_REMOVED lines=16> */
[----:B------:R-:W-:Y:S03]  /*67230*/  HMMA.16816.F32 R12, R12, R8, R24 ;  /* 0x000000080c0c723c */ /* 0x000fe60000001818 */
        /* <DEDUP_REMOVED lines=11> */
[----:B------:R-:W3:Y:S04]  /*672f0*/  LDL.LU.64 R24, [R1+0x16c0] ;  /* 0x0016c00001187983 */ /* 0x000ee80000300a00 */
[----:B------:R0:W-:Y:S04]  /*67300*/  STL.64 [R1+0x1d0], R12 ;  /* 0x0001d00c01007387 */ /* 0x0001e80000100a00 */
[----:B------:R5:W-:Y:S01]  /*67310*/  STL.64 [R1+0x1d8], R14 ;  /* 0x0001d80e01007387 */ /* 0x000be20000100a00 */
[----:B0-----:R-:W-:-:S02]  /*67320*/  IMAD.MOV.U32 R12, RZ, RZ, R6 ;  /* 0x000000ffff0c7224 */ /* 0x001fc400078e0006 */
[----:B----4-:R-:W-:Y:S02]  /*67330*/  IMAD.MOV.U32 R13, RZ, RZ, R3 ;  /* 0x000000ffff0d7224 */ /* 0x010fe400078e0003 */
[----:B-----5:R-:W-:Y:S01]  /*67340*/  IMAD.MOV.U32 R14, RZ, RZ, R2 ;  /* 0x000000ffff0e7224 */ /* 0x020fe200078e0002 */
        /* <DEDUP_REMOVED lines=46> */
[----:B------:R-:W-:Y:S01]  /*67630*/  HMMA.16816.F32 R12, R12, R28, R20 ;  /* 0x0000001c0c0c723c */ /* 0x000fe20000001814 */
[----:B------:R-:W3:Y:S04]  /*67640*/  LDL.LU.64 R22, [R1+0x1668] ;  /* 0x0016680001167983 */ /* 0x000ee80000300a00 */
[----:B------:R-:W3:Y:S01]  /*67650*/  LDL.LU.64 R20, [R1+0x1660] ;  /* 0x0016600001147983 */ /* 0x000ee20000300a00 */
[----:B------:R-:W-:Y:S02]  /*67660*/  IMAD.MOV.U32 R3, RZ, RZ, R28 ;  /* 0x000000ffff037224 */ /* 0x000fe400078e001c */
[----:B------:R-:W-:-:S11]  /*67670*/  IMAD.MOV.U32 R2, RZ, RZ, R29 ;  /* 0x000000ffff027224 */ /* 0x000fd600078e001d */
[----:B------:R-:W-:Y:S01]  /*67680*/  IMAD.MOV.U32 R29, RZ, RZ, R13 ;  /* 0x000000ffff1d7224 */ /* 0x000fe200078e000d */
[----:B------:R-:W-:Y:S01]  /*67690*/  MOV R28, R14 ;  /* 0x0000000e001c7202 */ /* 0x000fe20000000f00 */
[----:B------:R0:W-:Y:S01]  /*676a0*/  STL [R1+0x150], R12 ;  /* 0x0001500c01007387 */ /* 0x0001e20000100800 */
[----:B------:R-:W-:Y:S01]  /*676b0*/  IMAD.MOV.U32 R0, RZ, RZ, R15 ;  /* 0x000000ffff007224 */ /* 0x000fe200078e000f */
[----:B------:R-:W-:Y:S01]  /*676c0*/  MOV R14, R24 ;  /* 0x00000018000e7202 */ /* 0x000fe20000000f00 */
[----:B------:R-:W-:Y:S02]  /*676d0*/  IMAD.MOV.U32 R13, RZ, RZ, R11 ;  /* 0x000000ffff0d7224 */ /* 0x000fe400078e000b */
[----:B------:R-:W-:Y:S02]  /*676e0*/  IMAD.MOV.U32 R15, RZ, RZ, R25 ;  /* 0x000000ffff0f7224 */ /* 0x000fe400078e0019 */
[----:B0-----:R-:W-:Y:S01]  /*676f0*/  IMAD.MOV.U32 R12, RZ, RZ, R10 ;  /* 0x000000ffff0c7224 */ /* 0x001fe200078e000a */
[----:B------:R-:W-:Y:S04]  /*67700*/  STL [R1+0x1400], R0 ;  /* 0x0014000001007387 */ /* 0x000fe80000100800 */
[----:B------:R-:W-:Y:S04]  /*67710*/  STL [R1+0x13fc], R28 ;  /* 0x0013fc1c01007387 */ /* 0x000fe80000100800 */
[----:B------:R-:W-:Y:S01]  /*67720*/  STL [R1+0x13f8], R29 ;  /* 0x0013f81d01007387 */ /* 0x000fe20000100800 */
[----:B---3--:R-:W-:Y:S01]  /*67730*/  HMMA.16816.F32 R12, R12, R4, R20 ;  /* 0x000000040c0c723c */ /* 0x008fe20000001814 */
[----:B------:R-:W-:-:S02]  /*67740*/  IMAD.MOV.U32 R22, RZ, RZ, R3 ;  /* 0x000000ffff167224 */ /* 0x000fc400078e0003 */
[----:B------:R-:W-:-:S15]  /*67750*/  IMAD.MOV.U32 R23, RZ, RZ, R2 ;  /* 0x000000ffff177224 */ /* 0x000fde00078e0002 */
[----:B------:R-:W-:Y:S01]  /*67760*/  NOP ;  /* 0x0000000000007918 */ /* 0x000fe20000000000 */
[----:B------:R0:W-:Y:S04]  /*67770*/  STL.64 [R1+0x130], R12 ;  /* 0x0001300c01007387 */ /* 0x0001e80000100a00 */
[----:B------:R1:W-:Y:S04]  /*67780*/  STL.64 [R1+0x138], R14 ;  /* 0x0001380e01007387 */ /* 0x0003e80000100a00 */
[----:B------:R-:W3:Y:S04]  /*67790*/  LDL.LU R6, [R1+0x888] ;  /* 0x0008880001067983 */ /* 0x000ee80000300800 */
[----:B------:R-:W4:Y:S01]  /*677a0*/  LDL.LU R3, [R1+0x880] ;  /* 0x0008800001037983 */ /* 0x000f220000300800 */
[----:B0-----:R-:W-:Y:S01]  /*677b0*/  MOV R12, R10 ;  /* 0x0000000a000c7202 */ /* 0x001fe20000000f00 */
[----:B------:R-:W-:-:S02]  /*677c0*/  IMAD.MOV.U32 R13, RZ, RZ, R11 ;  /* 0x000000ffff0d7224 */ /* 0x000fc400078e000b */
[----:B------:R-:W5:Y:S04]  /*677d0*/  LDL.LU R2, [R1+0x870] ;  /* 0x0008700001027983 */ /* 0x000f680000300800 */
[----:B------:R-:W3:Y:S04]  /*677e0*/  LDL.LU R10, [R1+0x8a8] ;  /* 0x0008a800010a7983 */ /* 0x000ee80000300800 */
[----:B------:R-:W3:Y:S01]  /*677f0*/  LDL.LU R11, [R1+0x898] ;  /* 0x00089800010b7983 */ /* 0x000ee20000300800 */
[----:B-1----:R-:W-:Y:S02]  /*67800*/  IMAD.MOV.U32 R14, RZ, RZ, R24 ;  /* 0x000000ffff0e7224 */ /* 0x002fe400078e0018 */
[----:B------:R-:W-:Y:S01]  /*67810*/  IMAD.MOV.U32 R15, RZ, RZ, R25 ;  /* 0x000000ffff0f7224 */ /* 0x000fe200078e0019 */
[----:B------:R-:W4:Y:S04]  /*67820*/  LDL.LU R24, [R1+0x8a0] ;  /* 0x0008a00001187983 */ /* 0x000f280000300800 */
[----:B------:R-:W4:Y:S02]  /*67830*/  LDL.LU R25, [R1+0x890] ;  /* 0x0008900001197983 */ /* 0x000f240000300800 */
[----:B--2---:R-:W-:-:S15]  /*67840*/  HMMA.16816.F32 R16, R12, R8, R16 ;  /* 0x000000080c10723c */ /* 0x004fde0000001810 */
[----:B------:R-:W-:-:S04]  /*67850*/  NOP ;  /* 0x0000000000007918 */ /* 0x000fc80000000000 */
[----:B------:R-:W-:Y:S01]  /*67860*/  IMAD.MOV.U32 R29, RZ, RZ, R19 ;  /* 0x000000ffff1d7224 */ /* 0x000fe200078e0013 */
[----:B------:R-:W-:Y:S01]  /*67870*/  STL [R1+0x120], R16 ;  /* 0x0001201001007387 */ /* 0x000fe20000100800 */
[----:B------:R-:W-:Y:S01]  /*67880*/  IMAD.MOV.U32 R28, RZ, RZ, R18 ;  /* 0x000000ffff1c7224 */ /* 0x000fe200078e0012 */
[----:B------:R-:W-:Y:S02]  /*67890*/  MOV R0, R17 ;  /* 0x0000001100007202 */ /* 0x000fe40000000f00 */
[----:B---3--:R-:W-:Y:S04]  /*678a0*/  STL.64 [R1+0x1648], R10 ;  /* 0x0016480a01007387 */ /* 0x008fe80000100a00 */
[----:B------:R-:W-:Y:S04]  /*678b0*/  STL.64 [R1+0x1640], R8 ;  /* 0x0016400801007387 */ /* 0x000fe80000100a00 */
[----:B------:R0:W-:Y:S04]  /*678c0*/  STL [R1+0x1530], R29 ;  /* 0x0015301d01007387 */ /* 0x0001e80000100800 */
[----:B------:R1:W-:Y:S04]  /*678d0*/  STL [R1+0x1494], R28 ;  /* 0x0014941c01007387 */ /* 0x0003e80000100800 */
[----:B------:R-:W2:Y:S01]  /*678e0*/  LDL.LU R20, [R1+0x140] ;  /* 0x0001400001147983 */ /* 0x000ea20000300800 */
[----:B0-----:R-:W-:-:S03]  /*678f0*/  MOV R29, R23 ;  /* 0x00000017001d7202 */ /* 0x001fc60000000f00 */
[----:B------:R-:W2:Y:S01]  /*67900*/  LDL.LU R21, [R1+0x144] ;  /* 0x0001440001157983 */ /* 0x000ea20000300800 */
[----:B-1----:R-:W-:-:S03]  /*67910*/  IMAD.MOV.U32 R28, RZ, RZ, R22 ;  /* 0x000000ffff1c7224 */ /* 0x002fc600078e0016 */
[----:B------:R-:W2:Y:S04]  /*67920*/  LDL.LU R22, [R1+0x148] ;  /* 0x0001480001167983 */ /* 0x000ea80000300800 */
[----:B------:R-:W2:Y:S04]  /*67930*/  LDL.LU R23, [R1+0x14c] ;  /* 0x00014c0001177983 */ /* 0x000ea80000300800 */
[----:B------:R-:W3:Y:S04]  /*67940*/  LDL.LU R16, [R1+0x220] ;  /* 0x0002200001107983 */ /* 0x000ee80000300800 */
[----:B------:R-:W3:Y:S04]  /*67950*/  LDL.LU R17, [R1+0x224] ;  /* 0x0002240001117983 */ /* 0x000ee80000300800 */
[----:B------:R-:W2:Y:S04]  /*67960*/  LDL.LU R18, [R1+0x228] ;  /* 0x0002280001127983 */ /* 0x000ea80000300800 */
[----:B------:R-:W2:Y:S04]  /*67970*/  LDL.LU R19, [R1+0x22c] ;  /* 0x00022c0001137983 */ /* 0x000ea80000300800 */
        /* <DEDUP_REMOVED lines=10> */
[----:B------:R-:W-:Y:S04]  /*67a20*/  STL.64 [R1+0x1620], R18 ;  /* 0x0016201201007387 */ /* 0x000fe80000100a00 */
[----:B---3--:R0:W-:Y:S04]  /*67a30*/  STL.64 [R1+0x1618], R16 ;  /* 0x0016181001007387 */ /* 0x0081e80000100a00 */
[----:B0-----:R-:W3:Y:S04]  /*67a40*/  LDL.LU R16, [R1+0x200] ;  /* 0x0002000001107983 */ /* 0x001ee80000300800 */
[----:B------:R-:W3:Y:S04]  /*67a50*/  LDL.LU R17, [R1+0x204] ;  /* 0x0002040001117983 */ /* 0x000ee80000300800 */
[----:B------:R-:W2:Y:S04]  /*67a60*/  LDL.LU R18, [R1+0x208] ;  /* 0x0002080001127983 */ /* 0x000ea80000300800 */
[----:B------:R-:W2:Y:S04]  /*67a70*/  LDL.LU R19, [R1+0x20c] ;  /* 0x00020c0001137983 */ /* 0x000ea80000300800 */
[----:B--2---:R-:W-:Y:S04]  /*67a80*/  STL.64 [R1+0x1630], R18 ;  /* 0x0016301201007387 */ /* 0x004fe80000100a00 */
[----:B---3--:R0:W-:Y:S04]  /*67a90*/  STL.64 [R1+0x1628], R16 ;  /* 0x0016281001007387 */ /* 0x0081e80000100a00 */
[----:B0-----:R-:W2:Y:S04]  /*67aa0*/  LDL.LU R16, [R1+0x1e0] ;  /* 0x0001e00001107983 */ /* 0x001ea80000300800 */
[----:B------:R-:W2:Y:S04]  /*67ab0*/  LDL.LU R17, [R1+0x1e4] ;  /* 0x0001e40001117983 */ /* 0x000ea80000300800 */
[----:B------:R-:W2:Y:S04]  /*67ac0*/  LDL.LU R18, [R1+0x1e8] ;  /* 0x0001e80001127983 */ /* 0x000ea80000300800 */
[----:B------:R-:W2:Y:S04]  /*67ad0*/  LDL.LU R19, [R1+0x1ec] ;  /* 0x0001ec0001137983 */ /* 0x000ea80000300800 */
[----:B------:R0:W-:Y:S04]  /*67ae0*/  STL [R1+0x1490], R0 ;  /* 0x0014900001007387 */ /* 0x0001e80000100800 */
[----:B0-----:R-:W3:Y:S01]  /*67af0*/  LDL.LU R0, [R1+0x878] ;  /* 0x0008780001007983 */ /* 0x001ee20000300800 */
[----:B------:R-:W-:Y:S01]  /*67b00*/  IMAD.MOV.U32 R12, RZ, RZ, R6 ;  /* 0x000000ffff0c7224 */ /* 0x000fe200078e0006 */
[----:B-----5:R-:W-:Y:S01]  /*67b10*/  MOV R15, R2 ;  /* 0x00000002000f7202 */ /* 0x020fe20000000f00 */
[----:B----4-:R-:W-:-:S02]  /*67b20*/  IMAD.MOV.U32 R14, RZ, RZ, R3 ;  /* 0x000000ffff0e7224 */ /* 0x010fc400078e0003 */
[----:B---3--:R-:W-:-:S07]  /*67b30*/  IMAD.MOV.U32 R13, RZ, RZ, R0 ;  /* 0x000000ffff0d7224 */ /* 0x008fce00078e0000 */
[----:B------:R-:W-:Y:S01]  /*67b40*/  HMMA.16816.F32 R12, R12, R26, R20 ;  /* 0x0000001a0c0c723c */ /* 0x000fe20000001814 */
        /* <DEDUP_REMOVED lines=10> */
[----:B------:R-:W3:Y:S06]  /*67bf0*/  LDL.LU R23, [R1+0x24c] ;  /* 0x00024c0001177983 */ /* 0x000eec0000300800 */
[----:B------:R-:W-:Y:S01]  /*67c00*/  HMMA.16816.F32 R12, R12, R28, R8 ;  /* 0x0000001c0c0c723c */ /* 0x000fe20000001808 */
        /* <DEDUP_REMOVED lines=9> */
[----:B------:R-:W4:Y:S04]  /*67ca0*/  LDL.LU.64 R10, [R1+0x1648] ;  /* 0x00164800010a7983 */ /* 0x000f280000300a00 */
[----:B------:R-:W2:-:S14]  /*67cb0*/  LDL.LU.64 R8, [R1+0x1640] ;  /* 0x0016400001087983 */ /* 0x000e9c0000300a00 */
[----:B------:R0:W-:Y:S04]  /*67cc0*/  STL.64 [R1+0xf0], R12 ;  /* 0x0000f00c01007387 */ /* 0x0001e80000100a00 */
[----:B------:R1:W-:Y:S01]  /*67cd0*/  STL.64 [R1+0xf8], R14 ;  /* 0x0000f80e01007387 */ /* 0x0003e20000100a00 */
[----:B0-----:R-:W-:Y:S02]  /*67ce0*/  IMAD.MOV.U32 R12, RZ, RZ, R6 ;  /* 0x000000ffff0c7224 */ /* 0x001fe400078e0006 */
[----:B------:R-:W-:Y:S01]  /*67cf0*/  IMAD.MOV.U32 R13, RZ, RZ, R0 ;  /* 0x000000ffff0d7224 */ /* 0x000fe200078e0000 */
[----:B------:R-:W5:Y:S01]  /*67d00*/  LDL.LU R6, [R1+0x1638] ;  /* 0x0016380001067983 */ /* 0x000f620000300800 */
[----:B-1----:R-:W-:Y:S01]  /*67d10*/  IMAD.MOV.U32 R14, RZ, RZ, R3 ;  /* 0x000000ffff0e7224 */ /* 0x002fe200078e0003 */
[----:B------:R-:W-:-:S07]  /*67d20*/  MOV R15, R2 ;  /* 0x00000002000f7202 */ /* 0x000fce0000000f00 */
[----:B--2---:R-:W-:Y:S01]  /*67d30*/  HMMA.16816.F32 R12, R12, R8, R16 ;  /* 0x000000080c0c723c */ /* 0x004fe20000001810 */
[----:B------:R-:W2:Y:S04]  /*67d40*/  LDL.LU.64 R18, [R1+0x1630] ;  /* 0x0016300001127983 */ /* 0x000ea80000300a00 */
[----:B------:R-:W2:-:S14]  /*67d50*/  LDL.LU.64 R16, [R1+0x1628] ;  /* 0x0016280001107983 */ /* 0x000e9c0000300a00 */
[----:B------:R4:W-:Y:S04]  /*67d60*/  STL.64 [R1+0xe0], R12 ;  /* 0x0000e00c01007387 */ /* 0x0009e80000100a00 */
[----:B------:R0:W-:Y:S01]  /*67d70*/  STL.64 [R1+0xe8], R14 ;  /* 0x0000e80e01007387 */ /* 0x0001e20000100a00 */
[----:B----4-:R-:W-:Y:S02]  /*67d80*/  IMAD.MOV.U32 R12, RZ, RZ, R10 ;  /* 0x000000ffff0c7224 */ /* 0x010fe400078e000a */
[----:B------:R-:W-:Y:S02]  /*67d90*/  IMAD.MOV.U32 R13, RZ, RZ, R11 ;  /* 0x000000ffff0d7224 */ /* 0x000fe400078e000b */
[----:B0-----:R-:W-:Y:S01]  /*67da0*/  IMAD.MOV.U32 R14, RZ, RZ, R24 ;  /* 0x000000ffff0e7224 */ /* 0x001fe200078e0018 */
[----:B------:R-:W-:-:S07]  /*67db0*/  MOV R15, R25 ;  /* 0x00000019000f7202 */ /* 0x000fce0000000f00 */
[----:B--2---:R-:W-:Y:S01]  /*67dc0*/  HMMA.16816.F32 R12, R12, R26, R16 ;  /* 0x0000001a0c0c723c */ /* 0x004fe20000001810 */
[----:B------:R-:W2:Y:S04]  /*67dd0*/  LDL.LU.64 R18, [R1+0x1620] ;  /* 0x0016200001127983 */ /* 0x000ea80000300a00 */
[----:B------:R-:W2:Y:S04]  /*67de0*/  LDL.LU.64 R16, [R1+0x1618] ;  /* 0x0016180001107983 */ /* 0x000ea80000300a00 */
[----:B------:R-:W4:Y:S10]  /*67df0*/  LDL.LU R3, [R1+0x8b0] ;  /* 0x0008b00001037983 */ /* 0x000f340000300800 */
[----:B------:R0:W-:Y:S04]  /*67e00*/  STL.64 [R1+0xd0], R12 ;  /* 0x0000d00c01007387 */ /* 0x0001e80000100a00 */
[----:B------:R1:W-:Y:S01]  /*67e10*/  STL.64 [R1+0xd8], R14 ;  /* 0x0000d80e01007387 */ /* 0x0003e20000100a00 */
[----:B0-----:R-:W-:-:S02]  /*67e20*/  IMAD.MOV.U32 R12, RZ, RZ, R10 ;  /* 0x000000ffff0c7224 */ /* 0x001fc400078e000a */
[----:B------:R-:W-:Y:S02]  /*67e30*/  IMAD.MOV.U32 R13, RZ, RZ, R11 ;  /* 0x000000ffff0d7224 */ /* 0x000fe400078e000b */
[----:B-1----:R-:W-:Y:S01]  /*67e40*/  IMAD.MOV.U32 R14, RZ, RZ, R24 ;  /* 0x000000ffff0e7224 */ /* 0x002fe200078e0018 */
[----:B------:R-:W-:-:S07]  /*67e50*/  MOV R15, R25 ;  /* 0x00000019000f7202 */ /* 0x000fce0000000f00 */
[C---:B--2---:R-:W-:Y:S08]  /*67e60*/  HMMA.16816.F32 R16, R12.reuse, R28, R16 ;  /* 0x0000001c0c10723c */ /* 0x044ff00000001810 */
[----:B---3--:R-:W-:Y:S11]  /*67e70*/  HMMA.16816.F32 R12, R12, R4, R20 ;  /* 0x000000040c0c723c */ /* 0x008ff60000001814 */
[----:B------:R0:W-:Y:S04]  /*67e80*/  STL.64 [R1+0xc0], R16 ;  /* 0x0000c01001007387 */ /* 0x0001e80000100a00 */
[----:B------:R-:W-:Y:S04]  /*67e90*/  STL.64 [R1+0xc8], R18 ;  /* 0x0000c81201007387 */ /* 0x000fe80000100a00 */
[----:B------:R-:W2:Y:S04]  /*67ea0*/  LDL.LU R20, [R1+0x260] ;  /* 0x0002600001147983 */ /* 0x000ea80000300800 */
[----:B------:R-:W-:Y:S04]  /*67eb0*/  STL.64 [R1+0xb0], R12 ;  /* 0x0000b00c01007387 */ /* 0x000fe80000100a00 */
[----:B------:R-:W-:Y:S04]  /*67ec0*/  STL.64 [R1+0xb8], R14 ;  /* 0x0000b80e01007387 */ /* 0x000fe80000100a00 */
[----:B------:R-:W2:Y:S04]  /*67ed0*/  LDL.LU R21, [R1+0x264] ;  /* 0x0002640001157983 */ /* 0x000ea80000300800 */
[----:B------:R-:W2:Y:S04]  /*67ee0*/  LDL.LU R22, [R1+0x268] ;  /* 0x0002680001167983 */ /* 0x000ea80000300800 */
[----:B------:R-:W2:Y:S04]  /*67ef0*/  LDL.LU R23, [R1+0x26c] ;  /* 0x00026c0001177983 */ /* 0x000ea80000300800 */
[----:B-----5:R-:W-:Y:S04]  /*67f00*/  STL.64 [R1+0x1600], R6 ;  /* 0x0016000601007387 */ /* 0x020fe80000100a00 */
[----:B------:R-:W-:Y:S04]  /*67f10*/  STL.64 [R1+0x15f8], R4 ;  /* 0x0015f80401007387 */ /* 0x000fe80000100a00 */
[----:B0-----:R-:W3:Y:S04]  /*67f20*/  LDL.LU R16, [R1+0x8f8] ;  /* 0x0008f80001107983 */ /* 0x001ee80000300800 */
[----:B---3--:R0:W-:Y:S04]  /*67f30*/  STL [R1+0x15d4], R16 ;  /* 0x0015d41001007387 */ /* 0x0081e80000100800 */
[----:B0-----:R-:W3:Y:S04]  /*67f40*/  LDL.LU R16, [R1+0x8c0] ;  /* 0x0008c00001107983 */ /* 0x001ee80000300800 */
[----:B------:R-:W5:Y:S04]  /*67f50*/  LDL.LU R17, [R1+0x8e0] ;  /* 0x0008e00001117983 */ /* 0x000f680000300800 */
[----:B-----5:R0:W-:Y:S04]  /*67f60*/  STL [R1+0x15d8], R17 ;  /* 0x0015d81101007387 */ /* 0x0201e80000100800 */
[----:B0-----:R-:W5:Y:S04]  /*67f70*/  LDL.LU R17, [R1+0x8b8] ;  /* 0x0008b80001117983 */ /* 0x001f680000300800 */
[----:B------:R-:W2:Y:S04]  /*67f80*/  LDL.LU R18, [R1+0x8f0] ;  /* 0x0008f00001127983 */ /* 0x000ea80000300800 */
[----:B--2---:R0:W-:Y:S04]  /*67f90*/  STL [R1+0x15dc], R18 ;  /* 0x0015dc1201007387 */ /* 0x0041e80000100800 */
[----:B0-----:R-:W2:Y:S04]  /*67fa0*/  LDL.LU R18, [R1+0x8c8] ;  /* 0x0008c80001127983 */ /* 0x001ea80000300800 */
[----:B------:R-:W2:Y:S04]  /*67fb0*/  LDL.LU R19, [R1+0x8d8] ;  /* 0x0008d80001137983 */ /* 0x000ea80000300800 */
[----:B--2---:R-:W-:Y:S04]  /*67fc0*/  STL [R1+0x15f0], R19 ;  /* 0x0015f01301007387 */ /* 0x004fe80000100800 */
        /* <DEDUP_REMOVED lines=10> */
[----:B------:R-:W2:Y:S01]  /*68070*/  LDL.LU R2, [R1+0x908] ;  /* 0x0009080001027983 */ /* 0x000ea20000300800 */
[----:B------:R-:W-:-:S02]  /*68080*/  IMAD.MOV.U32 R13, RZ, RZ, R11 ;  /* 0x000000ffff0d7224 */ /* 0x000fc400078e000b */
[----:B------:R-:W-:Y:S01]  /*68090*/  IMAD.MOV.U32 R12, RZ, RZ, R10 ;  /* 0x000000ffff0c7224 */ /* 0x000fe200078e000a */
[----:B------:R-:W-:Y:S01]  /*680a0*/  MOV R15, R25 ;  /* 0x00000019000f7202 */ /* 0x000fe20000000f00 */
[----:B------:R-:W-:-:S07]  /*680b0*/  IMAD.MOV.U32 R14, RZ, RZ, R24 ;  /* 0x000000ffff0e7224 */ /* 0x000fce00078e0018 */
[----:B------:R-:W-:Y:S01]  /*680c0*/  HMMA.16816.F32 R12, R12, R8, R20 ;  /* 0x000000080c0c723c */ /* 0x000fe20000001814 */
[----:B--2---:R-:W-:Y:S04]  /*680d0*/  STL [R1+0x15f4], R2 ;  /* 0x0015f40201007387 */ /* 0x004fe80000100800 */
[----:B------:R-:W2:Y:S04]  /*680e0*/  LDL.LU R11, [R1+0x8e8] ;  /* 0x0008e800010b7983 */ /* 0x000ea80000300800 */
[----:B------:R-:W2:Y:S04]  /*680f0*/  LDL.LU R10, [R1+0x900] ;  /* 0x00090000010a7983 */ /* 0x000ea80000300800 */
[----:B------:R-:W3:Y:S04]  /*68100*/  LDL.LU R0, [R1+0x8d0] ;  /* 0x0008d00001007983 */ /* 0x000ee80000300800 */
[----:B--2---:R-:W-:Y:S04]  /*68110*/  STL.64 [R1+0x15e8], R10 ;  /* 0x0015e80a01007387 */ /* 0x004fe80000100a00 */
[----:B------:R0:W-:Y:S04]  /*68120*/  STL.64 [R1+0x15e0], R8 ;  /* 0x0015e00801007387 */ /* 0x0001e80000100a00 */
[----:B------:R1:W-:Y:S04]  /*68130*/  STL.64 [R1+0xa0], R12 ;  /* 0x0000a00c01007387 */ /* 0x0003e80000100a00 */
[----:B------:R3:W-:Y:S04]  /*68140*/  STL.64 [R1+0xa8], R14 ;  /* 0x0000a80e01007387 */ /* 0x0007e80000100a00 */
[----:B0-----:R-:W2:Y:S01]  /*68150*/  LDL.LU R8, [R1+0x2c0] ;  /* 0x0002c00001087983 */ /* 0x001ea20000300800 */
[----:B-1----:R-:W-:-:S03]  /*68160*/  IMAD.MOV.U32 R12, RZ, RZ, R18 ;  /* 0x000000ffff0c7224 */ /* 0x002fc600078e0012 */
[----:B------:R-:W2:Y:S01]  /*68170*/  LDL.LU R9, [R1+0x2c4] ;  /* 0x0002c40001097983 */ /* 0x000ea20000300800 */
[----:B-----5:R-:W-:Y:S02]  /*68180*/  IMAD.MOV.U32 R13, RZ, RZ, R17 ;  /* 0x000000ffff0d7224 */ /* 0x020fe400078e0011 */
[----:B---3--:R-:W-:Y:S01]  /*68190*/  IMAD.MOV.U32 R14, RZ, RZ, R16 ;  /* 0x000000ffff0e7224 */ /* 0x008fe200078e0010 */
[----:B----4-:R-:W-:Y:S01]  /*681a0*/  MOV R15, R3 ;  /* 0x00000003000f7202 */ /* 0x010fe20000000f00 */
[----:B------:R-:W2:Y:S04]  /*681b0*/  LDL.LU R10, [R1+0x2c8] ;  /* 0x0002c800010a7983 */ /* 0x000ea80000300800 */
[----:B------:R-:W2:Y:S04]  /*681c0*/  LDL.LU R11, [R1+0x2cc] ;  /* 0x0002cc00010b7983 */ /* 0x000ea80000300800 */
[----:B------:R-:W3:Y:S01]  /*681d0*/  LDL.LU R20, [R1+0x2e0] ;  /* 0x0002e00001147983 */ /* 0x000ee20000300800 */
[----:B------:R-:W-:Y:S03]  /*681e0*/  HMMA.16816.F32 R12, R12, R26, R4 ;  /* 0x0000001a0c0c723c */ /* 0x000fe60000001804 */
[----:B------:R-:W3:Y:S04]  /*681f0*/  LDL.LU R21, [R1+0x2e4] ;  /* 0x0002e40001157983 */ /* 0x000ee80000300800 */
[----:B------:R-:W3:Y:S04]  /*68200*/  LDL.LU R22, [R1+0x2e8] ;  /* 0x0002e80001167983 */ /* 0x000ee80000300800 */
[----:B------:R-:W3:Y:S04]  /*68210*/  LDL.LU R23, [R1+0x2ec] ;  /* 0x0002ec0001177983 */ /* 0x000ee80000300800 */
[----:B------:R-:W4:Y:S04]  /*68220*/  LDL.LU.64 R6, [R1+0x1610] ;  /* 0x0016100001067983 */ /* 0x000f280000300a00 */
[----:B------:R-:W4:Y:S04]  /*68230*/  LDL.LU.64 R4, [R1+0x1608] ;  /* 0x0016080001047983 */ /* 0x000f280000300a00 */
[----:B------:R0:W-:Y:S04]  /*68240*/  STL.64 [R1+0x90], R12 ;  /* 0x0000900c01007387 */ /* 0x0001e80000100a00 */
[----:B------:R1:W-:Y:S01]  /*68250*/  STL.64 [R1+0x98], R14 ;  /* 0x0000980e01007387 */ /* 0x0003e20000100a00 */
[----:B------:R-:W-:-:S03]  /*68260*/  IMAD.MOV.U32 R2, RZ, RZ, R26 ;  /* 0x000000ffff027224 */ /* 0x000fc600078e001a */
[----:B------:R-:W5:Y:S01]  /*68270*/  LDL.LU R24, [R1+0x300] ;  /* 0x0003000001187983 */ /* 0x000f620000300800 */
[----:B0-----:R-:W-:Y:S01]  /*68280*/  IMAD.MOV.U32 R12, RZ, RZ, R18 ;  /* 0x000000ffff0c7224 */ /* 0x001fe200078e0012 */
[----:B------:R-:W-:Y:S02]  /*68290*/  MOV R13, R17 ;  /* 0x00000011000d7202 */ /* 0x000fe40000000f00 */
[----:B------:R-:W5:Y:S01]  /*682a0*/  LDL.LU R25, [R1+0x304] ;  /* 0x0003040001197983 */ /* 0x000f620000300800 */
[----:B-1----:R-:W-:Y:S02]  /*682b0*/  IMAD.MOV.U32 R14, RZ, RZ, R16 ;  /* 0x000000ffff0e7224 */ /* 0x002fe400078e0010 */
[----:B------:R-:W-:Y:S01]  /*682c0*/  IMAD.MOV.U32 R15, RZ, RZ, R3 ;  /* 0x000000ffff0f7224 */ /* 0x000fe200078e0003 */
[----:B------:R-:W5:Y:S01]  /*682d0*/  LDL.LU R26, [R1+0x308] ;  /* 0x00030800011a7983 */ /* 0x000f620000300800 */
[----:B------:R-:W-:-:S03]  /*682e0*/  IMAD.MOV.U32 R19, RZ, RZ, R27 ;  /* 0x000000ffff137224 */ /* 0x000fc600078e001b */
[----:B------:R-:W5:Y:S02]  /*682f0*/  LDL.LU R27, [R1+0x30c] ;  /* 0x00030c00011b7983 */ /* 0x000f640000300800 */
[----:B----4-:R-:W-:Y:S02]  /*68300*/  HMMA.16816.F32 R12, R12, R28, R4 ;  /* 0x0000001c0c0c723c */ /* 0x010fe40000001804 */
[----:B------:R-:W4:Y:S04]  /*68310*/  LDL.LU.64 R6, [R1+0x1600] ;  /* 0x0016000001067983 */ /* 0x000f280000300a00 */
[----:B------:R-:W2:Y:S04]  /*68320*/  LDL.LU.64 R4, [R1+0x15f8] ;  /* 0x0015f80001047983 */ /* 0x000ea80000300a00 */
[----:B------:R-:W-:Y:S09]  /*68330*/  STL.64 [R1+0x15b8], R28 ;  /* 0x0015b81c01007387 */ /* 0x000ff20000100a00 */
[----:B------:R0:W-:Y:S04]  /*68340*/  STL.64 [R1+0x80], R12 ;  /* 0x0000800c01007387 */ /* 0x0001e80000100a00 */
[----:B------:R1:W-:Y:S01]  /*68350*/  STL.64 [R1+0x88], R14 ;  /* 0x0000880e01007387 */ /* 0x0003e20000100a00 */
[----:B0-----:R-:W-:-:S02]  /*68360*/  IMAD.MOV.U32 R12, RZ, RZ, R18 ;  /* 0x000000ffff0c7224 */ /* 0x001fc400078e0012 */
[----:B------:R-:W-:Y:S02]  /*68370*/  IMAD.MOV.U32 R13, RZ, RZ, R17 ;  /* 0x000000ffff0d7224 */ /* 0x000fe400078e0011 */
[----:B-1----:R-:W-:Y:S01]  /*68380*/  IMAD.MOV.U32 R14, RZ, RZ, R16 ;  /* 0x000000ffff0e7224 */ /* 0x002fe200078e0010 */
[----:B------:R-:W-:Y:S01]  /*68390*/  MOV R15, R3 ;  /* 0x00000003000f7202 */ /* 0x000fe20000000f00 */
[----:B------:R-:W-:Y:S01]  /*683a0*/  IMAD.MOV.U32 R28, RZ, RZ, R2 ;  /* 0x000000ffff1c7224 */ /* 0x000fe200078e0002 */
[----:B------:R-:W-:Y:S01]  /*683b0*/  MOV R29, R19 ;  /* 0x00000013001d7202 */ /* 0x000fe20000000f00 */
[----:B------:R-:W3:Y:S04]  /*683c0*/  LDL.LU R2, [R1+0x15f4] ;  /* 0x0015f40001027983 */ /* 0x000ee80000300800 */
[----:B------:R-:W3:Y:S01]  /*683d0*/  LDL.LU R19, [R1+0x15f0] ;  /* 0x0015f00001137983 */ /* 0x000ee20000300800 */
[----:B--2---:R-:W-:Y:S03]  /*683e0*/  HMMA.16816.F32 R12, R12, R4, R8 ;  /* 0x000000040c0c723c */ /* 0x004fe60000001808 */
[----:B------:R-:W2:Y:S04]  /*683f0*/  LDL.LU.64 R10, [R1+0x15e8] ;  /* 0x0015e800010a7983 */ /* 0x000ea80000300a00 */
[----:B------:R-:W3:Y:S04]  /*68400*/  LDL.LU.64 R8, [R1+0x15e0] ;  /* 0x0015e00001087983 */ /* 0x000ee80000300a00 */
[----:B----4-:R-:W-:Y:S04]  /*68410*/  STL.64 [R1+0x15b0], R6 ;  /* 0x0015b00601007387 */ /* 0x010fe80000100a00 */
[----:B------:R0:W-:Y:S04]  /*68420*/  STL.64 [R1+0x15a8], R4 ;  /* 0x0015a80401007387 */ /* 0x0001e80000100a00 */
[----:B------:R1:W-:Y:S04]  /*68430*/  STL.64 [R1+0x70], R12 ;  /* 0x0000700c01007387 */ /* 0x0003e80000100a00 */
[----:B------:R4:W-:Y:S04]  /*68440*/  STL.64 [R1+0x78], R14 ;  /* 0x0000780e01007387 */ /* 0x0009e80000100a00 */
[----:B0-----:R-:W2:Y:S04]  /*68450*/  LDL.LU R4, [R1+0x330] ;  /* 0x0003300001047983 */ /* 0x001ea80000300800 */
[----:B------:R-:W2:Y:S01]  /*68460*/  LDL.LU R5, [R1+0x334] ;  /* 0x0003340001057983 */ /* 0x000ea20000300800 */
[----:B-1----:R-:W-:-:S03]  /*68470*/  IMAD.MOV.U32 R12, RZ, RZ, R18 ;  /* 0x000000ffff0c7224 */ /* 0x002fc600078e0012 */
[----:B------:R-:W2:Y:S01]  /*68480*/  LDL.LU R6, [R1+0x338] ;  /* 0x0003380001067983 */ /* 0x000ea20000300800 */
[----:B------:R-:W-:-:S03]  /*68490*/  IMAD.MOV.U32 R13, RZ, RZ, R17 ;  /* 0x000000ffff0d7224 */ /* 0x000fc600078e0011 */
[----:B------:R-:W2:Y:S01]  /*684a0*/  LDL.LU R7, [R1+0x33c] ;  /* 0x00033c0001077983 */ /* 0x000ea20000300800 */
[----:B----4-:R-:W-:-:S03]  /*684b0*/  IMAD.MOV.U32 R14, RZ, RZ, R16 ;  /* 0x000000ffff0e7224 */ /* 0x010fc600078e0010 */
[----:B------:R-:W4:Y:S04]  /*684c0*/  LDL.LU R18, [R1+0x15dc] ;  /* 0x0015dc0001127983 */ /* 0x000f280000300800 */
[----:B------:R-:W2:Y:S04]  /*684d0*/  LDL.LU R17, [R1+0x15d8] ;  /* 0x0015d80001117983 */ /* 0x000ea80000300800 */
[----:B------:R-:W5:Y:S01]  /*684e0*/  LDL.LU R16, [R1+0x15d4] ;  /* 0x0015d40001107983 */ /* 0x000f620000300800 */
[----:B------:R-:W-:-:S03]  /*684f0*/  MOV R15, R3 ;  /* 0x00000003000f7202 */ /* 0x000fc60000000f00 */
[----:B------:R-:W5:Y:S04]  /*68500*/  LDL.LU R3, [R1+0x15d0] ;  /* 0x0015d00001037983 */ /* 0x000f680000300800 */
[----:B---3--:R-:W-:Y:S01]  /*68510*/  HMMA.16816.F32 R12, R12, R8, R20 ;  /* 0x000000080c0c723c */ /* 0x008fe20000001814 */
[----:B------:R-:W3:-:S15]  /*68520*/  LDL.LU R20, [R1+0x350] ;  /* 0x0003500001147983 */ /* 0x000ede0000300800 */
[----:B------:R-:W-:-:S03]  /*68530*/  NOP ;  /* 0x0000000000007918 */ /* 0x000fc60000000000 */
[----:B------:R-:W-:Y:S04]  /*68540*/  STL.64 [R1+0x60], R12 ;  /* 0x0000600c01007387 */ /* 0x000fe80000100a00 */
[----:B------:R0:W-:Y:S04]  /*68550*/  STL.64 [R1+0x68], R14 ;  /* 0x0000680e01007387 */ /* 0x0001e80000100a00 */
[----:B------:R-:W3:Y:S04]  /*68560*/  LDL.LU R21, [R1+0x354] ;  /* 0x0003540001157983 */ /* 0x000ee80000300800 */
[----:B------:R-:W3:Y:S01]  /*68570*/  LDL.LU R22, [R1+0x358] ;  /* 0x0003580001167983 */ /* 0x000ee20000300800 */
[----:B0-----:R-:W-:-:S03]  /*68580*/  MOV R15, R19 ;  /* 0x00000013000f7202 */ /* 0x001fc60000000f00 */
[----:B------:R-:W3:Y:S01]  /*68590*/  LDL.LU R23, [R1+0x35c] ;  /* 0x00035c0001177983 */ /* 0x000ee20000300800 */
[----:B----4-:R-:W-:Y:S02]  /*685a0*/  IMAD.MOV.U32 R14, RZ, RZ, R18 ;  /* 0x000000ffff0e7224 */ /* 0x010fe400078e0012 */
[----:B--2---:R-:W-:Y:S02]  /*685b0*/  IMAD.MOV.U32 R13, RZ, RZ, R17 ;  /* 0x000000ffff0d7224 */ /* 0x004fe400078e0011 */
[----:B-----5:R-:W-:-:S07]  /*685c0*/  IMAD.MOV.U32 R12, RZ, RZ, R16 ;  /* 0x000000ffff0c7224 */ /* 0x020fce00078e0010 */
        /* <DEDUP_REMOVED lines=11> */
[----:B------:R-:W4:-:S14]  /*68680*/  LDL.LU R24, [R1+0x320] ;  /* 0x0003200001187983 */ /* 0x000f1c0000300800 */
[----:B------:R0:W-:Y:S04]  /*68690*/  STL.64 [R1+0x30], R12 ;  /* 0x0000300c01007387 */ /* 0x0001e80000100a00 */
[----:B------:R1:W-:Y:S04]  /*686a0*/  STL.64 [R1+0x38], R14 ;  /* 0x0000380e01007387 */ /* 0x0003e80000100a00 */
[----:B------:R-:W4:Y:S04]  /*686b0*/  LDL.LU R25, [R1+0x324] ;  /* 0x0003240001197983 */ /* 0x000f280000300800 */
[----:B------:R-:W4:Y:S04]  /*686c0*/  LDL.LU R26, [R1+0x328] ;  /* 0x00032800011a7983 */ /* 0x000f280000300800 */
[----:B------:R-:W4:Y:S01]  /*686d0*/  LDL.LU R27, [R1+0x32c] ;  /* 0x00032c00011b7983 */ /* 0x000f220000300800 */
[----:B0-----:R-:W-:Y:S01]  /*686e0*/  IMAD.MOV.U32 R12, RZ, RZ, R16 ;  /* 0x000000ffff0c7224 */ /* 0x001fe200078e0010 */
[----:B-1----:R-:W-:Y:S01]  /*686f0*/  MOV R15, R19 ;  /* 0x00000013000f7202 */ /* 0x002fe20000000f00 */
[----:B------:R-:W-:-:S02]  /*68700*/  IMAD.MOV.U32 R13, RZ, RZ, R17 ;  /* 0x000000ffff0d7224 */ /* 0x000fc400078e0011 */
[----:B------:R-:W-:-:S07]  /*68710*/  IMAD.MOV.U32 R14, RZ, RZ, R18 ;  /* 0x000000ffff0e7224 */ /* 0x000fce00078e0012 */
[----:B--2---:R-:W-:Y:S01]  /*68720*/  HMMA.16816.F32 R12, R12, R28, R4 ;  /* 0x0000001c0c0c723c */ /* 0x004fe20000001804 */
[----:B------:R-:W2:Y:S04]  /*68730*/  LDL.LU.64 R6, [R1+0x15b0] ;  /* 0x0015b00001067983 */ /* 0x000ea80000300a00 */
[----:B------:R-:W5:-:S14]  /*68740*/  LDL.LU.64 R4, [R1+0x15a8] ;  /* 0x0015a80001047983 */ /* 0x000f5c0000300a00 */
[----:B------:R0:W-:Y:S04]  /*68750*/  STL.64 [R1+0x40], R12 ;  /* 0x0000400c01007387 */ /* 0x0001e80000100a00 */
[----:B------:R1:W-:Y:S01]  /*68760*/  STL.64 [R1+0x48], R14 ;  /* 0x0000480e01007387 */ /* 0x0003e20000100a00 */
[----:B0-----:R-:W-:Y:S02]  /*68770*/  IMAD.MOV.U32 R12, RZ, RZ, R2 ;  /* 0x000000ffff0c7224 */ /* 0x001fe400078e0002 */
[----:B------:R-:W-:Y:S02]  /*68780*/  IMAD.MOV.U32 R13, RZ, RZ, R11 ;  /* 0x000000ffff0d7224 */ /* 0x000fe400078e000b */
[----:B-1----:R-:W-:Y:S01]  /*68790*/  IMAD.MOV.U32 R14, RZ, RZ, R10 ;  /* 0x000000ffff0e7224 */ /* 0x002fe200078e000a */
[----:B------:R-:W-:-:S07]  /*687a0*/  MOV R15, R0 ;  /* 0x00000000000f7202 */ /* 0x000fce0000000f00 */
[----:B----4-:R-:W-:-:S15]  /*687b0*/  HMMA.16816.F32 R24, R12, R28, R24 ;  /* 0x0000001c0c18723c */ /* 0x010fde0000001818 */
[----:B------:R-:W-:-:S04]  /*687c0*/  NOP ;  /* 0x0000000000007918 */ /* 0x000fc80000000000 */
[----:B------:R-:W-:Y:S04]  /*687d0*/  STL.64 [R1+0x1308], R26 ;  /* 0x0013081a01007387 */ /* 0x000fe80000100a00 */
[----:B------:R0:W-:Y:S04]  /*687e0*/  STL.64 [R1+0x1300], R24 ;  /* 0x0013001801007387 */ /* 0x0001e80000100a00 */
[----:B0-----:R-:W5:Y:S04]  /*687f0*/  LDL.LU R24, [R1+0x360] ;  /* 0x0003600001187983 */ /* 0x001f680000300800 */
[----:B------:R-:W5:Y:S04]  /*68800*/  LDL.LU R25, [R1+0x364] ;  /* 0x0003640001197983 */ /* 0x000f680000300800 */
[----:B------:R-:W5:Y:S04]  /*68810*/  LDL.LU R26, [R1+0x368] ;  /* 0x00036800011a7983 */ /* 0x000f680000300800 */
[----:B------:R-:W5:Y:S01]  /*68820*/  LDL.LU R27, [R1+0x36c] ;  /* 0x00036c00011b7983 */ /* 0x000f620000300800 */
[----:B------:R-:W-:Y:S01]  /*68830*/  IMAD.MOV.U32 R12, RZ, RZ, R16 ;  /* 0x000000ffff0c7224 */ /* 0x000fe200078e0010 */
[----:B------:R-:W-:Y:S01]  /*68840*/  MOV R15, R19 ;  /* 0x00000013000f7202 */ /* 0x000fe20000000f00 */
[----:B------:R-:W-:-:S02]  /*68850*/  IMAD.MOV.U32 R13, RZ, RZ, R17 ;  /* 0x000000ffff0d7224 */ /* 0x000fc400078e0011 */
[----:B------:R-:W-:-:S07]  /*68860*/  IMAD.MOV.U32 R14, RZ, RZ, R18 ;  /* 0x000000ffff0e7224 */ /* 0x000fce00078e0012 */
[----:B-----5:R-:W-:Y:S01]  /*68870*/  HMMA.16816.F32 R24, R12, R4, R24 ;  /* 0x000000040c18723c */ /* 0x020fe20000001818 */
[----:B------:R-:W-:Y:S01]  /*68880*/  IMAD.MOV.U32 R12, RZ, RZ, R2 ;  /* 0x000000ffff0c7224 */ /* 0x000fe200078e0002 */
[----:B------:R-:W-:Y:S01]  /*68890*/  MOV R15, R0 ;  /* 0x00000000000f7202 */ /* 0x000fe20000000f00 */
[----:B------:R-:W-:Y:S02]  /*688a0*/  IMAD.MOV.U32 R13, RZ, RZ, R11 ;  /* 0x000000ffff0d7224 */ /* 0x000fe400078e000b */
[----:B------:R-:W-:-:S07]  /*688b0*/  IMAD.MOV.U32 R14, RZ, RZ, R10 ;  /* 0x000000ffff0e7224 */ /* 0x000fce00078e000a */
[----:B---3--:R-:W-:Y:S07]  /*688c0*/  HMMA.16816.F32 R20, R12, R4, R20 ;  /* 0x000000040c14723c */ /* 0x008fee0000001814 */
[----:B------:R-:W-:Y:S04]  /*688d0*/  STL.64 [R1+0x10], R24 ;  /* 0x0000101801007387 */ /* 0x000fe80000100a00 */
[----:B------:R0:W-:Y:S04]  /*688e0*/  STL.64 [R1+0x18], R26 ;  /* 0x0000181a01007387 */ /* 0x0001e80000100a00 */
[----:B------:R-:W3:Y:S04]  /*688f0*/  LDL.LU R12, [R1+0x390] ;  /* 0x00039000010c7983 */ /* 0x000ee80000300800 */
[----:B------:R-:W3:Y:S04]  /*68900*/  LDL.LU R13, [R1+0x394] ;  /* 0x00039400010d7983 */ /* 0x000ee80000300800 */
[----:B------:R-:W3:Y:S04]  /*68910*/  LDL.LU R14, [R1+0x398] ;  /* 0x00039800010e7983 */ /* 0x000ee80000300800 */
[----:B------:R-:W3:Y:S04]  /*68920*/  LDL.LU R15, [R1+0x39c] ;  /* 0x00039c00010f7983 */ /* 0x000ee80000300800 */
[----:B------:R-:W4:Y:S04]  /*68930*/  LDL.LU R28, [R1+0x72c] ;  /* 0x00072c00011c7983 */ /* 0x000f280000300800 */
[----:B------:R-:W5:Y:S04]  /*68940*/  LDL.LU R29, [R1+0x71c] ;  /* 0x00071c00011d7983 */ /* 0x000f680000300800 */
[----:B0-----:R-:W2:Y:S04]  /*68950*/  LDL.LU R26, [R1+0x724] ;  /* 0x00072400011a7983 */ /* 0x001ea80000300800 */
[----:B------:R-:W2:Y:S04]  /*68960*/  LDL.LU R27, [R1+0x714] ;  /* 0x00071400011b7983 */ /* 0x000ea80000300800 */
[----:B------:R0:W-:Y:S04]  /*68970*/  STL.64 [R1+0x1310], R20 ;  /* 0x0013101401007387 */ /* 0x0001e80000100a00 */
[----:B0-----:R-:W2:Y:S04]  /*68980*/  LDL.LU R20, [R1+0x20] ;  /* 0x0000200001147983 */ /* 0x001ea80000300800 */
[----:B------:R-:W2:Y:S04]  /*68990*/  LDL.LU R21, [R1+0x24] ;  /* 0x0000240001157983 */ /* 0x000ea80000300800 */
[----:B------:R0:W-:Y:S04]  /*689a0*/  STL.64 [R1+0x12f8], R22 ;  /* 0x0012f81601007387 */ /* 0x0001e80000100a00 */
[----:B0-----:R-:W2:Y:S04]  /*689b0*/  LDL.LU R22, [R1+0x8] ;  /* 0x0000080001167983 */ /* 0x001ea80000300800 */
        /* <DEDUP_REMOVED lines=8> */
[----:B------:R-:W3:Y:S01]  /*68a40*/  LDL.LU R19, [R1+0x38c] ;  /* 0x00038c0001137983 */ /* 0x000ee20000300800 */
[----:B------:R-:W-:Y:S01]  /*68a50*/  IMAD.MOV.U32 R12, RZ, RZ, R2 ;  /* 0x000000ffff0c7224 */ /* 0x000fe200078e0002 */
[----:B------:R-:W-:Y:S01]  /*68a60*/  MOV R15, R0 ;  /* 0x00000000000f7202 */ /* 0x000fe20000000f00 */
[----:B------:R-:W-:Y:S01]  /*68a70*/  IMAD.MOV.U32 R13, RZ, RZ, R11 ;  /* 0x000000ffff0d7224 */ /* 0x000fe200078e000b */
[----:B------:R-:W2:Y:S01]  /*68a80*/  LDL.LU R2, [R1+0x15a0] ;  /* 0x0015a00001027983 */ /* 0x000ea20000300800 */
[----:B------:R-:W-:-:S03]  /*68a90*/  IMAD.MOV.U32 R14, RZ, RZ, R10 ;  /* 0x000000ffff0e7224 */ /* 0x000fc600078e000a */
[----:B------:R-:W2:Y:S04]  /*68aa0*/  LDL.LU R11, [R1+0x159c] ;  /* 0x00159c00010b7983 */ /* 0x000ea80000300800 */
[----:B------:R-:W2:Y:S01]  /*68ab0*/  LDL.LU R10, [R1+0x1598] ;  /* 0x00159800010a7983 */ /* 0x000ea20000300800 */
[----:B---3--:R-:W-:Y:S03]  /*68ac0*/  HMMA.16816.F32 R12, R12, R8, R16 ;  /* 0x000000080c0c723c */ /* 0x008fe60000001810 */
[----:B------:R-:W3:Y:S04]  /*68ad0*/  LDL.LU R18, [R1+0x74c] ;  /* 0x00074c0001127983 */ /* 0x000ee80000300800 */
[----:B------:R-:W3:Y:S04]  /*68ae0*/  LDL.LU R19, [R1+0x73c] ;  /* 0x00073c0001137983 */ /* 0x000ee80000300800 */
[----:B---3--:R0:W-:Y:S04]  /*68af0*/  STL.64 [R1+0x1568], R18 ;  /* 0x0015681201007387 */ /* 0x0081e80000100a00 */
[----:B------:R-:W3:Y:S04]  /*68b00*/  LDL.LU R16, [R1+0x4f0] ;  /* 0x0004f00001107983 */ /* 0x000ee80000300800 */
[----:B------:R-:W3:Y:S04]  /*68b10*/  LDL.LU R17, [R1+0x4f4] ;  /* 0x0004f40001117983 */ /* 0x000ee80000300800 */
[----:B0-----:R-:W3:Y:S04]  /*68b20*/  LDL.LU R18, [R1+0x4f8] ;  /* 0x0004f80001127983 */ /* 0x001ee80000300800 */
[----:B------:R-:W3:Y:S04]  /*68b30*/  LDL.LU R19, [R1+0x4fc] ;  /* 0x0004fc0001137983 */ /* 0x000ee80000300800 */
[----:B------:R-:W3:Y:S04]  /*68b40*/  LDL.LU R4, [R1+0x744] ;  /* 0x0007440001047983 */ /* 0x000ee80000300800 */
[----:B------:R-:W3:Y:S04]  /*68b50*/  LDL.LU R5, [R1+0x734] ;  /* 0x0007340001057983 */ /* 0x000ee80000300800 */
[----:B--2---:R0:W-:Y:S02]  /*68b60*/  STL.64 [R1+0x1580], R6 ;  /* 0x0015800601007387 */ /* 0x0041e40000100a00 */
[----:B0-----:R-:W-:-:S02]  /*68b70*/  IMAD.MOV.U32 R6, RZ, RZ, R11 ;  /* 0x000000ffff067224 */ /* 0x001fc400078e000b */
[----:B---3--:R0:W-:Y:S04]  /*68b80*/  STL.64 [R1+0x1578], R4 ;  /* 0x0015780401007387 */ /* 0x0081e80000100a00 */
[----:B0-----:R-:W2:Y:S01]  /*68b90*/  LDL.LU R4, [R1+0x4e0] ;  /* 0x0004e00001047983 */ /* 0x001ea20000300800 */
[----:B------:R-:W-:-:S03]  /*68ba0*/  IMAD.MOV.U32 R5, RZ, RZ, R10 ;  /* 0x000000ffff057224 */ /* 0x000fc600078e000a */
[----:B------:R-:W3:Y:S04]  /*68bb0*/  LDL.LU R10, [R1+0x1594] ;  /* 0x00159400010a7983 */ /* 0x000ee80000300800 */
[----:B------:R-:W2:Y:S04]  /*68bc0*/  LDL.LU R11, [R1+0x1590] ;  /* 0x00159000010b7983 */ /* 0x000ea80000300800 */
[----:B------:R-:W2:Y:S04]  /*68bd0*/  LDL.LU R7, [R1+0x4ec] ;  /* 0x0004ec0001077983 */ /* 0x000ea80000300800 */
[----:B------:R-:W-:Y:S04]  /*68be0*/  STL [R1+0x12f4], R13 ;  /* 0x0012f40d01007387 */ /* 0x000fe80000100800 */
[----:B------:R-:W-:Y:S04]  /*68bf0*/  STL [R1+0x12f0], R14 ;  /* 0x0012f00e01007387 */ /* 0x000fe80000100800 */
[----:B------:R-:W-:Y:S04]  /*68c00*/  STL [R1+0x12ec], R15 ;  /* 0x0012ec0f01007387 */ /* 0x000fe80000100800 */
[----:B------:R0:W-:Y:S04]  /*68c10*/  STL [R1+0x1388], R12 ;  /* 0x0013880c01007387 */ /* 0x0001e80000100800 */
[----:B0-----:R-:W2:Y:S04]  /*68c20*/  LDL.LU R12, [R1+0x500] ;  /* 0x00050000010c7983 */ /* 0x001ea80000300800 */
[----:B------:R-:W2:Y:S01]  /*68c30*/  LDL.LU R13, [R1+0x504] ;  /* 0x00050400010d7983 */ /* 0x000ea20000300800 */
[----:B----4-:R-:W-:-:S02]  /*68c40*/  IMAD.MOV.U32 R8, RZ, RZ, R28 ;  /* 0x000000ffff087224 */ /* 0x010fc400078e001c */
[----:B-----5:R-:W-:Y:S01]  /*68c50*/  IMAD.MOV.U32 R9, RZ, RZ, R29 ;  /* 0x000000ffff097224 */ /* 0x020fe200078e001d */
[----:B---3--:R-:W-:Y:S01]  /*68c60*/  MOV R15, R10 ;  /* 0x0000000a000f7202 */ /* 0x008fe20000000f00 */
[----:B------:R-:W-:Y:S02]  /*68c70*/  IMAD.MOV.U32 R10, RZ, RZ, R26 ;  /* 0x000000ffff0a7224 */ /* 0x000fe400078e001a */
[----:B--2---:R-:W-:Y:S01]  /*68c80*/  IMAD.MOV.U32 R14, RZ, RZ, R11 ;  /* 0x000000ffff0e7224 */ /* 0x004fe200078e000b */
[----:B------:R-:W-:-:S07]  /*68c90*/  MOV R11, R27 ;  /* 0x0000001b000b7202 */ /* 0x000fce0000000f00 */
[C---:B------:R-:W-:Y:S08]  /*68ca0*/  HMMA.16816.F32 R12, R8.reuse, R20, R12 ;  /* 0x00000014080c723c */ /* 0x040ff0000000180c */
[----:B------:R-:W-:Y:S01]  /*68cb0*/  HMMA.16816.F32 R8, R8, R22, R16 ;  /* 0x000000160808723c */ /* 0x000fe20000001810 */
[----:B------:R-:W-:-:S10]  /*68cc0*/  IMAD.MOV.U32 R19, RZ, RZ, R2 ;  /* 0x000000ffff137224 */ /* 0x000fd400078e0002 */
[----:B------:R0:W-:Y:S04]  /*68cd0*/  STL.64 [R1+0x500], R12 ;  /* 0x0005000c01007387 */ /* 0x0001e80000100a00 */
[----:B------:R-:W-:Y:S04]  /*68ce0*/  STL.64 [R1+0x508], R14 ;  /* 0x0005080e01007387 */ /* 0x000fe80000100a00 */
[----:B------:R-:W2:Y:S04]  /*68cf0*/  LDL.LU R16, [R1+0x4d0] ;  /* 0x0004d00001107983 */ /* 0x000ea80000300800 */
[----:B------:R1:W-:Y:S01]  /*68d00*/  STL.64 [R1+0x4f0], R8 ;  /* 0x0004f00801007387 */ /* 0x0003e20000100a00 */
[----:B0-----:R-:W-:-:S03]  /*68d10*/  IMAD.MOV.U32 R12, RZ, RZ, R3 ;  /* 0x000000ffff0c7224 */ /* 0x001fc600078e0003 */
[----:B------:R0:W-:Y:S04]  /*68d20*/  STL.64 [R1+0x4f8], R10 ;  /* 0x0004f80a01007387 */ /* 0x0001e80000100a00 */
[----:B------:R-:W2:Y:S04]  /*68d30*/  LDL.LU R17, [R1+0x4d4] ;  /* 0x0004d40001117983 */ /* 0x000ea80000300800 */
[----:B------:R-:W2:Y:S04]  /*68d40*/  LDL.LU R18, [R1+0x4d8] ;  /* 0x0004d80001127983 */ /* 0x000ea80000300800 */
[----:B------:R-:W3:Y:S04]  /*68d50*/  LDL.LU R2, [R1+0x158c] ;  /* 0x00158c0001027983 */ /* 0x000ee80000300800 */
[----:B------:R-:W3:Y:S01]  /*68d60*/  LDL.LU R3, [R1+0x1588] ;  /* 0x0015880001037983 */ /* 0x000ee20000300800 */
[----:B-1----:R-:W-:Y:S01]  /*68d70*/  IMAD.MOV.U32 R8, RZ, RZ, R28 ;  /* 0x000000ffff087224 */ /* 0x002fe200078e001c */
[----:B------:R-:W-:Y:S01]  /*68d80*/  MOV R9, R29 ;  /* 0x0000001d00097202 */ /* 0x000fe20000000f00 */
[----:B0-----:R-:W-:Y:S01]  /*68d90*/  IMAD.MOV.U32 R10, RZ, RZ, R26 ;  /* 0x000000ffff0a7224 */ /* 0x001fe200078e001a */
[----:B------:R-:W4:Y:S01]  /*68da0*/  LDL.LU R13, [R1+0x4c4] ;  /* 0x0004c400010d7983 */ /* 0x000f220000300800 */
[----:B------:R-:W-:-:S03]  /*68db0*/  IMAD.MOV.U32 R11, RZ, RZ, R27 ;  /* 0x000000ffff0b7224 */ /* 0x000fc600078e001b */
[----:B------:R-:W4:Y:S04]  /*68dc0*/  LDL.LU R14, [R1+0x4c8] ;  /* 0x0004c800010e7983 */ /* 0x000f280000300800 */
[----:B------:R-:W4:Y:S01]  /*68dd0*/  LDL.LU R15, [R1+0x4cc] ;  /* 0x0004cc00010f7983 */ /* 0x000f220000300800 */
[----:B---3--:R-:W-:Y:S03]  /*68de0*/  HMMA.16816.F32 R8, R8, R2, R4 ;  /* 0x000000020808723c */ /* 0x008fe60000001804 */
[----:B------:R-:W3:Y:S04]  /*68df0*/  LDL.LU.64 R6, [R1+0x1580] ;  /* 0x0015800001067983 */ /* 0x000ee80000300a00 */
[----:B------:R-:W5:-:S12]  /*68e00*/  LDL.LU.64 R4, [R1+0x1578] ;  /* 0x0015780001047983 */ /* 0x000f580000300a00 */
[----:B------:R0:W-:Y:S04]  /*68e10*/  STL.64 [R1+0x4e0], R8 ;  /* 0x0004e00801007387 */ /* 0x0001e80000100a00 */
[----:B------:R1:W-:Y:S04]  /*68e20*/  STL.64 [R1+0x4e8], R10 ;  /* 0x0004e80a01007387 */ /* 0x0003e80000100a00 */
[----:B------:R-:W2:Y:S01]  /*68e30*/  LDL.LU R0, [R1+0x76c] ;  /* 0x00076c0001007983 */ /* 0x000ea20000300800 */
[----:B0-----:R-:W-:Y:S01]  /*68e40*/  IMAD.MOV.U32 R8, RZ, RZ, R28 ;  /* 0x000000ffff087224 */ /* 0x001fe200078e001c */
[----:B------:R-:W-:-:S02]  /*68e50*/  MOV R9, R29 ;  /* 0x0000001d00097202 */ /* 0x000fc40000000f00 */
[----:B------:R-:W2:Y:S01]  /*68e60*/  LDL.LU R28, [R1+0x75c] ;  /* 0x00075c00011c7983 */ /* 0x000ea20000300800 */
[----:B-1----:R-:W-:-:S03]  /*68e70*/  IMAD.MOV.U32 R10, RZ, RZ, R26 ;  /* 0x000000ffff0a7224 */ /* 0x002fc600078e001a */
[----:B------:R-:W2:Y:S01]  /*68e80*/  LDL.LU R29, [R1+0x754] ;  /* 0x00075400011d7983 */ /* 0x000ea20000300800 */
[----:B------:R-:W-:-:S03]  /*68e90*/  IMAD.MOV.U32 R11, RZ, RZ, R27 ;  /* 0x000000ffff0b7224 */ /* 0x000fc600078e001b */
[----:B------:R-:W2:Y:S04]  /*68ea0*/  LDL.LU R24, [R1+0x490] ;  /* 0x0004900001187983 */ /* 0x000ea80000300800 */
[----:B------:R-:W2:Y:S04]  /*68eb0*/  LDL.LU R25, [R1+0x494] ;  /* 0x0004940001197983 */ /* 0x000ea80000300800 */
[----:B------:R-:W2:Y:S04]  /*68ec0*/  LDL.LU R26, [R1+0x498] ;  /* 0x00049800011a7983 */ /* 0x000ea80000300800 */
[----:B------:R-:W2:Y:S04]  /*68ed0*/  LDL.LU R27, [R1+0x49c] ;  /* 0x00049c00011b7983 */ /* 0x000ea80000300800 */
[----:B--2---:R3:W-:Y:S04]  /*68ee0*/  STL.64 [R1+0x1550], R26 ;  /* 0x0015501a01007387 */ /* 0x0047e80000100a00 */
[----:B------:R0:W-:Y:S01]  /*68ef0*/  STL.64 [R1+0x1548], R24 ;  /* 0x0015481801007387 */ /* 0x0001e20000100a00 */
[----:B---3--:R-:W-:-:S03]  /*68f00*/  IMAD.MOV.U32 R26, RZ, RZ, R6 ;  /* 0x000000ffff1a7224 */ /* 0x008fc600078e0006 */
[----:B0-----:R-:W2:Y:S01]  /*68f10*/  LDL.LU R24, [R1+0x4a0] ;  /* 0x0004a00001187983 */ /* 0x001ea20000300800 */
[----:B------:R-:W-:-:S03]  /*68f20*/  MOV R27, R7 ;  /* 0x00000007001b7202 */ /* 0x000fc60000000f00 */
[----:B------:R-:W2:Y:S04]  /*68f30*/  LDL.LU R25, [R1+0x4a4] ;  /* 0x0004a40001197983 */ /* 0x000ea80000300800 */
[----:B------:R-:W3:Y:S04]  /*68f40*/  LDL.LU R6, [R1+0x1574] ;  /* 0x0015740001067983 */ /* 0x000ee80000300800 */
[----:B------:R-:W3:Y:S04]  /*68f50*/  LDL.LU R7, [R1+0x1570] ;  /* 0x0015700001077983 */ /* 0x000ee80000300800 */
[----:B------:R-:W-:Y:S04]  /*68f60*/  STL.64 [R1+0x1560], R26 ;  /* 0x0015601a01007387 */ /* 0x000fe80000100a00 */
[----:B--2---:R0:W-:Y:S01]  /*68f70*/  STL.64 [R1+0x1558], R24 ;  /* 0x0015581801007387 */ /* 0x0041e20000100a00 */
[----:B---3--:R-:W-:Y:S03]  /*68f80*/  HMMA.16816.F32 R8, R8, R6, R16 ;  /* 0x000000060808723c */ /* 0x008fe60000001810 */
[----:B0-----:R-:W2:Y:S04]  /*68f90*/  LDL.LU R24, [R1+0x4b0] ;  /* 0x0004b00001187983 */ /* 0x001ea80000300800 */
[----:B------:R-:W2:Y:S04]  /*68fa0*/  LDL.LU R25, [R1+0x4b4] ;  /* 0x0004b40001197983 */ /* 0x000ea80000300800 */
[----:B------:R-:W2:Y:S04]  /*68fb0*/  LDL.LU R26, [R1+0x4b8] ;  /* 0x0004b800011a7983 */ /* 0x000ea80000300800 */
[----:B------:R-:W2:Y:S04]  /*68fc0*/  LDL.LU R27, [R1+0x4bc] ;  /* 0x0004bc00011b7983 */ /* 0x000ea80000300800 */
[----:B------:R-:W3:Y:S04]  /*68fd0*/  LDL.LU.64 R18, [R1+0x1568] ;  /* 0x0015680001127983 */ /* 0x000ee80000300a00 */
[----:B------:R-:W-:Y:S04]  /*68fe0*/  STL.64 [R1+0x4d0], R8 ;  /* 0x0004d00801007387 */ /* 0x000fe80000100a00 */
[----:B------:R5:W-:Y:S02]  /*68ff0*/  STL.64 [R1+0x4d8], R10 ;  /* 0x0004d80a01007387 */ /* 0x000be40000100a00 */
[----:B-----5:R-:W-:Y:S01]  /*69000*/  IMAD.MOV.U32 R10, RZ, RZ, R4 ;  /* 0x000000ffff0a7224 */ /* 0x020fe200078e0004 */
[----:B------:R-:W-:Y:S01]  /*69010*/  MOV R11, R5 ;  /* 0x00000005000b7202 */ /* 0x000fe20000000f00 */
[----:B---3--:R-:W-:-:S02]  /*69020*/  IMAD.MOV.U32 R8, RZ, RZ, R18 ;  /* 0x000000ffff087224 */ /* 0x008fc400078e0012 */
[----:B------:R-:W-:-:S07]  /*69030*/  IMAD.MOV.U32 R9, RZ, RZ, R19 ;  /* 0x000000ffff097224 */ /* 0x000fce00078e0013 */
[----:B----4-:R-:W-:Y:S01]  /*69040*/  HMMA.16816.F32 R8, R8, R20, R12 ;  /* 0x000000140808723c */ /* 0x010fe2000000180c */
[----:B------:R-:W3:-:S15]  /*69050*/  LDL.LU R12, [R1+0x470] ;  /* 0x00047000010c7983 */ /* 0x000ede0000300800 */
[----:B------:R-:W-:-:S03]  /*69060*/  NOP ;  /* 0x0000000000007918 */ /* 0x000fc60000000000 */
        /* <DEDUP_REMOVED lines=41> */
[----:B------:R-:W4:Y:S04]  /*69300*/  LDL.LU R16, [R1+0x78c] ;  /* 0x00078c0001107983 */ /* 0x000f280000300800 */
[----:B------:R-:W5:Y:S04]  /*69310*/  LDL.LU R17, [R1+0x77c] ;  /* 0x00077c0001117983 */ /* 0x000f680000300800 */
[----:B------:R-:W2:Y:S04]  /*69320*/  LDL.LU R19, [R1+0x784] ;  /* 0x0007840001137983 */ /* 0x000ea80000300800 */
[----:B------:R-:W2:Y:S04]  /*69330*/  LDL.LU R5, [R1+0x774] ;  /* 0x0007740001057983 */ /* 0x000ea80000300800 */
[----:B--2---:R0:W-:Y:S04]  /*69340*/  STL [R1+0x1534], R5 ;  /* 0x0015340501007387 */ /* 0x0041e80000100800 */
[----:B0-----:R-:W2:Y:S01]  /*69350*/  LDL.LU R5, [R1+0x764] ;  /* 0x0007640001057983 */ /* 0x001ea20000300800 */
[----:B------:R-:W-:Y:S01]  /*69360*/  IMAD.MOV.U32 R8, RZ, RZ, R0 ;  /* 0x000000ffff087224 */ /* 0x000fe200078e0000 */
[----:B------:R-:W-:Y:S01]  /*69370*/  MOV R11, R29 ;  /* 0x0000001d000b7202 */ /* 0x000fe20000000f00 */
[----:B------:R-:W-:-:S02]  /*69380*/  IMAD.MOV.U32 R9, RZ, RZ, R28 ;  /* 0x000000ffff097224 */ /* 0x000fc400078e001c */
[----:B--2---:R-:W-:-:S07]  /*69390*/  IMAD.MOV.U32 R10, RZ, RZ, R5 ;  /* 0x000000ffff0a7224 */ /* 0x004fce00078e0005 */
        /* <DEDUP_REMOVED lines=8> */
[----:B------:R-:W-:Y:S01]  /*69420*/  MOV R11, R29 ;  /* 0x0000001d000b7202 */ /* 0x000fe20000000f00 */
[----:B------:R-:W-:Y:S04]  /*69430*/  STL.64 [R1+0x1528], R22 ;  /* 0x0015281601007387 */ /* 0x000fe80000100a00 */
[----:B------:R0:W-:Y:S02]  /*69440*/  STL.64 [R1+0x1520], R20 ;  /* 0x0015201401007387 */ /* 0x0001e40000100a00 */
[----:B--2---:R-:W-:-:S15]  /*69450*/  HMMA.16816.F32 R8, R8, R22, R12 ;  /* 0x000000160808723c */ /* 0x004fde000000180c */
[----:B------:R-:W-:-:S04]  /*69460*/  NOP ;  /* 0x0000000000007918 */ /* 0x000fc80000000000 */
[----:B------:R1:W-:Y:S04]  /*69470*/  STL.64 [R1+0x630], R8 ;  /* 0x0006300801007387 */ /* 0x0003e80000100a00 */
[----:B------:R2:W-:Y:S04]  /*69480*/  STL.64 [R1+0x638], R10 ;  /* 0x0006380a01007387 */ /* 0x0005e80000100a00 */
[----:B0-----:R-:W4:Y:S01]  /*69490*/  LDL.LU R20, [R1+0x450] ;  /* 0x0004500001147983 */ /* 0x001f220000300800 */
[----:B-1----:R-:W-:-:S03]  /*694a0*/  IMAD.MOV.U32 R8, RZ, RZ, R0 ;  /* 0x000000ffff087224 */ /* 0x002fc600078e0000 */
[----:B------:R-:W4:Y:S01]  /*694b0*/  LDL.LU R21, [R1+0x454] ;  /* 0x0004540001157983 */ /* 0x000f220000300800 */
[----:B------:R-:W-:Y:S02]  /*694c0*/  IMAD.MOV.U32 R9, RZ, RZ, R28 ;  /* 0x000000ffff097224 */ /* 0x000fe400078e001c */
[----:B--2---:R-:W-:Y:S01]  /*694d0*/  IMAD.MOV.U32 R10, RZ, RZ, R5 ;  /* 0x000000ffff0a7224 */ /* 0x004fe200078e0005 */
[----:B------:R-:W-:Y:S01]  /*694e0*/  MOV R11, R29 ;  /* 0x0000001d000b7202 */ /* 0x000fe20000000f00 */
[----:B------:R-:W4:Y:S04]  /*694f0*/  LDL.LU R22, [R1+0x458] ;  /* 0x0004580001167983 */ /* 0x000f280000300800 */
[----:B------:R-:W4:Y:S02]  /*69500*/  LDL.LU R23, [R1+0x45c] ;  /* 0x00045c0001177983 */ /* 0x000f240000300800 */
[C---:B---3--:R-:W-:Y:S02]  /*69510*/  HMMA.16816.F32 R24, R8.reuse, R2, R24 ;  /* 0x000000020818723c */ /* 0x048fe40000001818 */
[----:B------:R-:W2:Y:S04]  /*69520*/  LDL.LU R12, [R1+0x440] ;  /* 0x00044000010c7983 */ /* 0x000ea80000300800 */
[----:B------:R-:W2:Y:S04]  /*69530*/  LDL.LU R13, [R1+0x444] ;  /* 0x00044400010d7983 */ /* 0x000ea80000300800 */
[----:B------:R-:W2:Y:S04]  /*69540*/  LDL.LU R14, [R1+0x448] ;  /* 0x00044800010e7983 */ /* 0x000ea80000300800 */
[----:B------:R-:W2:Y:S05]  /*69550*/  LDL.LU R15, [R1+0x44c] ;  /* 0x00044c00010f7983 */ /* 0x000eaa0000300800 */
[----:B------:R0:W-:Y:S04]  /*69560*/  STL.64 [R1+0x640], R24 ;  /* 0x0006401801007387 */ /* 0x0001e80000100a00 */
[----:B------:R1:W-:Y:S04]  /*69570*/  STL.64 [R1+0x648], R26 ;  /* 0x0006481a01007387 */ /* 0x0003e80000100a00 */
[----:B0-----:R-:W3:Y:S04]  /*69580*/  LDL.LU R24, [R1+0x410] ;  /* 0x0004100001187983 */ /* 0x001ee80000300800 */
[----:B------:R-:W3:Y:S04]  /*69590*/  LDL.LU R25, [R1+0x414] ;  /* 0x0004140001197983 */ /* 0x000ee80000300800 */
[----:B-1----:R-:W2:Y:S04]  /*695a0*/  LDL.LU R26, [R1+0x418] ;  /* 0x00041800011a7983 */ /* 0x002ea80000300800 */
[----:B------:R-:W2:Y:S04]  /*695b0*/  LDL.LU R27, [R1+0x41c] ;  /* 0x00041c00011b7983 */ /* 0x000ea80000300800 */
[----:B--2---:R-:W-:Y:S04]  /*695c0*/  STL.64 [R1+0x1508], R26 ;  /* 0x0015081a01007387 */ /* 0x004fe80000100a00 */
[----:B---3--:R0:W-:Y:S04]  /*695d0*/  STL.64 [R1+0x1500], R24 ;  /* 0x0015001801007387 */ /* 0x0081e80000100a00 */
        /* <DEDUP_REMOVED lines=14> */
[----:B------:R-:W2:Y:S04]  /*696c0*/  LDL.LU R4, [R1+0x794] ;  /* 0x0007940001047983 */ /* 0x000ea80000300800 */
[----:B------:R-:W2:Y:S04]  /*696d0*/  LDL.LU R5, [R1+0x1534] ;  /* 0x0015340001057983 */ /* 0x000ea80000300800 */
[----:B------:R-:W3:Y:S04]  /*696e0*/  LDL.LU R29, [R1+0x1530] ;  /* 0x00153000011d7983 */ /* 0x000ee80000300800 */
[----:B------:R-:W3:Y:S04]  /*696f0*/  LDL.LU.64 R22, [R1+0x1528] ;  /* 0x0015280001167983 */ /* 0x000ee80000300a00 */
[----:B------:R-:W3:Y:S04]  /*69700*/  LDL.LU.64 R20, [R1+0x1520] ;  /* 0x0015200001147983 */ /* 0x000ee80000300a00 */
[----:B------:R0:W-:Y:S04]  /*69710*/  STL.64 [R1+0x610], R8 ;  /* 0x0006100801007387 */ /* 0x0001e80000100a00 */
[----:B------:R1:W-:Y:S01]  /*69720*/  STL.64 [R1+0x618], R10 ;  /* 0x0006180a01007387 */ /* 0x0003e20000100a00 */
[----:B0-----:R-:W-:-:S02]  /*69730*/  IMAD.MOV.U32 R8, RZ, RZ, R16 ;  /* 0x000000ffff087224 */ /* 0x001fc400078e0010 */
[----:B-----5:R-:W-:Y:S02]  /*69740*/  IMAD.MOV.U32 R9, RZ, RZ, R17 ;  /* 0x000000ffff097224 */ /* 0x020fe400078e0011 */
[----:B-1----:R-:W-:Y:S01]  /*69750*/  IMAD.MOV.U32 R10, RZ, RZ, R19 ;  /* 0x000000ffff0a7224 */ /* 0x002fe200078e0013 */
[----:B--2---:R-:W-:-:S07]  /*69760*/  MOV R11, R5 ;  /* 0x00000005000b7202 */ /* 0x004fce0000000f00 */
[----:B---3--:R-:W-:Y:S01]  /*69770*/  HMMA.16816.F32 R8, R8, R20, R12 ;  /* 0x000000140808723c */ /* 0x008fe2000000180c */
[----:B------:R-:W2:-:S15]  /*69780*/  LDL.LU R12, [R1+0x3f0] ;  /* 0x0003f000010c7983 */ /* 0x000e9e0000300800 */
[----:B------:R-:W-:-:S03]  /*69790*/  NOP ;  /* 0x0000000000007918 */ /* 0x000fc60000000000 */
[----:B------:R0:W-:Y:S04]  /*697a0*/  STL.64 [R1+0x680], R8 ;  /* 0x0006800801007387 */ /* 0x0001e80000100a00 */
[----:B------:R1:W-:Y:S04]  /*697b0*/  STL.64 [R1+0x688], R10 ;  /* 0x0006880a01007387 */ /* 0x0003e80000100a00 */
[----:B------:R-:W2:Y:S01]  /*697c0*/  LDL.LU R13, [R1+0x3f4] ;  /* 0x0003f400010d7983 */ /* 0x000ea20000300800 */
[----:B0-----:R-:W-:-:S03]  /*697d0*/  IMAD.MOV.U32 R8, RZ, RZ, R16 ;  /* 0x000000ffff087224 */ /* 0x001fc600078e0010 */
[----:B------:R-:W2:Y:S01]  /*697e0*/  LDL.LU R14, [R1+0x3f8] ;  /* 0x0003f800010e7983 */ /* 0x000ea20000300800 */
[----:B------:R-:W-:Y:S02]  /*697f0*/  IMAD.MOV.U32 R9, RZ, RZ, R17 ;  /* 0x000000ffff097224 */ /* 0x000fe400078e0011 */
[----:B-1----:R-:W-:Y:S01]  /*69800*/  IMAD.MOV.U32 R10, RZ, RZ, R19 ;  /* 0x000000ffff0a7224 */ /* 0x002fe200078e0013 */
[----:B------:R-:W-:Y:S01]  /*69810*/  MOV R11, R5 ;  /* 0x00000005000b7202 */ /* 0x000fe20000000f00 */
[----:B------:R-:W2:Y:S06]  /*69820*/  LDL.LU R15, [R1+0x3fc] ;  /* 0x0003fc00010f7983 */ /* 0x000eac0000300800 */
[----:B------:R-:W-:Y:S01]  /*69830*/  HMMA.16816.F32 R8, R8, R22, R24 ;  /* 0x000000160808723c */ /* 0x000fe20000001818 */
        /* <DEDUP_REMOVED lines=16> */
[----:B------:R-:W-:-:S02]  /*69940*/  MOV R11, R5 ;  /* 0x00000005000b7202 */ /* 0x000fc40000000f00 */
[----:B------:R-:W5:Y:S05]  /*69950*/  LDL.LU R5, [R1+0x7cc] ;  /* 0x0007cc0001057983 */ /* 0x000f6a0000300800 */
[----:B---3--:R-:W-:Y:S01]  /*69960*/  HMMA.16816.F32 R8, R8, R6, R24 ;  /* 0x000000060808723c */ /* 0x008fe20000001818 */
[----:B------:R-:W3:-:S15]  /*69970*/  LDL.LU R24, [R1+0x7bc] ;  /* 0x0007bc0001187983 */ /* 0x000ede0000300800 */
[----:B------:R-:W-:-:S03]  /*69980*/  NOP ;  /* 0x0000000000007918 */ /* 0x000fc60000000000 */
[----:B------:R0:W-:Y:S04]  /*69990*/  STL.64 [R1+0x660], R8 ;  /* 0x0006600801007387 */ /* 0x0001e80000100a00 */
[----:B------:R-:W-:Y:S04]  /*699a0*/  STL.64 [R1+0x668], R10 ;  /* 0x0006680a01007387 */ /* 0x000fe80000100a00 */
[----:B------:R-:W3:Y:S04]  /*699b0*/  LDL.LU R25, [R1+0x7c4] ;  /* 0x0007c40001197983 */ /* 0x000ee80000300800 */
[----:B------:R-:W2:Y:S01]  /*699c0*/  LDL.LU R26, [R1+0x7b4] ;  /* 0x0007b400011a7983 */ /* 0x000ea20000300800 */
[----:B0-----:R-:W-:-:S03]  /*699d0*/  IMAD.MOV.U32 R8, RZ, RZ, R0 ;  /* 0x000000ffff087224 */ /* 0x001fc600078e0000 */
[----:B--2---:R-:W-:Y:S04]  /*699e0*/  STL [R1+0x14f8], R26 ;  /* 0x0014f81a01007387 */ /* 0x004fe80000100800 */
[----:B---3--:R0:W-:Y:S04]  /*699f0*/  STL.64 [R1+0x14f0], R24 ;  /* 0x0014f01801007387 */ /* 0x0081e80000100a00 */
[----:B0-----:R-:W2:Y:S04]  /*69a00*/  LDL.LU R24, [R1+0x400] ;  /* 0x0004000001187983 */ /* 0x001ea80000300800 */
[----:B------:R-:W2:Y:S04]  /*69a10*/  LDL.LU R25, [R1+0x404] ;  /* 0x0004040001197983 */ /* 0x000ea80000300800 */
[----:B------:R-:W2:Y:S04]  /*69a20*/  LDL.LU R26, [R1+0x408] ;  /* 0x00040800011a7983 */ /* 0x000ea80000300800 */
[----:B------:R-:W2:Y:S01]  /*69a30*/  LDL.LU R27, [R1+0x40c] ;  /* 0x00040c00011b7983 */ /* 0x000ea20000300800 */
[----:B----4-:R-:W-:Y:S01]  /*69a40*/  IMAD.MOV.U32 R9, RZ, RZ, R28 ;  /* 0x000000ffff097224 */ /* 0x010fe200078e001c */
[----:B------:R-:W-:Y:S01]  /*69a50*/  MOV R11, R4 ;  /* 0x00000004000b7202 */ /* 0x000fe20000000f00 */
[----:B------:R-:W-:-:S07]  /*69a60*/  IMAD.MOV.U32 R10, RZ, RZ, R18 ;  /* 0x000000ffff0a7224 */ /* 0x000fce00078e0012 */
[C---:B--2---:R-:W-:Y:S08]  /*69a70*/  HMMA.16816.F32 R24, R8.reuse, R20, R24 ;  /* 0x000000140818723c */ /* 0x044ff00000001818 */
[----:B------:R-:W-:Y:S11]  /*69a80*/  HMMA.16816.F32 R8, R8, R22, R12 ;  /* 0x000000160808723c */ /* 0x000ff6000000180c */
[----:B------:R0:W-:Y:S04]  /*69a90*/  STL.64 [R1+0x4c0], R24 ;  /* 0x0004c01801007387 */ /* 0x0001e80000100a00 */
[----:B------:R1:W-:Y:S04]  /*69aa0*/  STL.64 [R1+0x4c8], R26 ;  /* 0x0004c81a01007387 */ /* 0x0003e80000100a00 */
[----:B0-----:R-:W2:Y:S04]  /*69ab0*/  LDL.LU R24, [R1+0x3e0] ;  /* 0x0003e00001187983 */ /* 0x001ea80000300800 */
[----:B------:R-:W-:Y:S04]  /*69ac0*/  STL.64 [R1+0x4b0], R8 ;  /* 0x0004b00801007387 */ /* 0x000fe80000100a00 */
[----:B------:R-:W-:Y:S04]  /*69ad0*/  STL.64 [R1+0x4b8], R10 ;  /* 0x0004b80a01007387 */ /* 0x000fe80000100a00 */
[----:B------:R-:W2:Y:S04]  /*69ae0*/  LDL.LU R25, [R1+0x3e4] ;  /* 0x0003e40001197983 */ /* 0x000ea80000300800 */
[----:B-1----:R-:W2:Y:S04]  /*69af0*/  LDL.LU R26, [R1+0x3e8] ;  /* 0x0003e800011a7983 */ /* 0x002ea80000300800 */
[----:B------:R-:W2:Y:S04]  /*69b00*/  LDL.LU R27, [R1+0x3ec] ;  /* 0x0003ec00011b7983 */ /* 0x000ea80000300800 */
[----:B------:R-:W-:Y:S04]  /*69b10*/  STL.64 [R1+0x14e8], R22 ;  /* 0x0014e81601007387 */ /* 0x000fe80000100a00 */
[----:B------:R0:W-:Y:S04]  /*69b20*/  STL.64 [R1+0x14e0], R20 ;  /* 0x0014e01401007387 */ /* 0x0001e80000100a00 */
[----:B------:R-:W3:Y:S04]  /*69b30*/  LDL.LU R12, [R1+0x370] ;  /* 0x00037000010c7983 */ /* 0x000ee80000300800 */
[----:B------:R-:W3:Y:S04]  /*69b40*/  LDL.LU R13, [R1+0x374] ;  /* 0x00037400010d7983 */ /* 0x000ee80000300800 */
[----:B------:R-:W4:Y:S04]  /*69b50*/  LDL.LU R14, [R1+0x378] ;  /* 0x00037800010e7983 */ /* 0x000f280000300800 */
[----:B------:R-:W4:Y:S04]  /*69b60*/  LDL.LU R15, [R1+0x37c] ;  /* 0x00037c00010f7983 */ /* 0x000f280000300800 */
[----:B0-----:R-:W2:Y:S04]  /*69b70*/  LDL.LU R20, [R1+0x3d0] ;  /* 0x0003d00001147983 */ /* 0x001ea80000300800 */
[----:B------:R-:W2:Y:S04]  /*69b80*/  LDL.LU R21, [R1+0x3d4] ;  /* 0x0003d40001157983 */ /* 0x000ea80000300800 */
[----:B------:R-:W2:Y:S04]  /*69b90*/  LDL.LU R22, [R1+0x3d8] ;  /* 0x0003d80001167983 */ /* 0x000ea80000300800 */
[----:B------:R-:W2:Y:S04]  /*69ba0*/  LDL.LU R23, [R1+0x3dc] ;  /* 0x0003dc0001177983 */ /* 0x000ea80000300800 */
        /* <DEDUP_REMOVED lines=9> */
[----:B------:R-:W-:Y:S01]  /*69c40*/  IMAD.MOV.U32 R10, RZ, RZ, R18 ;  /* 0x000000ffff0a7224 */ /* 0x000fe200078e0012 */
[----:B----4-:R-:W-:Y:S04]  /*69c50*/  STL.64 [R1+0x14c8], R14 ;  /* 0x0014c80e01007387 */ /* 0x010fe80000100a00 */
[----:B---3--:R0:W-:Y:S04]  /*69c60*/  STL.64 [R1+0x14c0], R12 ;  /* 0x0014c00c01007387 */ /* 0x0081e80000100a00 */
[----:B0-----:R-:W3:Y:S04]  /*69c70*/  LDL.LU R12, [R1+0x3b0] ;  /* 0x0003b000010c7983 */ /* 0x001ee80000300800 */
[----:B------:R-:W3:Y:S04]  /*69c80*/  LDL.LU R13, [R1+0x3b4] ;  /* 0x0003b400010d7983 */ /* 0x000ee80000300800 */
[----:B------:R-:W4:Y:S04]  /*69c90*/  LDL.LU R14, [R1+0x3b8] ;  /* 0x0003b800010e7983 */ /* 0x000f280000300800 */
        /* <DEDUP_REMOVED lines=8> */
[----:B------:R-:W3:Y:S04]  /*69d20*/  LDL.LU R26, [R1+0x14f8] ;  /* 0x0014f800011a7983 */ /* 0x000ee80000300800 */
[----:B------:R-:W4:Y:S04]  /*69d30*/  LDL.LU.64 R24, [R1+0x14f0] ;  /* 0x0014f00001187983 */ /* 0x000f280000300a00 */
        /* <DEDUP_REMOVED lines=8> */
[----:B------:R-:W2:Y:S04]  /*69dc0*/  LDL.LU R28, [R1+0x7e4] ;  /* 0x0007e400011c7983 */ /* 0x000ea80000300800 */
[----:B------:R-:W2:Y:S02]  /*69dd0*/  LDL.LU R0, [R1+0x7d4] ;  /* 0x0007d40001007983 */ /* 0x000ea40000300800 */
[----:B------:R-:W-:Y:S02]  /*69de0*/  HMMA.16816.F32 R8, R8, R6, R20 ;  /* 0x000000060808723c */ /* 0x000fe40000001814 */
[----:B------:R-:W2:Y:S04]  /*69df0*/  LDL.LU.64 R22, [R1+0x14e8] ;  /* 0x0014e80001167983 */ /* 0x000ea80000300a00 */
[----:B------:R-:W2:-:S13]  /*69e00*/  LDL.LU.64 R20, [R1+0x14e0] ;  /* 0x0014e00001147983 */ /* 0x000e9a0000300a00 */
[----:B------:R5:W-:Y:S04]  /*69e10*/  STL.64 [R1+0x490], R8 ;  /* 0x0004900801007387 */ /* 0x000be80000100a00 */
[----:B------:R3:W-:Y:S01]  /*69e20*/  STL.64 [R1+0x498], R10 ;  /* 0x0004980a01007387 */ /* 0x0007e20000100a00 */
[----:B-----5:R-:W-:Y:S01]  /*69e30*/  IMAD.MOV.U32 R8, RZ, RZ, R5 ;  /* 0x000000ffff087224 */ /* 0x020fe200078e0005 */
[----:B---3--:R-:W-:Y:S01]  /*69e40*/  MOV R11, R26 ;  /* 0x0000001a000b7202 */ /* 0x008fe20000000f00 */
        /* <DEDUP_REMOVED lines=30> */
[----:B------:R-:W2:Y:S04]  /*6a030*/  LDL.LU R14, [R1+0x80c] ;  /* 0x00080c00010e7983 */ /* 0x000ea80000300800 */
[----:B------:R-:W3:-:S14]  /*6a040*/  LDL.LU R13, [R1+0x7fc] ;  /* 0x0007fc00010d7983 */ /* 0x000edc0000300800 */
[----:B------:R-:W-:Y:S04]  /*6a050*/  STL.64 [R1+0x510], R8 ;  /* 0x0005100801007387 */ /* 0x000fe80000100a00 */
[----:B------:R-:W-:Y:S04]  /*6a060*/  STL.64 [R1+0x518], R10 ;  /* 0x0005180a01007387 */ /* 0x000fe80000100a00 */
[----:B--2---:R-:W-:Y:S04]  /*6a070*/  STL [R1+0x149c], R14 ;  /* 0x00149c0e01007387 */ /* 0x004fe80000100800 */
[----:B---3--:R0:W-:Y:S04]  /*6a080*/  STL [R1+0x1498], R13 ;  /* 0x0014980d01007387 */ /* 0x0081e80000100800 */
[----:B------:R-:W2:Y:S04]  /*6a090*/  LDL.LU R12, [R1+0x310] ;  /* 0x00031000010c7983 */ /* 0x000ea80000300800 */
[----:B0-----:R-:W2:Y:S04]  /*6a0a0*/  LDL.LU R13, [R1+0x314] ;  /* 0x00031400010d7983 */ /* 0x001ea80000300800 */
[----:B------:R-:W3:Y:S04]  /*6a0b0*/  LDL.LU R14, [R1+0x318] ;  /* 0x00031800010e7983 */ /* 0x000ee80000300800 */
[----:B------:R-:W3:Y:S01]  /*6a0c0*/  LDL.LU R15, [R1+0x31c] ;  /* 0x00031c00010f7983 */ /* 0x000ee20000300800 */
[----:B------:R-:W-:Y:S01]  /*6a0d0*/  IMAD.MOV.U32 R8, RZ, RZ, R27 ;  /* 0x000000ffff087224 */ /* 0x000fe200078e001b */
[----:B------:R-:W-:-:S02]  /*6a0e0*/  MOV R11, R0 ;  /* 0x00000000000b7202 */ /* 0x000fc40000000f00 */
[----:B---3--:R-:W-:Y:S04]  /*6a0f0*/  STL.64 [R1+0x14a8], R14 ;  /* 0x0014a80e01007387 */ /* 0x008fe80000100a00 */
[----:B--2---:R0:W-:Y:S04]  /*6a100*/  STL.64 [R1+0x14a0], R12 ;  /* 0x0014a00c01007387 */ /* 0x0041e80000100a00 */
[----:B0-----:R-:W2:Y:S04]  /*6a110*/  LDL.LU R12, [R1+0x340] ;  /* 0x00034000010c7983 */ /* 0x001ea80000300800 */
[----:B------:R-:W2:Y:S04]  /*6a120*/  LDL.LU R13, [R1+0x344] ;  /* 0x00034400010d7983 */ /* 0x000ea80000300800 */
[----:B------:R-:W2:Y:S04]  /*6a130*/  LDL.LU R14, [R1+0x348] ;  /* 0x00034800010e7983 */ /* 0x000ea80000300800 */
[----:B------:R-:W2:Y:S01]  /*6a140*/  LDL.LU R15, [R1+0x34c] ;  /* 0x00034c00010f7983 */ /* 0x000ea20000300800 */
[----:B------:R-:W-:-:S02]  /*6a150*/  IMAD.MOV.U32 R9, RZ, RZ, R19 ;  /* 0x000000ffff097224 */ /* 0x000fc400078e0013 */
[----:B------:R-:W-:Y:S01]  /*6a160*/  IMAD.MOV.U32 R10, RZ, RZ, R28 ;  /* 0x000000ffff0a7224 */ /* 0x000fe200078e001c */
[----:B------:R-:W3:Y:S04]  /*6a170*/  LDL.LU R4, [R1+0x804] ;  /* 0x0008040001047983 */ /* 0x000ee80000300800 */
[----:B------:R-:W4:Y:S02]  /*6a180*/  LDL.LU R5, [R1+0x7f4] ;  /* 0x0007f40001057983 */ /* 0x000f240000300800 */
[----:B--2---:R-:W-:Y:S02]  /*6a190*/  HMMA.16816.F32 R8, R8, R20, R12 ;  /* 0x000000140808723c */ /* 0x004fe4000000180c */
[----:B------:R-:W2:Y:S04]  /*6a1a0*/  LDL.LU.64 R14, [R1+0x14a8] ;  /* 0x0014a800010e7983 */ /* 0x000ea80000300a00 */
[----:B------:R-:W2:-:S13]  /*6a1b0*/  LDL.LU.64 R12, [R1+0x14a0] ;  /* 0x0014a000010c7983 */ /* 0x000e9a0000300a00 */
        /* <DEDUP_REMOVED lines=8> */
[----:B------:R-:W5:Y:S04]  /*6a240*/  LDL.LU R13, [R1+0x1498] ;  /* 0x00149800010d7983 */ /* 0x000f680000300800 */
[----:B------:R-:W-:Y:S04]  /*6a250*/  STL.64 [R1+0x1488], R22 ;  /* 0x0014881601007387 */ /* 0x000fe80000100a00 */
[----:B------:R0:W-:Y:S06]  /*6a260*/  STL.64 [R1+0x1480], R20 ;  /* 0x0014801401007387 */ /* 0x0001ec0000100a00 */
[----:B------:R1:W-:Y:S04]  /*6a270*/  STL.64 [R1+0x5a0], R8 ;  /* 0x0005a00801007387 */ /* 0x0003e80000100a00 */
[----:B------:R1:W-:Y:S04]  /*6a280*/  STL.64 [R1+0x5a8], R10 ;  /* 0x0005a80a01007387 */ /* 0x0003e80000100a00 */
[----:B0-----:R-:W2:Y:S04]  /*6a290*/  LDL.LU R20, [R1+0x2f0] ;  /* 0x0002f00001147983 */ /* 0x001ea80000300800 */
[----:B------:R-:W2:Y:S04]  /*6a2a0*/  LDL.LU R21, [R1+0x2f4] ;  /* 0x0002f40001157983 */ /* 0x000ea80000300800 */
[----:B------:R-:W2:Y:S04]  /*6a2b0*/  LDL.LU R22, [R1+0x2f8] ;  /* 0x0002f80001167983 */ /* 0x000ea80000300800 */
[----:B------:R-:W2:Y:S01]  /*6a2c0*/  LDL.LU R23, [R1+0x2fc] ;  /* 0x0002fc0001177983 */ /* 0x000ea20000300800 */
[----:B-1----:R-:W-:Y:S01]  /*6a2d0*/  IMAD.MOV.U32 R8, RZ, RZ, R27 ;  /* 0x000000ffff087224 */ /* 0x002fe200078e001b */
[----:B------:R-:W-:Y:S01]  /*6a2e0*/  MOV R11, R0 ;  /* 0x00000000000b7202 */ /* 0x000fe20000000f00 */
[----:B------:R-:W-:-:S02]  /*6a2f0*/  IMAD.MOV.U32 R9, RZ, RZ, R19 ;  /* 0x000000ffff097224 */ /* 0x000fc400078e0013 */
[----:B------:R-:W-:-:S07]  /*6a300*/  IMAD.MOV.U32 R10, RZ, RZ, R28 ;  /* 0x000000ffff0a7224 */ /* 0x000fce00078e001c */
[----:B--2---:R-:W-:Y:S01]  /*6a310*/  HMMA.16816.F32 R8, R8, R2, R20 ;  /* 0x000000020808723c */ /* 0x004fe20000001814 */
[----:B------:R-:W2:-:S15]  /*6a320*/  LDL.LU R20, [R1+0x2d0] ;  /* 0x0002d00001147983 */ /* 0x000e9e0000300800 */
[----:B------:R-:W-:-:S03]  /*6a330*/  NOP ;  /* 0x0000000000007918 */ /* 0x000fc60000000000 */
[----:B------:R0:W-:Y:S04]  /*6a340*/  STL.64 [R1+0x5b0], R8 ;  /* 0x0005b00801007387 */ /* 0x0001e80000100a00 */
[----:B------:R-:W-:Y:S04]  /*6a350*/  STL.64 [R1+0x5b8], R10 ;  /* 0x0005b80a01007387 */ /* 0x000fe80000100a00 */
[----:B------:R-:W2:Y:S04]  /*6a360*/  LDL.LU R21, [R1+0x2d4] ;  /* 0x0002d40001157983 */ /* 0x000ea80000300800 */
[----:B------:R-:W2:Y:S01]  /*6a370*/  LDL.LU R22, [R1+0x2d8] ;  /* 0x0002d80001167983 */ /* 0x000ea20000300800 */
[----:B0-----:R-:W-:-:S03]  /*6a380*/  IMAD.MOV.U32 R8, RZ, RZ, R27 ;  /* 0x000000ffff087224 */ /* 0x001fc600078e001b */
[----:B------:R-:W2:Y:S04]  /*6a390*/  LDL.LU R23, [R1+0x2dc] ;  /* 0x0002dc0001177983 */ /* 0x000ea80000300800 */
[----:B------:R-:W2:Y:S04]  /*6a3a0*/  LDL.LU R24, [R1+0x2b0] ;  /* 0x0002b00001187983 */ /* 0x000ea80000300800 */
[----:B------:R-:W2:Y:S04]  /*6a3b0*/  LDL.LU R25, [R1+0x2b4] ;  /* 0x0002b40001197983 */ /* 0x000ea80000300800 */
[----:B------:R-:W2:Y:S04]  /*6a3c0*/  LDL.LU R26, [R1+0x2b8] ;  /* 0x0002b800011a7983 */ /* 0x000ea80000300800 */
[----:B------:R-:W2:Y:S04]  /*6a3d0*/  LDL.LU R27, [R1+0x2bc] ;  /* 0x0002bc00011b7983 */ /* 0x000ea80000300800 */
[----:B------:R-:W2:Y:S04]  /*6a3e0*/  LDL.LU R17, [R1+0x82c] ;  /* 0x00082c0001117983 */ /* 0x000ea80000300800 */
[----:B------:R-:W2:Y:S01]  /*6a3f0*/  LDL.LU R18, [R1+0x81c] ;  /* 0x00081c0001127983 */ /* 0x000ea20000300800 */
[----:B------:R-:W-:-:S03]  /*6a400*/  IMAD.MOV.U32 R9, RZ, RZ, R19 ;  /* 0x000000ffff097224 */ /* 0x000fc600078e0013 */
[----:B--2---:R-:W-:Y:S04]  /*6a410*/  STL [R1+0x145c], R18 ;  /* 0x00145c1201007387 */ /* 0x004fe80000100800 */
[----:B------:R0:W-:Y:S04]  /*6a420*/  STL [R1+0x1458], R17 ;  /* 0x0014581101007387 */ /* 0x0001e80000100800 */
[----:B------:R-:W2:Y:S04]  /*6a430*/  LDL.LU R16, [R1+0x250] ;  /* 0x0002500001107983 */ /* 0x000ea80000300800 */
[----:B0-----:R-:W2:Y:S04]  /*6a440*/  LDL.LU R17, [R1+0x254] ;  /* 0x0002540001117983 */ /* 0x001ea80000300800 */
        /* <DEDUP_REMOVED lines=9> */
[----:B------:R-:W-:-:S07]  /*6a4e0*/  MOV R11, R0 ;  /* 0x00000000000b7202 */ /* 0x000fce0000000f00 */
[----:B------:R-:W-:Y:S01]  /*6a4f0*/  HMMA.16816.F32 R8, R8, R6, R20 ;  /* 0x000000060808723c */ /* 0x000fe20000001814 */
[----:B--2---:R-:W-:Y:S04]  /*6a500*/  STL.64 [R1+0x1478], R18 ;  /* 0x0014781201007387 */ /* 0x004fe80000100a00 */
        /* <DEDUP_REMOVED lines=14> */
[----:B-----5:R-:W-:Y:S02]  /*6a5f0*/  IMAD.MOV.U32 R9, RZ, RZ, R13 ;  /* 0x000000ffff097224 */ /* 0x020fe400078e000d */
[----:B---3--:R-:W-:Y:S01]  /*6a600*/  IMAD.MOV.U32 R10, RZ, RZ, R4 ;  /* 0x000000ffff0a7224 */ /* 0x008fe200078e0004 */
[----:B----4-:R-:W-:-:S07]  /*6a610*/  MOV R11, R5 ;  /* 0x00000005000b7202 */ /* 0x010fce0000000f00 */
[----:B--2---:R-:W-:Y:S01]  /*6a620*/  HMMA.16816.F32 R8, R8, R20, R24 ;  /* 0x000000140808723c */ /* 0x004fe20000001818 */
        /* <DEDUP_REMOVED lines=30> */
[----:B------:R-:W3:Y:S04]  /*6a810*/  LDL.LU R18, [R1+0x145c] ;  /* 0x00145c0001127983 */ /* 0x000ee80000300800 */
[----:B------:R-:W4:Y:S04]  /*6a820*/  LDL.LU R17, [R1+0x1458] ;  /* 0x0014580001117983 */ /* 0x000f280000300800 */
[----:B------:R-:W5:Y:S04]  /*6a830*/  LDL.LU R14, [R1+0x84c] ;  /* 0x00084c00010e7983 */ /* 0x000f680000300800 */
[----:B------:R-:W2:Y:S06]  /*6a840*/  LDL.LU R19, [R1+0x83c] ;  /* 0x00083c0001137983 */ /* 0x000eac0000300800 */
[----:B------:R-:W-:Y:S04]  /*6a850*/  STL.64 [R1+0x600], R8 ;  /* 0x0006000801007387 */ /* 0x000fe80000100a00 */
[----:B------:R-:W-:Y:S04]  /*6a860*/  STL.64 [R1+0x608], R10 ;  /* 0x0006080a01007387 */ /* 0x000fe80000100a00 */
[----:B------:R-:W2:Y:S04]  /*6a870*/  LDL.LU R4, [R1+0x844] ;  /* 0x0008440001047983 */ /* 0x000ea80000300800 */
[----:B------:R-:W2:Y:S04]  /*6a880*/  LDL.LU R5, [R1+0x834] ;  /* 0x0008340001057983 */ /* 0x000ea80000300800 */
[----:B------:R-:W-:Y:S04]  /*6a890*/  STL.64 [R1+0x1450], R6 ;  /* 0x0014500601007387 */ /* 0x000fe80000100a00 */
[----:B--2---:R0:W-:Y:S04]  /*6a8a0*/  STL.64 [R1+0x1448], R4 ;  /* 0x0014480401007387 */ /* 0x0041e80000100a00 */
[----:B0-----:R-:W2:Y:S04]  /*6a8b0*/  LDL.LU R4, [R1+0x230] ;  /* 0x0002300001047983 */ /* 0x001ea80000300800 */
[----:B------:R-:W2:Y:S04]  /*6a8c0*/  LDL.LU R5, [R1+0x234] ;  /* 0x0002340001057983 */ /* 0x000ea80000300800 */
[----:B------:R-:W2:Y:S04]  /*6a8d0*/  LDL.LU R6, [R1+0x238] ;  /* 0x0002380001067983 */ /* 0x000ea80000300800 */
[----:B------:R-:W2:Y:S01]  /*6a8e0*/  LDL.LU R7, [R1+0x23c] ;  /* 0x00023c0001077983 */ /* 0x000ea20000300800 */
[----:B----4-:R-:W-:Y:S01]  /*6a8f0*/  IMAD.MOV.U32 R8, RZ, RZ, R17 ;  /* 0x000000ffff087224 */ /* 0x010fe200078e0011 */
[----:B------:R-:W-:Y:S01]  /*6a900*/  MOV R11, R15 ;  /* 0x0000000f000b7202 */ /* 0x000fe20000000f00 */
[----:B---3--:R-:W-:-:S02]  /*6a910*/  IMAD.MOV.U32 R9, RZ, RZ, R18 ;  /* 0x000000ffff097224 */ /* 0x008fc400078e0012 */
        /* <DEDUP_REMOVED lines=56> */
[----:B---3--:R-:W-:Y:S02]  /*6aca0*/  HMMA.16816.F32 R8, R8, R6, R20 ;  /* 0x000000060808723c */ /* 0x008fe40000001814 */
[----:B------:R-:W3:Y:S04]  /*6acb0*/  LDL.LU.64 R22, [R1+0x1440] ;  /* 0x0014400001167983 */ /* 0x000ee80000300a00 */
[----:B------:R-:W2:-:S13]  /*6acc0*/  LDL.LU.64 R20, [R1+0x1438] ;  /* 0x0014380001147983 */ /* 0x000e9a0000300a00 */
[----:B------:R5:W-:Y:S04]  /*6acd0*/  STL.64 [R1+0x6c0], R8 ;  /* 0x0006c00801007387 */ /* 0x000be80000100a00 */
[----:B------:R4:W-:Y:S01]  /*6ace0*/  STL.64 [R1+0x6c8], R10 ;  /* 0x0006c80a01007387 */ /* 0x0009e20000100a00 */
[----:B-----5:R-:W-:Y:S02]  /*6acf0*/  IMAD.MOV.U32 R8, RZ, RZ, R14 ;  /* 0x000000ffff087224 */ /* 0x020fe400078e000e */
[----:B------:R-:W-:Y:S02]  /*6ad00*/  IMAD.MOV.U32 R9, RZ, RZ, R19 ;  /* 0x000000ffff097224 */ /* 0x000fe400078e0013 */
[----:B----4-:R-:W-:Y:S01]  /*6ad10*/  IMAD.MOV.U32 R10, RZ, RZ, R4 ;  /* 0x000000ffff0a7224 */ /* 0x010fe200078e0004 */
[----:B------:R-:W-:-:S07]  /*6ad20*/  MOV R11, R5 ;  /* 0x00000005000b7202 */ /* 0x000fce0000000f00 */
[----:B--2---:R-:W-:Y:S01]  /*6ad30*/  HMMA.16816.F32 R8, R8, R20, R24 ;  /* 0x000000140808723c */ /* 0x004fe20000001818 */
        /* <DEDUP_REMOVED lines=26> */
[----:B------:R0:W-:Y:S04]  /*6aee0*/  STL.64 [R1+0x13f0], R6 ;  /* 0x0013f00601007387 */ /* 0x0001e80000100a00 */
[----:B------:R-:W3:Y:S02]  /*6aef0*/  LDL.LU R4, [R1+0x170] ;  /* 0x0001700001047983 */ /* 0x000ee40000300800 */
[----:B--2---:R-:W-:-:S15]  /*6af00*/  HMMA.16816.F32 R8, R8, R6, R24 ;  /* 0x000000060808723c */ /* 0x004fde0000001818 */
[----:B------:R-:W-:-:S04]  /*6af10*/  NOP ;  /* 0x0000000000007918 */ /* 0x000fc80000000000 */
[----:B------:R-:W-:Y:S04]  /*6af20*/  STL.64 [R1+0x700], R8 ;  /* 0x0007000801007387 */ /* 0x000fe80000100a00 */
[----:B------:R-:W-:Y:S04]  /*6af30*/  STL.64 [R1+0x708], R10 ;  /* 0x0007080a01007387 */ /* 0x000fe80000100a00 */
[----:B------:R-:W3:Y:S04]  /*6af40*/  LDL.LU R5, [R1+0x174] ;  /* 0x0001740001057983 */ /* 0x000ee80000300800 */
[----:B0-----:R-:W3:Y:S04]  /*6af50*/  LDL.LU R6, [R1+0x178] ;  /* 0x0001780001067983 */ /* 0x001ee80000300800 */
[----:B------:R-:W3:Y:S04]  /*6af60*/  LDL.LU R7, [R1+0x17c] ;  /* 0x00017c0001077983 */ /* 0x000ee80000300800 */
[----:B------:R-:W2:Y:S01]  /*6af70*/  LDL.LU R24, [R1+0x120] ;  /* 0x0001200001187983 */ /* 0x000ea20000300800 */
[----:B------:R-:W-:-:S02]  /*6af80*/  IMAD.MOV.U32 R26, RZ, RZ, R28 ;  /* 0x000000ffff1a7224 */ /* 0x000fc400078e001c */
[----:B------:R-:W-:Y:S02]  /*6af90*/  IMAD.MOV.U32 R27, RZ, RZ, R29 ;  /* 0x000000ffff1b7224 */ /* 0x000fe400078e001d */
[----:B------:R-:W-:Y:S02]  /*6afa0*/  IMAD.MOV.U32 R25, RZ, RZ, R0 ;  /* 0x000000ffff197224 */ /* 0x000fe400078e0000 */
[----:B------:R-:W4:Y:S04]  /*6afb0*/  LDL.LU R0, [R1+0x1400] ;  /* 0x0014000001007983 */ /* 0x000f280000300800 */
[----:B------:R-:W5:Y:S04]  /*6afc0*/  LDL.LU R28, [R1+0x13fc] ;  /* 0x0013fc00011c7983 */ /* 0x000f680000300800 */
[----:B------:R-:W3:Y:S04]  /*6afd0*/  LDL.LU R29, [R1+0x13f8] ;  /* 0x0013f800011d7983 */ /* 0x000ee80000300800 */
[----:B------:R-:W-:Y:S04]  /*6afe0*/  STL.64 [R1+0x13d8], R26 ;  /* 0x0013d81a01007387 */ /* 0x000fe80000100a00 */
        /* <DEDUP_REMOVED lines=9> */
[----:B---3--:R-:W-:Y:S01]  /*6b080*/  HMMA.16816.F32 R8, R8, R20, R4 ;  /* 0x000000140808723c */ /* 0x008fe20000001804 */
[----:B--2---:R-:W-:Y:S04]  /*6b090*/  STL.64 [R1+0x13e8], R26 ;  /* 0x0013e81a01007387 */ /* 0x004fe80000100a00 */
[----:B------:R0:W-:Y:S04]  /*6b0a0*/  STL.64 [R1+0x13e0], R24 ;  /* 0x0013e01801007387 */ /* 0x0001e80000100a00 */
[----:B0-----:R-:W2:Y:S04]  /*6b0b0*/  LDL.LU R24, [R1+0x150] ;  /* 0x0001500001187983 */ /* 0x001ea80000300800 */
[----:B------:R-:W3:Y:S04]  /*6b0c0*/  LDL.LU.64 R6, [R1+0x13f0] ;  /* 0x0013f00001067983 */ /* 0x000ee80000300a00 */
[----:B------:R-:W3:Y:S01]  /*6b0d0*/  LDL.LU R4, [R1+0x884] ;  /* 0x0008840001047983 */ /* 0x000ee20000300800 */
[----:B------:R-:W-:-:S03]  /*6b0e0*/  MOV R25, R29 ;  /* 0x0000001d00197202 */ /* 0x000fc60000000f00 */
[----:B------:R-:W3:Y:S01]  /*6b0f0*/  LDL.LU R5, [R1+0x874] ;  /* 0x0008740001057983 */ /* 0x000ee20000300800 */
[----:B-----5:R-:W-:-:S03]  /*6b100*/  IMAD.MOV.U32 R26, RZ, RZ, R28 ;  /* 0x000000ffff1a7224 */ /* 0x020fc600078e001c */
[----:B------:R0:W-:Y:S01]  /*6b110*/  STL.64 [R1+0x710], R8 ;  /* 0x0007100801007387 */ /* 0x0001e20000100a00 */
[----:B----4-:R-:W-:-:S03]  /*6b120*/  IMAD.MOV.U32 R27, RZ, RZ, R0 ;  /* 0x000000ffff1b7224 */ /* 0x010fc600078e0000 */
        /* <DEDUP_REMOVED lines=8> */
[----:B------:R-:W4:Y:S04]  /*6b1b0*/  LDL.LU R28, [R1+0x8ac] ;  /* 0x0008ac00011c7983 */ /* 0x000f280000300800 */
[----:B------:R-:W5:Y:S06]  /*6b1c0*/  LDL.LU R0, [R1+0x89c] ;  /* 0x00089c0001007983 */ /* 0x000f6c0000300800 */
[----:B------:R0:W-:Y:S04]  /*6b1d0*/  STL.64 [R1+0x790], R8 ;  /* 0x0007900801007387 */ /* 0x0001e80000100a00 */
[----:B------:R-:W-:Y:S04]  /*6b1e0*/  STL.64 [R1+0x798], R10 ;  /* 0x0007980a01007387 */ /* 0x000fe80000100a00 */
[----:B------:R-:W2:Y:S01]  /*6b1f0*/  LDL.LU R29, [R1+0x8a4] ;  /* 0x0008a400011d7983 */ /* 0x000ea20000300800 */
[----:B0-----:R-:W-:Y:S01]  /*6b200*/  IMAD.MOV.U32 R8, RZ, RZ, R13 ;  /* 0x000000ffff087224 */ /* 0x001fe200078e000d */
[----:B------:R-:W-:-:S02]  /*6b210*/  MOV R9, R16 ;  /* 0x0000001000097202 */ /* 0x000fc40000000f00 */
[----:B--2---:R0:W-:Y:S04]  /*6b220*/  STL [R1+0x13a8], R29 ;  /* 0x0013a81d01007387 */ /* 0x0041e80000100800 */
[----:B0-----:R-:W2:Y:S04]  /*6b230*/  LDL.LU R29, [R1+0x88c] ;  /* 0x00088c00011d7983 */ /* 0x001ea80000300800 */
[----:B------:R-:W2:Y:S01]  /*6b240*/  LDL.LU R19, [R1+0x894] ;  /* 0x0008940001137983 */ /* 0x000ea20000300800 */
[----:B------:R-:W-:Y:S02]  /*6b250*/  IMAD.MOV.U32 R10, RZ, RZ, R17 ;  /* 0x000000ffff0a7224 */ /* 0x000fe400078e0011 */
[----:B------:R-:W-:-:S07]  /*6b260*/  IMAD.MOV.U32 R11, RZ, RZ, R18 ;  /* 0x000000ffff0b7224 */ /* 0x000fce00078e0012 */
[----:B------:R-:W-:Y:S01]  /*6b270*/  HMMA.16816.F32 R8, R8, R2, R24 ;  /* 0x000000020808723c */ /* 0x000fe20000001818 */
[----:B--2---:R-:W-:Y:S04]  /*6b280*/  STL [R1+0x13a0], R19 ;  /* 0x0013a01301007387 */ /* 0x004fe80000100800 */
[----:B------:R-:W3:Y:S04]  /*6b290*/  LDL.LU.64 R26, [R1+0x13d8] ;  /* 0x0013d800011a7983 */ /* 0x000ee80000300a00 */
[----:B------:R-:W3:Y:S10]  /*6b2a0*/  LDL.LU.64 R24, [R1+0x13d0] ;  /* 0x0013d00001187983 */ /* 0x000ef40000300a00 */
[----:B------:R0:W-:Y:S04]  /*6b2b0*/  STL.64 [R1+0x7a0], R8 ;  /* 0x0007a00801007387 */ /* 0x0001e80000100a00 */
[----:B------:R1:W-:Y:S04]  /*6b2c0*/  STL.64 [R1+0x7a8], R10 ;  /* 0x0007a80a01007387 */ /* 0x0003e80000100a00 */
[----:B------:R-:W2:Y:S01]  /*6b2d0*/  LDL.LU R12, [R1+0x110] ;  /* 0x00011000010c7983 */ /* 0x000ea20000300800 */
[----:B0-----:R-:W-:Y:S01]  /*6b2e0*/  IMAD.MOV.U32 R8, RZ, RZ, R13 ;  /* 0x000000ffff087224 */ /* 0x001fe200078e000d */
[----:B------:R-:W-:-:S02]  /*6b2f0*/  MOV R9, R16 ;  /* 0x0000001000097202 */ /* 0x000fc40000000f00 */
[----:B------:R-:W2:Y:S01]  /*6b300*/  LDL.LU R13, [R1+0x114] ;  /* 0x00011400010d7983 */ /* 0x000ea20000300800 */
[----:B-1----:R-:W-:Y:S02]  /*6b310*/  IMAD.MOV.U32 R10, RZ, RZ, R17 ;  /* 0x000000ffff0a7224 */ /* 0x002fe400078e0011 */
[----:B------:R-:W-:Y:S01]  /*6b320*/  IMAD.MOV.U32 R11, RZ, RZ, R18 ;  /* 0x000000ffff0b7224 */ /* 0x000fe200078e0012 */
[----:B------:R-:W2:Y:S04]  /*6b330*/  LDL.LU R14, [R1+0x118] ;  /* 0x00011800010e7983 */ /* 0x000ea80000300800 */
[----:B------:R-:W2:Y:S04]  /*6b340*/  LDL.LU R15, [R1+0x11c] ;  /* 0x00011c00010f7983 */ /* 0x000ea80000300800 */
[----:B------:R-:W2:Y:S01]  /*6b350*/  LDL.LU R16, [R1+0xe0] ;  /* 0x0000e00001107983 */ /* 0x000ea20000300800 */
[----:B---3--:R-:W-:-:S15]  /*6b360*/  HMMA.16816.F32 R8, R8, R6, R24 ;  /* 0x000000060808723c */ /* 0x008fde0000001818 */
[----:B------:R-:W-:-:S04]  /*6b370*/  NOP ;  /* 0x0000000000007918 */ /* 0x000fc80000000000 */
[----:B------:R-:W-:Y:S04]  /*6b380*/  STL.64 [R1+0x7b0], R8 ;  /* 0x0007b00801007387 */ /* 0x000fe80000100a00 */
[----:B------:R-:W-:Y:S04]  /*6b390*/  STL.64 [R1+0x7b8], R10 ;  /* 0x0007b80a01007387 */ /* 0x000fe80000100a00 */
        /* <DEDUP_REMOVED lines=16> */
[----:B---3--:R0:W-:Y:S04]  /*6b4a0*/  STL [R1+0x13a4], R24 ;  /* 0x0013a41801007387 */ /* 0x0081e80000100800 */
[----:B0-----:R-:W3:Y:S01]  /*6b4b0*/  LDL.LU R24, [R1+0x87c] ;  /* 0x00087c0001187983 */ /* 0x001ee20000300800 */
[----:B------:R-:W-:-:S02]  /*6b4c0*/  IMAD.MOV.U32 R8, RZ, RZ, R29 ;  /* 0x000000ffff087224 */ /* 0x000fc400078e001d */
[----:B------:R-:W-:Y:S01]  /*6b4d0*/  IMAD.MOV.U32 R10, RZ, RZ, R4 ;  /* 0x000000ffff0a7224 */ /* 0x000fe200078e0004 */
[----:B------:R-:W2:Y:S01]  /*6b4e0*/  LDL.LU R25, [R1+0xd4] ;  /* 0x0000d40001197983 */ /* 0x000ea20000300800 */
[----:B------:R-:W-:-:S03]  /*6b4f0*/  IMAD.MOV.U32 R11, RZ, RZ, R5 ;  /* 0x000000ffff0b7224 */ /* 0x000fc600078e0005 */
[----:B------:R-:W2:Y:S04]  /*6b500*/  LDL.LU R26, [R1+0xd8] ;  /* 0x0000d800011a7983 */ /* 0x000ea80000300800 */
[----:B------:R-:W2:Y:S01]  /*6b510*/  LDL.LU R27, [R1+0xdc] ;  /* 0x0000dc00011b7983 */ /* 0x000ea20000300800 */
[----:B---3--:R-:W-:-:S07]  /*6b520*/  MOV R9, R24 ;  /* 0x0000001800097202 */ /* 0x008fce0000000f00 */
        /* <DEDUP_REMOVED lines=9> */
[----:B------:R-:W-:Y:S01]  /*6b5c0*/  MOV R9, R24 ;  /* 0x0000001800097202 */ /* 0x000fe20000000f00 */
[----:B-1----:R-:W-:-:S02]  /*6b5d0*/  IMAD.MOV.U32 R10, RZ, RZ, R4 ;  /* 0x000000ffff0a7224 */ /* 0x002fc400078e0004 */
        /* <DEDUP_REMOVED lines=17> */
[----:B------:R-:W3:Y:S04]  /*6b6f0*/  LDL.LU.64 R18, [R1+0x13b8] ;  /* 0x0013b80001127983 */ /* 0x000ee80000300a00 */
[----:B------:R-:W3:-:S14]  /*6b700*/  LDL.LU.64 R16, [R1+0x13b0] ;  /* 0x0013b00001107983 */ /* 0x000edc0000300a00 */
[----:B------:R0:W-:Y:S04]  /*6b710*/  STL.64 [R1+0x7e0], R8 ;  /* 0x0007e00801007387 */ /* 0x0001e80000100a00 */
[----:B------:R1:W-:Y:S01]  /*6b720*/  STL.64 [R1+0x7e8], R10 ;  /* 0x0007e80a01007387 */ /* 0x0003e20000100a00 */
[----:B0-----:R-:W-:Y:S01]  /*6b730*/  IMAD.MOV.U32 R8, RZ, RZ, R29 ;  /* 0x000000ffff087224 */ /* 0x001fe200078e001d */
[----:B------:R-:W-:Y:S02]  /*6b740*/  MOV R9, R24 ;  /* 0x0000001800097202 */ /* 0x000fe40000000f00 */
[----:B------:R-:W2:Y:S01]  /*6b750*/  LDL.LU R29, [R1+0x13a8] ;  /* 0x0013a800011d7983 */ /* 0x000ea20000300800 */
[----:B-1----:R-:W-:Y:S02]  /*6b760*/  IMAD.MOV.U32 R10, RZ, RZ, R4 ;  /* 0x000000ffff0a7224 */ /* 0x002fe400078e0004 */
[----:B------:R-:W-:Y:S01]  /*6b770*/  IMAD.MOV.U32 R11, RZ, RZ, R5 ;  /* 0x000000ffff0b7224 */ /* 0x000fe200078e0005 */
[----:B------:R-:W2:Y:S06]  /*6b780*/  LDL.LU R24, [R1+0x13a4] ;  /* 0x0013a40001187983 */ /* 0x000eac0000300800 */
[----:B---3--:R-:W-:Y:S01]  /*6b790*/  HMMA.16816.F32 R8, R8, R6, R16 ;  /* 0x000000060808723c */ /* 0x008fe20000001810 */
[----:B------:R-:W3:-:S15]  /*6b7a0*/  LDL.LU R19, [R1+0x13a0] ;  /* 0x0013a00001137983 */ /* 0x000ede0000300800 */
[----:B------:R-:W-:-:S03]  /*6b7b0*/  NOP ;  /* 0x0000000000007918 */ /* 0x000fc60000000000 */
[----:B------:R4:W-:Y:S04]  /*6b7c0*/  STL.64 [R1+0x7f0], R8 ;  /* 0x0007f00801007387 */ /* 0x0009e80000100a00 */
[----:B------:R2:W-:Y:S01]  /*6b7d0*/  STL.64 [R1+0x7f8], R10 ;  /* 0x0007f80a01007387 */ /* 0x0005e20000100a00 */
[----:B----4-:R-:W-:Y:S01]  /*6b7e0*/  IMAD.MOV.U32 R8, RZ, RZ, R28 ;  /* 0x000000ffff087224 */ /* 0x010fe200078e001c */
[----:B-----5:R-:W-:Y:S01]  /*6b7f0*/  MOV R9, R0 ;  /* 0x0000000000097202 */ /* 0x020fe20000000f00 */
[----:B--2---:R-:W-:Y:S02]  /*6b800*/  IMAD.MOV.U32 R10, RZ, RZ, R29 ;  /* 0x000000ffff0a7224 */ /* 0x004fe400078e001d */
[----:B---3--:R-:W-:-:S07]  /*6b810*/  IMAD.MOV.U32 R11, RZ, RZ, R19 ;  /* 0x000000ffff0b7224 */ /* 0x008fce00078e0013 */
[----:B------:R-:W-:Y:S01]  /*6b820*/  HMMA.16816.F32 R8, R8, R20, R24 ;  /* 0x000000140808723c */ /* 0x000fe20000001818 */
[----:B------:R-:W2:-:S15]  /*6b830*/  LDL.LU R24, [R1+0xa0] ;  /* 0x0000a00001187983 */ /* 0x000e9e0000300800 */
[----:B------:R-:W-:-:S03]  /*6b840*/  NOP ;  /* 0x0000000000007918 */ /* 0x000fc60000000000 */
        /* <DEDUP_REMOVED lines=8> */
[----:B------:R-:W2:Y:S06]  /*6b8d0*/  LDL.LU R27, [R1+0xac] ;  /* 0x0000ac00011b7983 */ /* 0x000eac0000300800 */
[----:B------:R-:W-:Y:S01]  /*6b8e0*/  HMMA.16816.F32 R8, R8, R22, R12 ;  /* 0x000000160808723c */ /* 0x000fe2000000180c */
[----:B------:R-:W3:Y:S04]  /*6b8f0*/  LDL.LU.64 R14, [R1+0x1398] ;  /* 0x00139800010e7983 */ /* 0x000ee80000300a00 */
[----:B------:R-:W3:-:S14]  /*6b900*/  LDL.LU.64 R12, [R1+0x1390] ;  /* 0x00139000010c7983 */ /* 0x000edc0000300a00 */
[----:B------:R0:W-:Y:S04]  /*6b910*/  STL.64 [R1+0x810], R8 ;  /* 0x0008100801007387 */ /* 0x0001e80000100a00 */
[----:B------:R1:W-:Y:S01]  /*6b920*/  STL.64 [R1+0x818], R10 ;  /* 0x0008180a01007387 */ /* 0x0003e20000100a00 */
[----:B0-----:R-:W-:Y:S01]  /*6b930*/  IMAD.MOV.U32 R8, RZ, RZ, R28 ;  /* 0x000000ffff087224 */ /* 0x001fe200078e001c */
[----:B------:R-:W-:Y:S01]  /*6b940*/  MOV R9, R0 ;  /* 0x0000000000097202 */ /* 0x000fe20000000f00 */
[----:B-1----:R-:W-:Y:S02]  /*6b950*/  IMAD.MOV.U32 R10, RZ, RZ, R29 ;  /* 0x000000ffff0a7224 */ /* 0x002fe400078e001d */
[----:B------:R-:W-:-:S07]  /*6b960*/  IMAD.MOV.U32 R11, RZ, RZ, R19 ;  /* 0x000000ffff0b7224 */ /* 0x000fce00078e0013 */
[----:B---3--:R-:W-:Y:S01]  /*6b970*/  HMMA.16816.F32 R8, R8, R2, R12 ;  /* 0x000000020808723c */ /* 0x008fe2000000180c */
[----:B------:R-:W3:-:S15]  /*6b980*/  LDL.LU R12, [R1+0x1388] ;  /* 0x00138800010c7983 */ /* 0x000ede0000300800 */
[----:B------:R-:W-:-:S03]  /*6b990*/  NOP ;  /* 0x0000000000007918 */ /* 0x000fc60000000000 */
[----:B------:R0:W-:Y:S04]  /*6b9a0*/  STL.64 [R1+0x820], R8 ;  /* 0x0008200801007387 */ /* 0x0001e80000100a00 */
[----:B------:R-:W-:Y:S04]  /*6b9b0*/  STL.64 [R1+0x828], R10 ;  /* 0x0008280a01007387 */ /* 0x000fe80000100a00 */
[----:B------:R-:W3:Y:S04]  /*6b9c0*/  LDL.LU R13, [R1+0x8fc] ;  /* 0x0008fc00010d7983 */ /* 0x000ee80000300800 */
[----:B------:R-:W4:Y:S04]  /*6b9d0*/  LDL.LU R14, [R1+0x8e4] ;  /* 0x0008e400010e7983 */ /* 0x000f280000300800 */
[----:B------:R-:W4:Y:S01]  /*6b9e0*/  LDL.LU R15, [R1+0x8f4] ;  /* 0x0008f400010f7983 */ /* 0x000f220000300800 */
[----:B0-----:R-:W-:-:S03]  /*6b9f0*/  MOV R9, R0 ;  /* 0x0000000000097202 */ /* 0x001fc60000000f00 */
[----:B----4-:R-:W-:Y:S04]  /*6ba00*/  STL.64 [R1+0x1340], R14 ;  /* 0x0013400e01007387 */ /* 0x010fe80000100a00 */
[----:B---3--:R-:W-:Y:S04]  /*6ba10*/  STL.64 [R1+0x1338], R12 ;  /* 0x0013380c01007387 */ /* 0x008fe80000100a00 */
[----:B------:R-:W3:Y:S04]  /*6ba20*/  LDL.LU R0, [R1+0x8dc] ;  /* 0x0008dc0001007983 */ /* 0x000ee80000300800 */
[----:B---3--:R0:W-:Y:S04]  /*6ba30*/  STL [R1+0x134c], R0 ;  /* 0x00134c0001007387 */ /* 0x0081e80000100800 */
[----:B0-----:R-:W3:Y:S04]  /*6ba40*/  LDL.LU R0, [R1+0x8c4] ;  /* 0x0008c40001007983 */ /* 0x001ee80000300800 */
[----:B------:R-:W4:Y:S04]  /*6ba50*/  LDL.LU R4, [R1+0x90c] ;  /* 0x00090c0001047983 */ /* 0x000f280000300800 */
[----:B----4-:R0:W-:Y:S04]  /*6ba60*/  STL [R1+0x1348], R4 ;  /* 0x0013480401007387 */ /* 0x0101e80000100800 */
[----:B0-----:R-:W4:Y:S04]  /*6ba70*/  LDL.LU R4, [R1+0x8b4] ;  /* 0x0008b40001047983 */ /* 0x001f280000300800 */
[----:B------:R-:W5:Y:S01]  /*6ba80*/  LDL.LU R5, [R1+0x8ec] ;  /* 0x0008ec0001057983 */ /* 0x000f620000300800 */
[----:B------:R-:W-:-:S02]  /*6ba90*/  IMAD.MOV.U32 R8, RZ, RZ, R28 ;  /* 0x000000ffff087224 */ /* 0x000fc400078e001c */
[----:B------:R-:W-:Y:S02]  /*6baa0*/  IMAD.MOV.U32 R10, RZ, RZ, R29 ;  /* 0x000000ffff0a7224 */ /* 0x000fe400078e001d */
[----:B------:R-:W-:-:S07]  /*6bab0*/  IMAD.MOV.U32 R11, RZ, RZ, R19 ;  /* 0x000000ffff0b7224 */ /* 0x000fce00078e0013 */
[----:B--2---:R-:W-:Y:S01]  /*6bac0*/  HMMA.16816.F32 R8, R8, R6, R24 ;  /* 0x000000060808723c */ /* 0x004fe20000001818 */
[----:B-----5:R0:W-:Y:S04]  /*6bad0*/  STL [R1+0x1350], R5 ;  /* 0x0013500501007387 */ /* 0x0201e80000100800 */
[----:B0-----:R-:W2:Y:S04]  /*6bae0*/  LDL.LU R5, [R1+0x8bc] ;  /* 0x0008bc0001057983 */ /* 0x001ea80000300800 */
[----:B------:R-:W5:Y:S04]  /*6baf0*/  LDL.LU R28, [R1+0x904] ;  /* 0x00090400011c7983 */ /* 0x000f680000300800 */
[----:B-----5:R0:W-:Y:S04]  /*6bb00*/  STL [R1+0x1354], R28 ;  /* 0x0013541c01007387 */ /* 0x0201e80000100800 */
[----:B0-----:R-:W5:Y:S04]  /*6bb10*/  LDL.LU R28, [R1+0x8cc] ;  /* 0x0008cc00011c7983 */ /* 0x001f680000300800 */
        /* <DEDUP_REMOVED lines=28> */
[----:B------:R-:W2:Y:S01]  /*6bce0*/  LDL.LU R19, [R1+0x3c] ;  /* 0x00003c0001137983 */ /* 0x000ea20000300800 */
[----:B-----5:R-:W-:Y:S01]  /*6bcf0*/  IMAD.MOV.U32 R8, RZ, RZ, R28 ;  /* 0x000000ffff087224 */ /* 0x020fe200078e001c */
[----:B------:R-:W-:Y:S01]  /*6bd00*/  MOV R9, R5 ;  /* 0x0000000500097202 */ /* 0x000fe20000000f00 */
[----:B---3--:R-:W-:-:S02]  /*6bd10*/  IMAD.MOV.U32 R10, RZ, RZ, R0 ;  /* 0x000000ffff0a7224 */ /* 0x008fc400078e0000 */
[----:B----4-:R-:W-:-:S07]  /*6bd20*/  IMAD.MOV.U32 R11, RZ, RZ, R4 ;  /* 0x000000ffff0b7224 */ /* 0x010fce00078e0004 */
[----:B--2---:R-:W-:Y:S01]  /*6bd30*/  HMMA.16816.F32 R8, R8, R20, R12 ;  /* 0x000000140808723c */ /* 0x004fe2000000180c */
        /* <DEDUP_REMOVED lines=10> */
[----:B------:R-:W4:Y:S04]  /*6bde0*/  LDL.LU.64 R14, [R1+0x1380] ;  /* 0x00138000010e7983 */ /* 0x000f280000300a00 */
[----:B------:R-:W4:Y:S04]  /*6bdf0*/  LDL.LU.64 R12, [R1+0x1378] ;  /* 0x00137800010c7983 */ /* 0x000f280000300a00 */
[----:B------:R0:W-:Y:S04]  /*6be00*/  STL.64 [R1+0x840], R8 ;  /* 0x0008400801007387 */ /* 0x0001e80000100a00 */
[----:B------:R1:W-:Y:S01]  /*6be10*/  STL.64 [R1+0x848], R10 ;  /* 0x0008480a01007387 */ /* 0x0003e20000100a00 */
[----:B0-----:R-:W-:Y:S01]  /*6be20*/  IMAD.MOV.U32 R8, RZ, RZ, R28 ;  /* 0x000000ffff087224 */ /* 0x001fe200078e001c */
[----:B------:R-:W-:Y:S01]  /*6be30*/  MOV R9, R5 ;  /* 0x0000000500097202 */ /* 0x000fe20000000f00 */
[----:B-1----:R-:W-:-:S02]  /*6be40*/  IMAD.MOV.U32 R10, RZ, RZ, R0 ;  /* 0x000000ffff0a7224 */ /* 0x002fc400078e0000 */
[----:B------:R-:W-:-:S07]  /*6be50*/  IMAD.MOV.U32 R11, RZ, RZ, R4 ;  /* 0x000000ffff0b7224 */ /* 0x000fce00078e0004 */
[----:B----4-:R-:W-:Y:S01]  /*6be60*/  HMMA.16816.F32 R8, R8, R22, R12 ;  /* 0x000000160808723c */ /* 0x010fe2000000180c */
[----:B------:R-:W4:Y:S04]  /*6be70*/  LDL.LU.64 R14, [R1+0x1370] ;  /* 0x00137000010e7983 */ /* 0x000f280000300a00 */
[----:B------:R-:W4:-:S14]  /*6be80*/  LDL.LU.64 R12, [R1+0x1368] ;  /* 0x00136800010c7983 */ /* 0x000f1c0000300a00 */
[----:B------:R0:W-:Y:S04]  /*6be90*/  STL.64 [R1+0x850], R8 ;  /* 0x0008500801007387 */ /* 0x0001e80000100a00 */
[----:B------:R1:W-:Y:S01]  /*6bea0*/  STL.64 [R1+0x858], R10 ;  /* 0x0008580a01007387 */ /* 0x0003e20000100a00 */
[----:B0-----:R-:W-:Y:S01]  /*6beb0*/  IMAD.MOV.U32 R8, RZ, RZ, R28 ;  /* 0x000000ffff087224 */ /* 0x001fe200078e001c */
[----:B------:R-:W-:Y:S01]  /*6bec0*/  MOV R9, R5 ;  /* 0x0000000500097202 */ /* 0x000fe20000000f00 */
[----:B-1----:R-:W-:Y:S02]  /*6bed0*/  IMAD.MOV.U32 R10, RZ, RZ, R0 ;  /* 0x000000ffff0a7224 */ /* 0x002fe400078e0000 */
[----:B------:R-:W-:-:S07]  /*6bee0*/  IMAD.MOV.U32 R11, RZ, RZ, R4 ;  /* 0x000000ffff0b7224 */ /* 0x000fce00078e0004 */
[----:B----4-:R-:W-:Y:S01]  /*6bef0*/  HMMA.16816.F32 R8, R8, R2, R12 ;  /* 0x000000020808723c */ /* 0x010fe2000000180c */
[----:B------:R-:W4:Y:S04]  /*6bf00*/  LDL.LU.64 R14, [R1+0x1360] ;  /* 0x00136000010e7983 */ /* 0x000f280000300a00 */
[----:B------:R-:W4:-:S14]  /*6bf10*/  LDL.LU.64 R12, [R1+0x1358] ;  /* 0x00135800010c7983 */ /* 0x000f1c0000300a00 */
[----:B------:R0:W-:Y:S04]  /*6bf20*/  STL.64 [R1+0x860], R8 ;  /* 0x0008600801007387 */ /* 0x0001e80000100a00 */
[----:B------:R1:W-:Y:S01]  /*6bf30*/  STL.64 [R1+0x868], R10 ;  /* 0x0008680a01007387 */ /* 0x0003e20000100a00 */
[----:B0-----:R-:W-:Y:S01]  /*6bf40*/  IMAD.MOV.U32 R8, RZ, RZ, R28 ;  /* 0x000000ffff087224 */ /* 0x001fe200078e001c */
[----:B------:R-:W-:Y:S02]  /*6bf50*/  MOV R9, R5 ;  /* 0x0000000500097202 */ /* 0x000fe40000000f00 */
[----:B------:R-:W5:Y:S01]  /*6bf60*/  LDL.LU R28, [R1+0x1354] ;  /* 0x00135400011c7983 */ /* 0x000f620000300800 */
[----:B-1----:R-:W-:Y:S02]  /*6bf70*/  IMAD.MOV.U32 R10, RZ, RZ, R0 ;  /* 0x000000ffff0a7224 */ /* 0x002fe400078e0000 */
[----:B------:R-:W-:Y:S01]  /*6bf80*/  IMAD.MOV.U32 R11, RZ, RZ, R4 ;  /* 0x000000ffff0b7224 */ /* 0x000fe200078e0004 */
[----:B------:R-:W2:Y:S04]  /*6bf90*/  LDL.LU R5, [R1+0x1350] ;  /* 0x0013500001057983 */ /* 0x000ea80000300800 */
[----:B------:R-:W2:Y:S04]  /*6bfa0*/  LDL.LU R0, [R1+0x134c] ;  /* 0x00134c0001007983 */ /* 0x000ea80000300800 */
[----:B------:R-:W3:Y:S01]  /*6bfb0*/  LDL.LU R4, [R1+0x1348] ;  /* 0x0013480001047983 */ /* 0x000ee20000300800 */
[----:B----4-:R-:W-:Y:S03]  /*6bfc0*/  HMMA.16816.F32 R8, R8, R6, R12 ;  /* 0x000000060808723c */ /* 0x010fe6000000180c */
[----:B------:R-:W4:Y:S04]  /*6bfd0*/  LDL.LU.64 R14, [R1+0x1340] ;  /* 0x00134000010e7983 */ /* 0x000f280000300a00 */
[----:B------:R-:W3:-:S12]  /*6bfe0*/  LDL.LU.64 R12, [R1+0x1338] ;  /* 0x00133800010c7983 */ /* 0x000ed80000300a00 */
[----:B------:R-:W-:Y:S04]  /*6bff0*/  STL.64 [R1+0x870], R8 ;  /* 0x0008700801007387 */ /* 0x000fe80000100a00 */
[----:B------:R2:W-:Y:S02]  /*6c000*/  STL.64 [R1+0x878], R10 ;  /* 0x0008780a01007387 */ /* 0x0005e40000100a00 */
[----:B--2---:R-:W-:Y:S01]  /*6c010*/  IMAD.MOV.U32 R11, RZ, RZ, R0 ;  /* 0x000000ffff0b7224 */ /* 0x004fe200078e0000 */
[----:B----4-:R-:W-:Y:S01]  /*6c020*/  MOV R9, R14 ;  /* 0x0000000e00097202 */ /* 0x010fe20000000f00 */
[----:B------:R-:W-:Y:S02]  /*6c030*/  IMAD.MOV.U32 R10, RZ, RZ, R15 ;  /* 0x000000ffff0a7224 */ /* 0x000fe400078e000f */
[----:B---3--:R-:W-:-:S07]  /*6c040*/  IMAD.MOV.U32 R8, RZ, RZ, R13 ;  /* 0x000000ffff087224 */ /* 0x008fce00078e000d */
[----:B------:R-:W-:Y:S01]  /*6c050*/  HMMA.16816.F32 R8, R8, R20, R16 ;  /* 0x000000140808723c */ /* 0x000fe20000001810 */
[----:B------:R-:W2:Y:S04]  /*6c060*/  LDL.LU.64 R18, [R1+0x1330] ;  /* 0x0013300001127983 */ /* 0x000ea80000300a00 */
[----:B------:R-:W2:-:S14]  /*6c070*/  LDL.LU.64 R16, [R1+0x1328] ;  /* 0x0013280001107983 */ /* 0x000e9c0000300a00 */
[----:B------:R0:W-:Y:S04]  /*6c080*/  STL.64 [R1+0x880], R8 ;  /* 0x0008800801007387 */ /* 0x0001e80000100a00 */
[----:B------:R5:W-:Y:S01]  /*6c090*/  STL.64 [R1+0x888], R10 ;  /* 0x0008880a01007387 */ /* 0x000be20000100a00 */
[----:B0-----:R-:W-:Y:S01]  /*6c0a0*/  IMAD.MOV.U32 R8, RZ, RZ, R4 ;  /* 0x000000ffff087224 */ /* 0x001fe200078e0004 */
[----:B------:R-:W-:Y:S01]  /*6c0b0*/  MOV R9, R5 ;  /* 0x0000000500097202 */ /* 0x000fe20000000f00 */
[----:B-----5:R-:W-:Y:S02]  /*6c0c0*/  IMAD.MOV.U32 R10, RZ, RZ, R28 ;  /* 0x000000ffff0a7224 */ /* 0x020fe400078e001c */
[----:B------:R-:W-:-:S07]  /*6c0d0*/  IMAD.MOV.U32 R11, RZ, RZ, R29 ;  /* 0x000000ffff0b7224 */ /* 0x000fce00078e001d */
[----:B--2---:R-:W-:Y:S01]  /*6c0e0*/  HMMA.16816.F32 R8, R8, R20, R16 ;  /* 0x000000140808723c */ /* 0x004fe20000001810 */
[----:B------:R-:W2:Y:S04]  /*6c0f0*/  LDL.LU.64 R18, [R1+0x1320] ;  /* 0x0013200001127983 */ /* 0x000ea80000300a00 */
[----:B------:R-:W2:Y:S04]  /*6c100*/  LDL.LU.64 R16, [R1+0x1318] ;  /* 0x0013180001107983 */ /* 0x000ea80000300a00 */
[----:B------:R-:W3:Y:S10]  /*6c110*/  LDL.LU.64 R20, [R1+0x1310] ;  /* 0x0013100001147983 */ /* 0x000ef40000300a00 */
[----:B------:R0:W-:Y:S04]  /*6c120*/  STL.64 [R1+0x990], R8 ;  /* 0x0009900801007387 */ /* 0x0001e80000100a00 */
[----:B------:R1:W-:Y:S01]  /*6c130*/  STL.64 [R1+0x998], R10 ;  /* 0x0009980a01007387 */ /* 0x0003e20000100a00 */
[----:B0-----:R-:W-:Y:S01]  /*6c140*/  IMAD.MOV.U32 R8, RZ, RZ, R13 ;  /* 0x000000ffff087224 */ /* 0x001fe200078e000d */
[----:B------:R-:W-:Y:S01]  /*6c150*/  MOV R9, R14 ;  /* 0x0000000e00097202 */ /* 0x000fe20000000f00 */
[----:B-1----:R-:W-:-:S02]  /*6c160*/  IMAD.MOV.U32 R10, RZ, RZ, R15 ;  /* 0x000000ffff0a7224 */ /* 0x002fc400078e000f */
[----:B------:R-:W-:-:S07]  /*6c170*/  IMAD.MOV.U32 R11, RZ, RZ, R0 ;  /* 0x000000ffff0b7224 */ /* 0x000fce00078e0000 */
[----:B------:R-:W-:Y:S01]  /*6c180*/  HMMA.16816.F32 R8, R8, R22, R24 ;  /* 0x000000160808723c */ /* 0x000fe20000001818 */
        /* <DEDUP_REMOVED lines=9> */
[----:B------:R-:W3:Y:S04]  /*6c220*/  LDL.LU.64 R22, [R1+0x12f8] ;  /* 0x0012f80001167983 */ /* 0x000ee80000300a00 */
[----:B------:R-:W4:-:S14]  /*6c230*/  LDL.LU R24, [R1+0x10] ;  /* 0x0000100001187983 */ /* 0x000f1c0000300800 */
[----:B------:R0:W-:Y:S04]  /*6c240*/  STL.64 [R1+0x9a0], R8 ;  /* 0x0009a00801007387 */ /* 0x0001e80000100a00 */
[----:B------:R1:W-:Y:S04]  /*6c250*/  STL.64 [R1+0x9a8], R10 ;  /* 0x0009a80a01007387 */ /* 0x0003e80000100a00 */
[----:B------:R-:W4:Y:S04]  /*6c260*/  LDL.LU R25, [R1+0x14] ;  /* 0x0000140001197983 */ /* 0x000f280000300800 */
[----:B------:R-:W4:Y:S04]  /*6c270*/  LDL.LU R26, [R1+0x18] ;  /* 0x00001800011a7983 */ /* 0x000f280000300800 */
[----:B------:R-:W4:Y:S01]  /*6c280*/  LDL.LU R27, [R1+0x1c] ;  /* 0x00001c00011b7983 */ /* 0x000f220000300800 */
[----:B0-----:R-:W-:Y:S01]  /*6c290*/  IMAD.MOV.U32 R8, RZ, RZ, R13 ;  /* 0x000000ffff087224 */ /* 0x001fe200078e000d */
[----:B------:R-:W-:Y:S01]  /*6c2a0*/  MOV R9, R14 ;  /* 0x0000000e00097202 */ /* 0x000fe20000000f00 */
[----:B-1----:R-:W-:-:S02]  /*6c2b0*/  IMAD.MOV.U32 R10, RZ, RZ, R15 ;  /* 0x000000ffff0a7224 */ /* 0x002fc400078e000f */
[----:B------:R-:W-:-:S07]  /*6c2c0*/  IMAD.MOV.U32 R11, RZ, RZ, R0 ;  /* 0x000000ffff0b7224 */ /* 0x000fce00078e0000 */
[----:B----4-:R-:W-:Y:S01]  /*6c2d0*/  HMMA.16816.F32 R24, R8, R2, R24 ;  /* 0x000000020818723c */ /* 0x010fe20000001818 */
[----:B------:R-:W-:Y:S01]  /*6c2e0*/  IMAD.MOV.U32 R8, RZ, RZ, R4 ;  /* 0x000000ffff087224 */ /* 0x000fe200078e0004 */
[----:B------:R-:W-:Y:S01]  /*6c2f0*/  MOV R9, R5 ;  /* 0x0000000500097202 */ /* 0x000fe20000000f00 */
[----:B------:R-:W-:Y:S02]  /*6c300*/  IMAD.MOV.U32 R10, RZ, RZ, R28 ;  /* 0x000000ffff0a7224 */ /* 0x000fe400078e001c */
[----:B------:R-:W-:-:S07]  /*6c310*/  IMAD.MOV.U32 R11, RZ, RZ, R29 ;  /* 0x000000ffff0b7224 */ /* 0x000fce00078e001d */
[----:B---3--:R-:W-:Y:S01]  /*6c320*/  HMMA.16816.F32 R20, R8, R2, R20 ;  /* 0x000000020814723c */ /* 0x008fe20000001814 */
[----:B------:R-:W-:Y:S01]  /*6c330*/  IMAD.MOV.U32 R8, RZ, RZ, R13 ;  /* 0x000000ffff087224 */ /* 0x000fe200078e000d */
[----:B------:R-:W-:-:S05]  /*6c340*/  MOV R9, R14 ;  /* 0x0000000e00097202 */ /* 0x000fca0000000f00 */
[----:B------:R-:W-:Y:S04]  /*6c350*/  STL.64 [R1+0x8b0], R24 ;  /* 0x0008b01801007387 */ /* 0x000fe80000100a00 */
[----:B------:R-:W-:Y:S01]  /*6c360*/  STL.64 [R1+0x8b8], R26 ;  /* 0x0008b81a01007387 */ /* 0x000fe20000100a00 */
[----:B------:R-:W-:-:S03]  /*6c370*/  IMAD.MOV.U32 R10, RZ, RZ, R15 ;  /* 0x000000ffff0a7224 */ /* 0x000fc600078e000f */
[----:B------:R-:W3:Y:S04]  /*6c380*/  LDL.LU R13, [R1+0x12f4] ;  /* 0x0012f400010d7983 */ /* 0x000ee80000300800 */
[----:B------:R-:W-:Y:S04]  /*6c390*/  STL.64 [R1+0x9b0], R20 ;  /* 0x0009b01401007387 */ /* 0x000fe80000100a00 */
[----:B------:R-:W-:Y:S04]  /*6c3a0*/  STL.64 [R1+0x9b8], R22 ;  /* 0x0009b81601007387 */ /* 0x000fe80000100a00 */
[----:B------:R-:W3:Y:S04]  /*6c3b0*/  LDL.LU R14, [R1+0x12f0] ;  /* 0x0012f000010e7983 */ /* 0x000ee80000300800 */
[----:B------:R-:W3:Y:S01]  /*6c3c0*/  LDL.LU R15, [R1+0x12ec] ;  /* 0x0012ec00010f7983 */ /* 0x000ee20000300800 */
[----:B------:R-:W-:-:S02]  /*6c3d0*/  IMAD.MOV.U32 R11, RZ, RZ, R0 ;  /* 0x000000ffff0b7224 */ /* 0x000fc400078e0000 */
[----:B------:R-:W0:Y:S05]  /*6c3e0*/  S2R R0, SR_CTAID.X ;  /* 0x0000000000007919 */ /* 0x000e2a0000002500 */
[----:B--2---:R-:W-:Y:S01]  /*6c3f0*/  HMMA.16816.F32 R16, R8, R6, R16 ;  /* 0x000000060810723c */ /* 0x004fe20000001810 */
[----:B------:R-:W-:Y:S01]  /*6c400*/  IMAD.MOV.U32 R8, RZ, RZ, R4 ;  /* 0x000000ffff087224 */ /* 0x000fe200078e0004 */
[----:B------:R-:W-:Y:S01]  /*6c410*/  MOV R11, R29 ;  /* 0x0000001d000b7202 */ /* 0x000fe20000000f00 */
[----:B------:R-:W-:Y:S02]  /*6c420*/  IMAD.MOV.U32 R9, RZ, RZ, R5 ;  /* 0x000000ffff097224 */ /* 0x000fe400078e0005 */
[----:B------:R-:W-:Y:S01]  /*6c430*/  IMAD.MOV.U32 R10, RZ, RZ, R28 ;  /* 0x000000ffff0a7224 */ /* 0x000fe200078e001c */
[----:B------:R-:W-:-:S04]  /*6c440*/  UIADD3 UR6, UP0, UPT, UR6, 0x80, URZ ;  /* 0x0000008006067890 */ /* 0x000fc8000ff1e0ff */
[----:B------:R-:W-:Y:S01]  /*6c450*/  UIADD3.X UR7, UPT, UPT, URZ, UR7, URZ, UP0, !UPT ;  /* 0x00000007ff077290 */ /* 0x000fe200087fe4ff */
[----:B0-----:R-:W-:-:S05]  /*6c460*/  SHF.L.U32 R0, R0, 0x8, RZ ;  /* 0x0000000800007819 */ /* 0x001fca00000006ff */
[----:B------:R-:W-:-:S03]  /*6c470*/  VIADD R0, R0, 0x100 ;  /* 0x0000010000007836 */ /* 0x000fc60000000000 */
[----:B------:R-:W-:Y:S02]  /*6c480*/  STL.64 [R1+0x890], R16 ;  /* 0x0008901001007387 */ /* 0x000fe40000100a00 */
[----:B------:R-:W-:Y:S01]  /*6c490*/  ISETP.LE.U32.AND P0, PT, R0, UR6, PT ;  /* 0x0000000600007c0c */ /* 0x000fe2000bf03070 */
[----:B------:R-:W-:Y:S01]  /*6c4a0*/  IMAD.U32 R0, RZ, RZ, UR7 ;  /* 0x00000007ff007e24 */ /* 0x000fe2000f8e00ff */
[----:B------:R-:W-:Y:S04]  /*6c4b0*/  STL.64 [R1+0x898], R18 ;  /* 0x0008981201007387 */ /* 0x000fe80000100a00 */
[----:B------:R-:W2:Y:S01]  /*6c4c0*/  LDL R2, [R1+0xa3c] ;  /* 0x000a3c0001027983 */ /* 0x000ea20000100800 */
[----:B------:R-:W-:Y:S01]  /*6c4d0*/  ISETP.GE.U32.AND.EX P0, PT, R0, RZ, PT, P0 ;  /* 0x000000ff0000720c */ /* 0x000fe20003f06100 */
[----:B---3--:R-:W-:-:S15]  /*6c4e0*/  HMMA.16816.F32 R4, R8, R6, R12 ;  /* 0x000000060804723c */ /* 0x008fde000000180c */
[----:B------:R-:W-:-:S04]  /*6c4f0*/  NOP ;  /* 0x0000000000007918 */ /* 0x000fc80000000000 */
[----:B------:R-:W-:Y:S04]  /*6c500*/  STL.64 [R1+0x8c0], R4 ;  /* 0x0008c00401007387 */ /* 0x000fe80000100a00 */
[----:B------:R-:W-:Y:S04]  /*6c510*/  STL.64 [R1+0x8c8], R6 ;  /* 0x0008c80601007387 */ /* 0x000fe80000100a00 */
[----:B------:R-:W3:Y:S04]  /*6c520*/  LDL R0, [R1+0xa38] ;  /* 0x000a380001007983 */ /* 0x000ee80000100800 */
[----:B--2---:R0:W-:Y:S04]  /*6c530*/  STL [R1+0x484], R2 ;  /* 0x0004840201007387 */ /* 0x0041e80000100800 */
[----:B0-----:R-:W2:Y:S04]  /*6c540*/  LDL R2, [R1+0xa34] ;  /* 0x000a340001027983 */ /* 0x001ea80000100800 */
[----:B---3--:R0:W-:Y:S04]  /*6c550*/  STL [R1+0x488], R0 ;  /* 0x0004880001007387 */ /* 0x0081e80000100800 */
[----:B0-----:R-:W3:Y:S04]  /*6c560*/  LDL R0, [R1+0xa30] ;  /* 0x000a300001007983 */ /* 0x001ee80000100800 */
        /* <DEDUP_REMOVED lines=55> */
[----:B0-----:R-:W3:Y:S01]  /*6c8e0*/  LDL R0, [R1+0x9c0] ;  /* 0x0009c00001007983 */ /* 0x001ee20000100800 */
[----:B------:R-:W-:-:S02]  /*6c8f0*/  ULEA UR5, UR15, UR5, 0x7 ;  /* 0x000000050f057291 */ /* 0x000fc4000f8e38ff */
[----:B------:R-:W-:Y:S01]  /*6c900*/  ULEA UR4, UR16, UR4, 0x7 ;  /* 0x0000000410047291 */ /* 0x000fe2000f8e38ff */
[----:B--2---:R2:W-:Y:S04]  /*6c910*/  STL [R1+0x908], R2 ;  /* 0x0009080201007387 */ /* 0x0045e80000100800 */
[----:B---3--:R2:W-:Y:S01]  /*6c920*/  STL [R1+0x90c], R0 ;  /* 0x00090c0001007387 */ /* 0x0085e20000100800 */
[----:B------:R-:W-:Y:S06]  /*6c930*/  @!P0 BRA `(.L_x_1) ;  /* 0xfffffa8400208947 */ /* 0x000fec000383ffff */
.L_x_0:
[----:B------:R-:W3:Y:S04]  /*6c940*/  LDL.LU.64 R14, [R1+0x910] ;  /* 0x00091000010e7983 */ /* 0x000ee80000300a00 */
[----:B--2---:R-:W2:Y:S04]  /*6c950*/  LDL.LU.64 R2, [R1+0x918] ;  /* 0x0009180001027983 */ /* 0x004ea80000300a00 */
[----:B------:R-:W4:Y:S04]  /*6c960*/  LDL.LU.64 R4, [R1+0x930] ;  /* 0x0009300001047983 */ /* 0x000f280000300a00 */
[----:B------:R-:W5:Y:S04]  /*6c970*/  LDL.LU.64 R6, [R1+0x938] ;  /* 0x0009380001067983 */ /* 0x000f680000300a00 */
[----:B------:R-:W5:Y:S04]  /*6c980*/  LDL.LU.64 R8, [R1+0x920] ;  /* 0x0009200001087983 */ /* 0x000f680000300a00 */
[----:B0-----:R-:W5:Y:S04]  /*6c990*/  LDL.LU.64 R10, [R1+0x928] ;  /* 0x00092800010a7983 */ /* 0x001f680000300a00 */
[----:B------:R-:W5:Y:S01]  /*6c9a0*/  LDL.LU.64 R12, [R1+0x940] ;  /* 0x00094000010c7983 */ /* 0x000f620000300a00 */
[----:B------:R-:W0:Y:S01]  /*6c9b0*/  S2UR UR5, SR_CgaCtaId ;  /* 0x00000000000579c3 */ /* 0x000e220000008800 */
[----:B------:R-:W-:-:S07]  /*6c9c0*/  UMOV UR4, 0x400 ;  /* 0x0000040000047882 */ /* 0x000fce0000000000 */
[----:B------:R-:W-:Y:S01]  /*6c9d0*/  BAR.SYNC.DEFER_BLOCKING 0x0 ;  /* 0x0000000000007b1d */ /* 0x000fe20000010000 */
[----:B---3--:R-:W-:-:S05]  /*6c9e0*/  IMAD.MOV.U32 R0, RZ, RZ, R15 ;  /* 0x000000ffff007224 */ /* 0x008fca00078e000f */
[----:B------:R1:W-:Y:S04]  /*6c9f0*/  STL [R1+0x8], R14 ;  /* 0x0000080e01007387 */ /* 0x0003e80000100800 */
[----:B--2---:R4:W-:Y:S04]  /*6ca00*/  STL [R1], R2 ;  /* 0x0000000201007387 */ /* 0x0049e80000100800 */
[----:B------:R2:W-:Y:S04]  /*6ca10*/  STL [R1+0x4], R0 ;  /* 0x0000040001007387 */ /* 0x0005e80000100800 */
[----:B-1----:R-:W3:Y:S01]  /*6ca20*/  LDL.LU.64 R14, [R1+0xa40] ;  /* 0x000a4000010e7983 */ /* 0x002ee20000300a00 */
[----:B----4-:R-:W-:-:S03]  /*6ca30*/  MOV R2, R4 ;  /* 0x0000000400027202 */ /* 0x010fc60000000f00 */
[----:B------:R-:W4:Y:S01]  /*6ca40*/  LDL.LU.64 R16, [R1+0xa48] ;  /* 0x000a480001107983 */ /* 0x000f220000300a00 */
[----:B--2---:R-:W-:Y:S02]  /*6ca50*/  IMAD.MOV.U32 R0, RZ, RZ, R3 ;  /* 0x000000ffff007224 */ /* 0x004fe400078e0003 */
[----:B------:R-:W-:Y:S02]  /*6ca60*/  IMAD.MOV.U32 R3, RZ, RZ, R5 ;  /* 0x000000ffff037224 */ /* 0x000fe400078e0005 */
[----:B-----5:R-:W-:Y:S01]  /*6ca70*/  IMAD.MOV.U32 R4, RZ, RZ, R6 ;  /* 0x000000ffff047224 */ /* 0x020fe200078e0006 */
[----:B------:R-:W-:Y:S01]  /*6ca80*/  STL [R1+0x18ac], R0 ;  /* 0x0018ac0001007387 */ /* 0x000fe20000100800 */
[----:B------:R-:W-:Y:S01]  /*6ca90*/  IMAD.MOV.U32 R5, RZ, RZ, R7 ;  /* 0x000000ffff057224 */ /* 0x000fe200078e0007 */
[----:B------:R-:W-:Y:S02]  /*6caa0*/  MOV R6, R8 ;  /* 0x0000000800067202 */ /* 0x000fe40000000f00 */
[----:B------:R-:W-:Y:S01]  /*6cab0*/  STL [R1+0x1880], R2 ;  /* 0x0018800201007387 */ /* 0x000fe20000100800 */
[----:B------:R-:W-:-:S03]  /*6cac0*/  IMAD.MOV.U32 R7, RZ, RZ, R9 ;  /* 0x000000ffff077224 */ /* 0x000fc600078e0009 */
[----:B------:R-:W2:Y:S01]  /*6cad0*/  LDL.LU.64 R18, [R1+0xa50] ;  /* 0x000a500001127983 */ /* 0x000ea20000300a00 */
[----:B------:R-:W-:-:S03]  /*6cae0*/  IMAD.MOV.U32 R8, RZ, RZ, R10 ;  /* 0x000000ffff087224 */ /* 0x000fc600078e000a */
[----:B------:R1:W-:Y:S04]  /*6caf0*/  STL [R1+0x1898], R3 ;  /* 0x0018980301007387 */ /* 0x0003e80000100800 */
[----:B------:R-:W-:Y:S01]  /*6cb00*/  STL [R1+0x186c], R4 ;  /* 0x00186c0401007387 */ /* 0x000fe20000100800 */
[----:B------:R-:W-:-:S03]  /*6cb10*/  IMAD.MOV.U32 R9, RZ, RZ, R11 ;  /* 0x000000ffff097224 */ /* 0x000fc600078e000b */
[----:B------:R-:W5:Y:S01]  /*6cb20*/  LDL.LU.64 R20, [R1+0xa58] ;  /* 0x000a580001147983 */ /* 0x000f620000300a00 */
[----:B------:R-:W-:-:S03]  /*6cb30*/  MOV R10, R12 ;  /* 0x0000000c000a7202 */ /* 0x000fc60000000f00 */
[----:B------:R-:W5:Y:S04]  /*6cb40*/  LDL.LU.64 R22, [R1+0xa60] ;  /* 0x000a600001167983 */ /* 0x000f680000300a00 */
[----:B------:R-:W-:Y:S04]  /*6cb50*/  STL [R1+0x187c], R5 ;  /* 0x00187c0501007387 */ /* 0x000fe80000100800 */
[----:B------:R-:W-:Y:S04]  /*6cb60*/  STL [R1+0x1858], R6 ;  /* 0x0018580601007387 */ /* 0x000fe80000100800 */
[----:B------:R-:W5:Y:S04]  /*6cb70*/  LDL.LU.64 R24, [R1+0xa68] ;  /* 0x000a680001187983 */ /* 0x000f680000300a00 */
[----:B------:R-:W-:Y:S04]  /*6cb80*/  STL [R1+0x1864], R7 ;  /* 0x0018640701007387 */ /* 0x000fe80000100800 */
[----:B------:R-:W-:Y:S04]  /*6cb90*/  STL [R1+0x1844], R8 ;  /* 0x0018440801007387 */ /* 0x000fe80000100800 */
[----:B------:R-:W5:Y:S04]  /*6cba0*/  LDL.LU.64 R26, [R1+0xa70] ;  /* 0x000a7000011a7983 */ /* 0x000f680000300a00 */
[----:B------:R-:W-:Y:S04]  /*6cbb0*/  STL [R1+0x1850], R9 ;  /* 0x0018500901007387 */ /* 0x000fe80000100800 */
[----:B------:R-:W-:Y:S04]  /*6cbc0*/  STL [R1+0x1830], R10 ;  /* 0x0018300a01007387 */ /* 0x000fe80000100800 */
[----:B------:R-:W5:Y:S04]  /*6cbd0*/  LDL.LU.64 R28, [R1+0xa78] ;  /* 0x000a7800011c7983 */ /* 0x000f680000300a00 */
[----:B-1----:R-:W5:Y:S01]  /*6cbe0*/  LDL.LU.64 R2, [R1+0xa80] ;  /* 0x000a800001027983 */ /* 0x002f620000300a00 */
[----:B------:R-:W-:-:S05]  /*6cbf0*/  IMAD.MOV.U32 R11, RZ, RZ, R13 ;  /* 0x000000ffff0b7224 */ /* 0x000fca00078e000d */
[----:B------:R-:W-:Y:S01]  /*6cc00*/  STL [R1+0x1838], R11 ;  /* 0x0018380b01007387 */ /* 0x000fe20000100800 */
[----:B---3--:R-:W-:Y:S02]  /*6cc10*/  IMAD.MOV.U32 R12, RZ, RZ, R14 ;  /* 0x000000ffff0c7224 */ /* 0x008fe400078e000e */
[----:B------:R-:W-:Y:S01]  /*6cc20*/  IMAD.MOV.U32 R13, RZ, RZ, R15 ;  /* 0x000000ffff0d7224 */ /* 0x000fe200078e000f */
[----:B----4-:R-:W-:Y:S01]  /*6cc30*/  MOV R14, R16 ;  /* 0x00000010000e7202 */ /* 0x010fe20000000f00 */
[----:B------:R-:W-:Y:S01]  /*6cc40*/  IMAD.MOV.U32 R15, RZ, RZ, R17 ;  /* 0x000000ffff0f7224 */ /* 0x000fe200078e0011 */
[----:B------:R-:W-:Y:S04]  /*6cc50*/  STL [R1+0x1820], R12 ;  /* 0x0018200c01007387 */ /* 0x000fe80000100800 */
[----:B------:R-:W-:Y:S04]  /*6cc60*/  STL [R1+0x182c], R13 ;  /* 0x00182c0d01007387 */ /* 0x000fe80000100800 */
[----:B------:R-:W-:Y:S01]  /*6cc70*/  STL [R1+0x180c], R14 ;  /* 0x00180c0e01007387 */ /* 0x000fe20000100800 */
[----:B--2---:R-:W-:-:S02]  /*6cc80*/  IMAD.MOV.U32 R16, RZ, RZ, R18 ;  /* 0x000000ffff107224 */ /* 0x004fc400078e0012 */
[----:B------:R-:W-:Y:S01]  /*6cc90*/  IMAD.MOV.U32 R17, RZ, RZ, R19 ;  /* 0x000000ffff117224 */ /* 0x000fe200078e0013 */
[----:B------:R-:W-:Y:S04]  /*6cca0*/  STL [R1+0x181c], R15 ;  /* 0x00181c0f01007387 */ /* 0x000fe80000100800 */
[----:B------:R-:W-:Y:S01]  /*6ccb0*/  STL [R1+0x17f8], R16 ;  /* 0x0017f81001007387 */ /* 0x000fe20000100800 */
[----:B-----5:R-:W-:Y:S01]  /*6ccc0*/  MOV R18, R20 ;  /* 0x0000001400127202 */ /* 0x020fe20000000f00 */
[----:B------:R-:W-:Y:S02]  /*6ccd0*/  IMAD.MOV.U32 R19, RZ, RZ, R21 ;  /* 0x000000ffff137224 */ /* 0x000fe400078e0015 */
[----:B------:R-:W-:Y:S01]  /*6cce0*/  STL [R1+0x1808], R17 ;  /* 0x0018081101007387 */ /* 0x000fe20000100800 */
[----:B------:R-:W-:-:S02]  /*6ccf0*/  IMAD.MOV.U32 R20, RZ, RZ, R22 ;  /* 0x000000ffff147224 */ /* 0x000fc400078e0016 */
[----:B------:R-:W-:Y:S01]  /*6cd00*/  IMAD.MOV.U32 R21, RZ, RZ, R23 ;  /* 0x000000ffff157224 */ /* 0x000fe200078e0017 */
[----:B------:R-:W-:Y:S04]  /*6cd10*/  STL [R1+0x17ec], R18 ;  /* 0x0017ec1201007387 */ /* 0x000fe80000100800 */
[----:B------:R-:W-:Y:S01]  /*6cd20*/  STL [R1+0x17f4], R19 ;  /* 0x0017f41301007387 */ /* 0x000fe20000100800 */
[----:B------:R-:W-:Y:S01]  /*6cd30*/  MOV R22, R24 ;  /* 0x0000001800167202 */ /* 0x000fe20000000f00 */
[----:B------:R-:W-:Y:S02]  /*6cd40*/  IMAD.MOV.U32 R23, RZ, RZ, R25 ;  /* 0x000000ffff177224 */ /* 0x000fe400078e0019 */
[----:B------:R-:W-:Y:S04]  /*6cd50*/  STL [R1+0x17e0], R20 ;  /* 0x0017e01401007387 */ /* 0x000fe80000100800 */
[----:B------:R-:W-:Y:S01]  /*6cd60*/  STL [R1+0x17e8], R21 ;  /* 0x0017e81501007387 */ /* 0x000fe20000100800 */
[----:B------:R-:W-:-:S02]  /*6cd70*/  IMAD.MOV.U32 R24, RZ, RZ, R26 ;  /* 0x000000ffff187224 */ /* 0x000fc400078e001a */
[----:B------:R-:W-:Y:S01]  /*6cd80*/  IMAD.MOV.U32 R25, RZ, RZ, R27 ;  /* 0x000000ffff197224 */ /* 0x000fe200078e001b */
[----:B------:R-:W-:Y:S04]  /*6cd90*/  STL [R1+0x17d4], R22 ;  /* 0x0017d41601007387 */ /* 0x000fe80000100800 */
[----:B------:R-:W-:Y:S01]  /*6cda0*/  STL [R1+0x17dc], R23 ;  /* 0x0017dc1701007387 */ /* 0x000fe20000100800 */
[----:B------:R-:W-:Y:S01]  /*6cdb0*/  MOV R26, R28 ;  /* 0x0000001c001a7202 */ /* 0x000fe20000000f00 */
[----:B------:R-:W-:Y:S02]  /*6cdc0*/  IMAD.MOV.U32 R27, RZ, RZ, R29 ;  /* 0x000000ffff1b7224 */ /* 0x000fe400078e001d */
[----:B------:R-:W-:Y:S01]  /*6cdd0*/  STL [R1+0x17c8], R24 ;  /* 0x0017c81801007387 */ /* 0x000fe20000100800 */
[----:B------:R-:W-:-:S02]  /*6cde0*/  IMAD.MOV.U32 R28, RZ, RZ, R2 ;  /* 0x000000ffff1c7224 */ /* 0x000fc400078e0002 */
[----:B------:R-:W-:Y:S01]  /*6cdf0*/  IMAD.MOV.U32 R29, RZ, RZ, R3 ;  /* 0x000000ffff1d7224 */ /* 0x000fe200078e0003 */
[----:B------:R-:W-:Y:S04]  /*6ce00*/  STL [R1+0x17d0], R25 ;  /* 0x0017d01901007387 */ /* 0x000fe80000100800 */
[----:B------:R-:W-:Y:S04]  /*6ce10*/  STL [R1+0x17bc], R26 ;  /* 0x0017bc1a01007387 */ /* 0x000fe80000100800 */
[----:B------:R-:W-:Y:S04]  /*6ce20*/  STL [R1+0x17c4], R27 ;  /* 0x0017c41b01007387 */ /* 0x000fe80000100800 */
[----:B------:R-:W-:Y:S04]  /*6ce30*/  STL [R1+0x17b0], R28 ;  /* 0x0017b01c01007387 */ /* 0x000fe80000100800 */
[----:B------:R-:W-:Y:S04]  /*6ce40*/  STL [R1+0x17b8], R29 ;  /* 0x0017b81d01007387 */ /* 0x000fe80000100800 */
[----:B------:R-:W2:Y:S04]  /*6ce50*/  LDL.LU R2, [R1+0x500] ;  /* 0x0005000001027983 */ /* 0x000ea80000300800 */
[----:B------:R-:W3:Y:S04]  /*6ce60*/  LDL.LU R0, [R1+0x504] ;  /* 0x0005040001007983 */ /* 0x000ee80000300800 */
[----:B--2---:R1:W-:Y:S04]  /*6ce70*/  STL [R1+0x408], R2 ;  /* 0x0004080201007387 */ /* 0x0043e80000100800 */
[----:B-1----:R-:W2:Y:S04]  /*6ce80*/  LDL.LU R2, [R1+0x508] ;  /* 0x0005080001027983 */ /* 0x002ea80000300800 */
[----:B---3--:R1:W-:Y:S04]  /*6ce90*/  STL [R1+0x404], R0 ;  /* 0x0004040001007387 */ /* 0x0083e80000100800 */
[----:B-1----:R-:W3:Y:S04]  /*6cea0*/  LDL.LU R0, [R1+0x50c] ;  /* 0x00050c0001007983 */ /* 0x002ee80000300800 */
        /* <DEDUP_REMOVED lines=10> */
[----:B------:R-:W4:Y:S04]  /*6cf50*/  LDL.LU R3, [R1+0x4e4] ;  /* 0x0004e40001037983 */ /* 0x000f280000300800 */
[----:B--2---:R1:W-:Y:S04]  /*6cf60*/  STL [R1+0x3e8], R2 ;  /* 0x0003e80201007387 */ /* 0x0043e80000100800 */
[----:B-1----:R-:W2:Y:S04]  /*6cf70*/  LDL.LU R2, [R1+0x4e8] ;  /* 0x0004e80001027983 */ /* 0x002ea80000300800 */
[----:B----4-:R1:W-:Y:S04]  /*6cf80*/  STL [R1+0x3e4], R3 ;  /* 0x0003e40301007387 */ /* 0x0103e80000100800 */
[----:B-1----:R-:W4:Y:S04]  /*6cf90*/  LDL.LU R3, [R1+0x4ec] ;  /* 0x0004ec0001037983 */ /* 0x002f280000300800 */
        /* <DEDUP_REMOVED lines=11> */
[----:B--2---:R2:W-:Y:S04]  /*6d050*/  STL [R1+0x1894], R2 ;  /* 0x0018940201007387 */ /* 0x0045e80000100800 */
[----:B-1----:R-:W4:Y:S04]  /*6d060*/  LDL.LU R3, [R1+0x584] ;  /* 0x0005840001037983 */ /* 0x002f280000300800 */
[----:B--2---:R-:W2:Y:S04]  /*6d070*/  LDL.LU R2, [R1+0x588] ;  /* 0x0005880001027983 */ /* 0x004ea80000300800 */
[----:B----4-:R1:W-:Y:S04]  /*6d080*/  STL [R1+0x3c4], R3 ;  /* 0x0003c40301007387 */ /* 0x0103e80000100800 */
[----:B--2---:R2:W-:Y:S04]  /*6d090*/  STL [R1+0x189c], R2 ;  /* 0x00189c0201007387 */ /* 0x0045e80000100800 */
[----:B-1----:R-:W4:Y:S04]  /*6d0a0*/  LDL.LU R3, [R1+0x58c] ;  /* 0x00058c0001037983 */ /* 0x002f280000300800 */
[----:B--2---:R-:W2:Y:S04]  /*6d0b0*/  LDL.LU R2, [R1+0x570] ;  /* 0x0005700001027983 */ /* 0x004ea80000300800 */
[----:B----4-:R1:W-:Y:S04]  /*6d0c0*/  STL [R1+0x3bc], R3 ;  /* 0x0003bc0301007387 */ /* 0x0103e80000100800 */
[----:B-1----:R-:W4:Y:S04]  /*6d0d0*/  LDL.LU R3, [R1+0x574] ;  /* 0x0005740001037983 */ /* 0x002f280000300800 */
[----:B--2---:R1:W-:Y:S04]  /*6d0e0*/  STL [R1+0x3b8], R2 ;  /* 0x0003b80201007387 */ /* 0x0043e80000100800 */
[----:B-1----:R-:W2:Y:S04]  /*6d0f0*/  LDL.LU R2, [R1+0x578] ;  /* 0x0005780001027983 */ /* 0x002ea80000300800 */
[----:B----4-:R1:W-:Y:S04]  /*6d100*/  STL [R1+0x3b4], R3 ;  /* 0x0003b40301007387 */ /* 0x0103e80000100800 */
[----:B-1----:R-:W4:Y:S04]  /*6d110*/  LDL.LU R3, [R1+0x57c] ;  /* 0x00057c0001037983 */ /* 0x002f280000300800 */
[----:B--2---:R-:W-:Y:S04]  /*6d120*/  STL [R1+0x3b0], R2 ;  /* 0x0003b00201007387 */ /* 0x004fe80000100800 */
[----:B----4-:R1:W-:Y:S04]  /*6d130*/  STL [R1+0x18a0], R3 ;  /* 0x0018a00301007387 */ /* 0x0103e80000100800 */
        /* <DEDUP_REMOVED lines=14> */
[----:B--2---:R-:W-:Y:S04]  /*6d220*/  STL [R1+0x390], R3 ;  /* 0x0003900301007387 */ /* 0x004fe80000100800 */
[----:B------:R-:W2:Y:S04]  /*6d230*/  LDL.LU R4, [R1+0x620] ;  /* 0x0006200001047983 */ /* 0x000ea80000300800 */
[----:B----4-:R1:W-:Y:S04]  /*6d240*/  STL [R1+0x38c], R2 ;  /* 0x00038c0201007387 */ /* 0x0103e80000100800 */
[----:B--2---:R2:W-:Y:S04]  /*6d250*/  STL [R1+0x1878], R4 ;  /* 0x0018780401007387 */ /* 0x0045e80000100800 */
[----:B-1----:R-:W4:Y:S04]  /*6d260*/  LDL.LU R2, [R1+0x624] ;  /* 0x0006240001027983 */ /* 0x002f280000300800 */
[----:B--2---:R-:W2:Y:S04]  /*6d270*/  LDL.LU R4, [R1+0x628] ;  /* 0x0006280001047983 */ /* 0x004ea80000300800 */
[----:B----4-:R1:W-:Y:S04]  /*6d280*/  STL [R1+0x384], R2 ;  /* 0x0003840201007387 */ /* 0x0103e80000100800 */
[----:B--2---:R-:W-:Y:S04]  /*6d290*/  STL [R1+0x1884], R4 ;  /* 0x0018840401007387 */ /* 0x004fe80000100800 */
[----:B------:R-:W2:Y:S04]  /*6d2a0*/  LDL.LU R3, [R1+0x62c] ;  /* 0x00062c0001037983 */ /* 0x000ea80000300800 */
[----:B-1----:R-:W4:Y:S04]  /*6d2b0*/  LDL.LU R2, [R1+0x630] ;  /* 0x0006300001027983 */ /* 0x002f280000300800 */
[----:B--2---:R1:W-:Y:S04]  /*6d2c0*/  STL [R1+0x37c], R3 ;  /* 0x00037c0301007387 */ /* 0x0043e80000100800 */
[----:B-1----:R-:W2:Y:S04]  /*6d2d0*/  LDL.LU R3, [R1+0x634] ;  /* 0x0006340001037983 */ /* 0x002ea80000300800 */
[----:B----4-:R1:W-:Y:S04]  /*6d2e0*/  STL [R1+0x378], R2 ;  /* 0x0003780201007387 */ /* 0x0103e80000100800 */
[----:B-1----:R-:W4:Y:S04]  /*6d2f0*/  LDL.LU R2, [R1+0x638] ;  /* 0x0006380001027983 */ /* 0x002f280000300800 */
[----:B--2---:R1:W-:Y:S04]  /*6d300*/  STL [R1+0x374], R3 ;  /* 0x0003740301007387 */ /* 0x0043e80000100800 */
[----:B------:R-:W2:Y:S04]  /*6d310*/  LDL.LU R5, [R1+0x63c] ;  /* 0x00063c0001057983 */ /* 0x000ea80000300800 */
[----:B----4-:R4:W-:Y:S04]  /*6d320*/  STL [R1+0x370], R2 ;  /* 0x0003700201007387 */ /* 0x0109e80000100800 */
[----:B--2---:R-:W-:Y:S04]  /*6d330*/  STL [R1+0x1888], R5 ;  /* 0x0018880501007387 */ /* 0x004fe80000100800 */
[----:B-1----:R-:W2:Y:S04]  /*6d340*/  LDL.LU R3, [R1+0x640] ;  /* 0x0006400001037983 */ /* 0x002ea80000300800 */
[----:B----4-:R-:W4:Y:S04]  /*6d350*/  LDL.LU R2, [R1+0x644] ;  /* 0x0006440001027983 */ /* 0x010f280000300800 */
        /* <DEDUP_REMOVED lines=148> */
[----:B-1----:R-:W2:Y:S04]  /*6dca0*/  LDL.LU R2, [R1+0x5dc] ;  /* 0x0005dc0001027983 */ /* 0x002ea80000300800 */
[----:B------:R-:W4:Y:S04]  /*6dcb0*/  LDL.LU R3, [R1+0x5e0] ;  /* 0x0005e00001037983 */ /* 0x000f280000300800 */
[----:B--2---:R1:W-:Y:S04]  /*6dcc0*/  STL [R1+0x34], R2 ;  /* 0x0000340201007387 */ /* 0x0043e80000100800 */
[----:B-1----:R-:W2:Y:S04]  /*6dcd0*/  LDL.LU R2, [R1+0x5e4] ;  /* 0x0005e40001027983 */ /* 0x002ea80000300800 */
[----:B----4-:R-:W-:Y:S04]  /*6dce0*/  STL [R1+0x38], R3 ;  /* 0x0000380301007387 */ /* 0x010fe80000100800 */
[----:B------:R-:W4:Y:S04]  /*6dcf0*/  LDL.LU R15, [R1+0x5e8] ;  /* 0x0005e800010f7983 */ /* 0x000f280000300800 */
[----:B--2---:R1:W-:Y:S04]  /*6dd00*/  STL [R1+0x3c], R2 ;  /* 0x00003c0201007387 */ /* 0x0043e80000100800 */
[----:B----4-:R-:W-:Y:S04]  /*6dd10*/  STL [R1+0x188c], R15 ;  /* 0x00188c0f01007387 */ /* 0x010fe80000100800 */
        /* <DEDUP_REMOVED lines=16> */
[----:B----4-:R-:W-:Y:S04]  /*6de20*/  STL [R1+0x60], R3 ;  /* 0x0000600301007387 */ /* 0x010fe80000100800 */
[----:B------:R-:W4:Y:S04]  /*6de30*/  LDL.LU R16, [R1+0x650] ;  /* 0x0006500001107983 */ /* 0x000f280000300800 */
[----:B--2---:R1:W-:Y:S04]  /*6de40*/  STL [R1+0x64], R2 ;  /* 0x0000640201007387 */ /* 0x0043e80000100800 */
[----:B----4-:R2:W-:Y:S04]  /*6de50*/  STL [R1+0x1804], R16 ;  /* 0x0018041001007387 */ /* 0x0105e80000100800 */
        /* <DEDUP_REMOVED lines=68> */
[----:B------:R-:W2:Y:S04]  /*6e2a0*/  LDL R3, [R1+0x71c] ;  /* 0x00071c0001037983 */ /* 0x000ea80000100800 */
        /* <DEDUP_REMOVED lines=40> */
[----:B-1----:R-:W5:Y:S04]  /*6e530*/  LDL.LU R3, [R1+0x7e0] ;  /* 0x0007e00001037983 */ /* 0x002f680000300800 */
[----:B----4-:R-:W4:Y:S04]  /*6e540*/  LDL.LU R2, [R1+0x7e4] ;  /* 0x0007e40001027983 */ /* 0x010f280000300800 */
[----:B-----5:R1:W-:Y:S04]  /*6e550*/  STL [R1+0x148], R3 ;  /* 0x0001480301007387 */ /* 0x0203e80000100800 */
[----:B-1----:R-:W5:Y:S04]  /*6e560*/  LDL.LU R3, [R1+0x7e8] ;  /* 0x0007e80001037983 */ /* 0x002f680000300800 */
[----:B----4-:R1:W-:Y:S04]  /*6e570*/  STL [R1+0x14c], R2 ;  /* 0x00014c0201007387 */ /* 0x0103e80000100800 */
[----:B-1----:R-:W4:Y:S04]  /*6e580*/  LDL.LU R2, [R1+0x7ec] ;  /* 0x0007ec0001027983 */ /* 0x002f280000300800 */
        /* <DEDUP_REMOVED lines=8> */
[----:B-----5:R-:W-:Y:S04]  /*6e610*/  STL [R1+0x160], R3 ;  /* 0x0001600301007387 */ /* 0x020fe80000100800 */
[----:B------:R-:W5:Y:S04]  /*6e620*/  LDL.LU R24, [R1+0x800] ;  /* 0x0008000001187983 */ /* 0x000f680000300800 */
[----:B----4-:R1:W-:Y:S04]  /*6e630*/  STL [R1+0x164], R2 ;  /* 0x0001640201007387 */ /* 0x0103e80000100800 */
[----:B-----5:R4:W-:Y:S04]  /*6e640*/  STL [R1+0x17cc], R24 ;  /* 0x0017cc1801007387 */ /* 0x0209e80000100800 */
[----:B-1----:R-:W5:Y:S04]  /*6e650*/  LDL.LU R2, [R1+0x804] ;  /* 0x0008040001027983 */ /* 0x002f680000300800 */
[----:B----4-:R-:W4:Y:S04]  /*6e660*/  LDL.LU R24, [R1+0x808] ;  /* 0x0008080001187983 */ /* 0x010f280000300800 */
[----:B-----5:R1:W-:Y:S04]  /*6e670*/  STL [R1+0x16c], R2 ;  /* 0x00016c0201007387 */ /* 0x0203e80000100800 */
[----:B------:R-:W5:Y:S04]  /*6e680*/  LDL.LU R3, [R1+0x80c] ;  /* 0x00080c0001037983 */ /* 0x000f680000300800 */
[----:B-1----:R-:W2:Y:S04]  /*6e690*/  LDL.LU R2, [R1+0x810] ;  /* 0x0008100001027983 */ /* 0x002ea80000300800 */
[----:B-----5:R1:W-:Y:S04]  /*6e6a0*/  STL [R1+0x174], R3 ;  /* 0x0001740301007387 */ /* 0x0203e80000100800 */
[----:B-1----:R-:W5:Y:S04]  /*6e6b0*/  LDL.LU R3, [R1+0x814] ;  /* 0x0008140001037983 */ /* 0x002f680000300800 */
[----:B--2---:R1:W-:Y:S04]  /*6e6c0*/  STL [R1+0x178], R2 ;  /* 0x0001780201007387 */ /* 0x0043e80000100800 */
[----:B-1----:R-:W2:Y:S04]  /*6e6d0*/  LDL.LU R2, [R1+0x818] ;  /* 0x0008180001027983 */ /* 0x002ea80000300800 */
[----:B-----5:R1:W-:Y:S04]  /*6e6e0*/  STL [R1+0x17c], R3 ;  /* 0x00017c0301007387 */ /* 0x0203e80000100800 */
[----:B------:R-:W5:Y:S04]  /*6e6f0*/  LDL.LU R25, [R1+0x81c] ;  /* 0x00081c0001197983 */ /* 0x000f680000300800 */
[----:B--2---:R2:W-:Y:S04]  /*6e700*/  STL [R1+0x180], R2 ;  /* 0x0001800201007387 */ /* 0x0045e80000100800 */
[----:B-1----:R-:W3:Y:S04]  /*6e710*/  LDL.LU R3, [R1+0x820] ;  /* 0x0008200001037983 */ /* 0x002ee80000300800 */
[----:B--2---:R-:W2:Y:S04]  /*6e720*/  LDL.LU R2, [R1+0x824] ;  /* 0x0008240001027983 */ /* 0x004ea80000300800 */
        /* <DEDUP_REMOVED lines=12> */
[----:B---3--:R-:W-:Y:S04]  /*6e7f0*/  STL [R1+0x1a0], R3 ;  /* 0x0001a00301007387 */ /* 0x008fe80000100800 */
[----:B------:R-:W3:Y:S04]  /*6e800*/  LDL.LU R26, [R1+0x840] ;  /* 0x00084000011a7983 */ /* 0x000ee80000300800 */
[----:B--2---:R1:W-:Y:S04]  /*6e810*/  STL [R1+0x1a4], R2 ;  /* 0x0001a40201007387 */ /* 0x0043e80000100800 */
[----:B---3--:R2:W-:Y:S04]  /*6e820*/  STL [R1+0x17c0], R26 ;  /* 0x0017c01a01007387 */ /* 0x0085e80000100800 */
[----:B-1----:R-:W3:Y:S04]  /*6e830*/  LDL.LU R2, [R1+0x844] ;  /* 0x0008440001027983 */ /* 0x002ee80000300800 */
[----:B--2---:R-:W2:Y:S04]  /*6e840*/  LDL.LU R26, [R1+0x848] ;  /* 0x00084800011a7983 */ /* 0x004ea80000300800 */
[----:B---3--:R1:W-:Y:S04]  /*6e850*/  STL [R1+0x1ac], R2 ;  /* 0x0001ac0201007387 */ /* 0x0083e80000100800 */
[----:B------:R-:W3:Y:S04]  /*6e860*/  LDL.LU R3, [R1+0x84c] ;  /* 0x00084c0001037983 */ /* 0x000ee80000300800 */
        /* <DEDUP_REMOVED lines=8> */
[----:B-1----:R-:W2:Y:S04]  /*6e8f0*/  LDL.LU R2, [R1+0x860] ;  /* 0x0008600001027983 */ /* 0x002ea80000300800 */
        /* <DEDUP_REMOVED lines=15> */
[----:B------:R-:W2:Y:S04]  /*6e9f0*/  LDL.LU R28, [R1+0x880] ;  /* 0x00088000011c7983 */ /* 0x000ea80000300800 */
[----:B---3--:R1:W-:Y:S04]  /*6ea00*/  STL [R1+0x1e4], R4 ;  /* 0x0001e40401007387 */ /* 0x0083e80000100800 */
[----:B--2---:R2:W-:Y:S04]  /*6ea10*/  STL [R1+0x17b4], R28 ;  /* 0x0017b41c01007387 */ /* 0x0045e80000100800 */
        /* <DEDUP_REMOVED lines=33> */
[----:B------:R-:W3:Y:S04]  /*6ec30*/  LDL.LU R8, [R1+0x8] ;  /* 0x0000080001087983 */ /* 0x000ee80000300800 */
        /* <DEDUP_REMOVED lines=12> */
[----:B-1----:R-:W3:Y:S01]  /*6ed00*/  LDL.LU R5, [R1+0x9b4] ;  /* 0x0009b40001057983 */ /* 0x002ee20000300800 */
[----:B------:R-:W1:Y:S03]  /*6ed10*/  S2R R3, SR_TID.X ;  /* 0x0000000000037919 */ /* 0x000e660000002100 */
[----:B--2---:R2:W-:Y:S04]  /*6ed20*/  STL [R1+0x254], R4 ;  /* 0x0002540401007387 */ /* 0x0045e80000100800 */
[----:B--2---:R-:W2:Y:S04]  /*6ed30*/  LDL.LU R4, [R1+0x9b8] ;  /* 0x0009b80001047983 */ /* 0x004ea80000300800 */
[----:B---3--:R1:W-:Y:S01]  /*6ed40*/  STL [R1+0x250], R5 ;  /* 0x0002500501007387 */ /* 0x0083e20000100800 */
[----:B0-----:R-:W-:Y:S01]  /*6ed50*/  ULEA UR6, UR5, UR4, 0x18 ;  /* 0x0000000405067291 */ /* 0x001fe2000f8ec0ff */
[----:B------:R-:W-:Y:S01]  /*6ed60*/  FSETP.GEU.AND P0, PT, R2, 1.175494350822287508e-38, PT ;  /* 0x008000000200780b */ /* 0x000fe20003f0e000 */
[----:B------:R-:W0:Y:S01]  /*6ed70*/  LDCU.64 UR4, c[0x0][0x3e0] ;  /* 0x00007c00ff0477ac */ /* 0x000e220008000a00 */
[----:B-1----:R-:W-:-:S04]  /*6ed80*/  SHF.L.U32 R5, R3, 0x9, RZ ;  /* 0x0000000903057819 */ /* 0x002fc800000006ff */
[----:B------:R-:W-:Y:S01]  /*6ed90*/  LOP3.LUT R14, R5, 0x1000, RZ, 0xc0, !PT ;  /* 0x00001000050e7812 */ /* 0x000fe200078ec0ff */
[----:B--2---:R1:W-:Y:S04]  /*6eda0*/  STL [R1+0x234], R4 ;  /* 0x0002340401007387 */ /* 0x0043e80000100800 */
[----:B------:R-:W2:Y:S04]  /*6edb0*/  LDL.LU R13, [R1+0x3cc] ;  /* 0x0003cc00010d7983 */ /* 0x000ea80000300800 */
[----:B------:R-:W3:Y:S01]  /*6edc0*/  LDL.LU R12, [R1+0x3d0] ;  /* 0x0003d000010c7983 */ /* 0x000ee20000300800 */
[----:B-1----:R-:W-:-:S03]  /*6edd0*/  IMAD.SHL.U32 R4, R3, 0x8, RZ ;  /* 0x0000000803047824 */ /* 0x002fc600078e00ff */
[----:B------:R-:W2:Y:S02]  /*6ede0*/  LDL.LU R11, [R1+0x3dc] ;  /* 0x0003dc00010b7983 */ /* 0x000ea40000300800 */
[----:B------:R-:W-:Y:S02]  /*6edf0*/  LOP3.LUT R5, R4, 0x80, RZ, 0xc0, !PT ;  /* 0x0000008004057812 */ /* 0x000fe400078ec0ff */
[----:B------:R-:W2:Y:S04]  /*6ee00*/  LDL.LU R10, [R1+0x3e0] ;  /* 0x0003e000010a7983 */ /* 0x000ea80000300800 */
[----:B------:R-:W2:Y:S01]  /*6ee10*/  LDL.LU R9, [R1+0x3f0] ;  /* 0x0003f00001097983 */ /* 0x000ea20000300800 */
[----:B------:R-:W-:-:S03]  /*6ee20*/  IADD3 R5, PT, PT, R5, UR6, R14 ;  /* 0x0000000605057c10 */ /* 0x000fc6000fffe00e */
[----:B------:R-:W2:Y:S04]  /*6ee30*/  LDL.LU R7, [R1+0x3fc] ;  /* 0x0003fc0001077983 */ /* 0x000ea80000300800 */
[----:B------:R-:W2:Y:S04]  /*6ee40*/  LDL.LU R6, [R1+0x400] ;  /* 0x0004000001067983 */ /* 0x000ea80000300800 */
[----:B------:R-:W2:Y:S04]  /*6ee50*/  LDL.LU R15, [R1+0x9bc] ;  /* 0x0009bc00010f7983 */ /* 0x000ea80000300800 */
[----:B------:R-:W3:Y:S01]  /*6ee60*/  LDL.LU R14, [R1+0x8c0] ;  /* 0x0008c000010e7983 */ /* 0x000ee20000300800 */
[----:B------:R-:W-:-:S03]  /*6ee70*/  FMUL R4, R2, 8388608 ;  /* 0x4b00000002047820 */ /* 0x000fc60000400000 */
[----:B--2---:R-:W-:Y:S04]  /*6ee80*/  STL [R1+0x230], R15 ;  /* 0x0002300f01007387 */ /* 0x004fe80000100800 */
[----:B---3--:R1:W-:Y:S04]  /*6ee90*/  STL [R1+0x24c], R14 ;  /* 0x00024c0e01007387 */ /* 0x0083e80000100800 */
[----:B-1----:R-:W2:Y:S01]  /*6eea0*/  LDL.LU R14, [R1+0x8c4] ;  /* 0x0008c400010e7983 */ /* 0x002ea20000300800 */
[----:B------:R-:W-:-:S05]  /*6eeb0*/  FSEL R4, R4, R2, !P0 ;  /* 0x0000000204047208 */ /* 0x000fca0004000000 */
[----:B------:R-:W-:Y:S01]  /*6eec0*/  STL [R1+0x448], R4 ;  /* 0x0004480401007387 */ /* 0x000fe20000100800 */
[C---:B------:R-:W-:Y:S02]  /*6eed0*/  FSETP.GT.AND P1, PT, |R2|.reuse, 8.50705917302346158658e+37, PT ;  /* 0x7e8000000200780b */ /* 0x040fe40003f24200 */
[C---:B------:R-:W-:Y:S02]  /*6eee0*/  FSETP.GEU.AND P3, PT, |R2|.reuse, 1.175494350822287508e-38, PT ;  /* 0x008000000200780b */ /* 0x040fe40003f6e200 */
[----:B------:R-:W-:Y:S01]  /*6eef0*/  LOP3.LUT R3, R3, 0x1e0, RZ, 0xc0, !PT ;  /* 0x000001e003037812 */ /* 0x000fe200078ec0ff */
[----:B--2---:R1:W-:Y:S04]  /*6ef00*/  STL [R1+0x248], R14 ;  /* 0x0002480e01007387 */ /* 0x0043e80000100800 */
[----:B------:R-:W2:Y:S04]  /*6ef10*/  LDL.LU R15, [R1+0x8c8] ;  /* 0x0008c800010f7983 */ /* 0x000ea80000300800 */
[----:B-1----:R-:W3:Y:S01]  /*6ef20*/  LDL.LU R14, [R1+0x8cc] ;  /* 0x0008cc00010e7983 */ /* 0x002ee20000300800 */
[----:B------:R-:W-:Y:S01]  /*6ef30*/  @P1 FMUL R2, R2, 0.25 ;  /* 0x3e80000002021820 */ /* 0x000fe20000400000 */
[----:B------:R-:W-:-:S03]  /*6ef40*/  IMAD R3, R3, 0x100, R5 ;  /* 0x0000010003037824 */ /* 0x000fc600078e0205 */
[----:B------:R-:W-:-:S04]  /*6ef50*/  @!P3 FMUL R2, R2, 16777216 ;  /* 0x4b8000000202b820 */ /* 0x000fc80000400000 */
[----:B------:R-:W1:Y:S01]  /*6ef60*/  MUFU.RCP R5, R2 ;  /* 0x0000000200057308 */ /* 0x000e620000001000 */
[----:B------:R-:W-:Y:S01]  /*6ef70*/  @P1 FMUL R13, R13, 0.25 ;  /* 0x3e8000000d0d1820 */ /* 0x000fe20000400000 */
[----:B------:R-:W-:Y:S01]  /*6ef80*/  @P1 FMUL R12, R12, 0.25 ;  /* 0x3e8000000c0c1820 */ /* 0x000fe20000400000 */
[----:B------:R-:W-:Y:S02]  /*6ef90*/  @P1 FMUL R11, R11, 0.25 ;  /* 0x3e8000000b0b1820 */ /* 0x000fe40000400000 */
[----:B------:R-:W-:Y:S01]  /*6efa0*/  @!P3 FMUL R13, R13, 16777216 ;  /* 0x4b8000000d0db820 */ /* 0x000fe20000400000 */
[----:B------:R-:W-:Y:S01]  /*6efb0*/  @!P3 FMUL R12, R12, 16777216 ;  /* 0x4b8000000c0cb820 */ /* 0x000fe20000400000 */
[----:B------:R-:W-:Y:S01]  /*6efc0*/  @P1 FMUL R10, R10, 0.25 ;  /* 0x3e8000000a0a1820 */ /* 0x000fe20000400000 */
[----:B------:R-:W-:Y:S01]  /*6efd0*/  @P1 FMUL R0, R0, 0.25 ;  /* 0x3e80000000001820 */ /* 0x000fe20000400000 */
[----:B------:R-:W-:Y:S02]  /*6efe0*/  @!P3 FMUL R11, R11, 16777216 ;  /* 0x4b8000000b0bb820 */ /* 0x000fe40000400000 */
[----:B------:R-:W-:Y:S01]  /*6eff0*/  @!P3 FMUL R10, R10, 16777216 ;  /* 0x4b8000000a0ab820 */ /* 0x000fe20000400000 */
[----:B------:R-:W-:Y:S01]  /*6f000*/  @!P3 FMUL R0, R0, 16777216 ;  /* 0x4b8000000000b820 */ /* 0x000fe20000400000 */
[----:B--2---:R-:W-:Y:S04]  /*6f010*/  STL [R1+0x22c], R15 ;  /* 0x00022c0f01007387 */ /* 0x004fe80000100800 */
[----:B---3--:R1:W-:Y:S04]  /*6f020*/  STL [R1+0x228], R14 ;  /* 0x0002280e01007387 */ /* 0x0083e80000100800 */
[----:B------:R-:W2:Y:S04]  /*6f030*/  LDL.LU R22, [R1+0x3d4] ;  /* 0x0003d40001167983 */ /* 0x000ea80000300800 */
[----:B------:R-:W3:Y:S01]  /*6f040*/  LDL.LU R21, [R1+0x3d8] ;  /* 0x0003d80001157983 */ /* 0x000ee20000300800 */
[----:B-1----:R-:W-:-:S03]  /*6f050*/  FMUL R14, R5, R13 ;  /* 0x0000000d050e7220 */ /* 0x002fc60000400000 */
[----:B------:R-:W4:Y:S01]  /*6f060*/  LDL.LU R3, [R1+0x3e4] ;  /* 0x0003e40001037983 */ /* 0x000f220000300800 */
[C---:B------:R-:W-:Y:S01]  /*6f070*/  FMUL R13, R5.reuse, R12 ;  /* 0x0000000c050d7220 */ /* 0x040fe20000400000 */
[C---:B------:R-:W-:Y:S02]  /*6f080*/  FMUL R12, R5.reuse, R11 ;  /* 0x0000000b050c7220 */ /* 0x040fe40000400000 */
[----:B------:R-:W5:Y:S04]  /*6f090*/  LDL.LU R2, [R1+0x3e8] ;  /* 0x0003e80001027983 */ /* 0x000f680000300800 */
[----:B------:R-:W5:Y:S04]  /*6f0a0*/  LDL.LU R20, [R1+0x3f4] ;  /* 0x0003f40001147983 */ /* 0x000f680000300800 */
[----:B------:R-:W5:Y:S01]  /*6f0b0*/  LDL.LU R19, [R1+0x3f8] ;  /* 0x0003f80001137983 */ /* 0x000f620000300800 */
[----:B------:R-:W-:-:S03]  /*6f0c0*/  FMUL R11, R5, R10 ;  /* 0x0000000a050b7220 */ /* 0x000fc60000400000 */
[----:B------:R-:W5:Y:S01]  /*6f0d0*/  LDL.LU R18, [R1+0x404] ;  /* 0x0004040001127983 */ /* 0x000f620000300800 */
[----:B------:R-:W-:-:S03]  /*6f0e0*/  FMUL R10, R5, R0 ;  /* 0x00000000050a7220 */ /* 0x000fc60000400000 */
[----:B------:R-:W5:Y:S04]  /*6f0f0*/  LDL.LU R17, [R1+0x408] ;  /* 0x0004080001117983 */ /* 0x000f680000300800 */
[----:B------:R-:W-:Y:S04]  /*6f100*/  STL [R1+0x5ac], R14 ;  /* 0x0005ac0e01007387 */ /* 0x000fe80000100800 */
[----:B------:R-:W-:Y:S04]  /*6f110*/  STL [R1+0x5a8], R13 ;  /* 0x0005a80d01007387 */ /* 0x000fe80000100800 */
[----:B------:R-:W-:Y:S04]  /*6f120*/  STL [R1+0x5a4], R12 ;  /* 0x0005a40c01007387 */ /* 0x000fe80000100800 */
[----:B------:R-:W5:Y:S01]  /*6f130*/  LDL.LU R0, [R1+0x18ac] ;  /* 0x0018ac0001007983 */ /* 0x000f620000300800 */
[----:B------:R-:W-:Y:S01]  /*6f140*/  @P1 FMUL R9, R9, 0.25 ;  /* 0x3e80000009091820 */ /* 0x000fe20000400000 */
[----:B------:R-:W-:Y:S01]  /*6f150*/  @P1 FMUL R7, R7, 0.25 ;  /* 0x3e80000007071820 */ /* 0x000fe20000400000 */
[----:B------:R-:W-:Y:S01]  /*6f160*/  @P1 FMUL R6, R6, 0.25 ;  /* 0x3e80000006061820 */ /* 0x000fe20000400000 */
[----:B------:R-:W-:Y:S01]  /*6f170*/  FSETP.GT.AND P2, PT, |R8|, 8.50705917302346158658e+37, PT ;  /* 0x7e8000000800780b */ /* 0x000fe20003f44200 */
[----:B------:R-:W-:Y:S01]  /*6f180*/  @!P3 FMUL R9, R9, 16777216 ;  /* 0x4b8000000909b820 */ /* 0x000fe20000400000 */
[----:B------:R-:W-:Y:S01]  /*6f190*/  @!P3 FMUL R7, R7, 16777216 ;  /* 0x4b8000000707b820 */ /* 0x000fe20000400000 */
[----:B------:R-:W-:Y:S01]  /*6f1a0*/  @!P3 FMUL R6, R6, 16777216 ;  /* 0x4b8000000606b820 */ /* 0x000fe20000400000 */
[C---:B------:R-:W-:Y:S01]  /*6f1b0*/  FSETP.GEU.AND P6, PT, |R8|.reuse, 1.175494350822287508e-38, PT ;  /* 0x008000000800780b */ /* 0x040fe20003fce200 */
[C---:B------:R-:W-:Y:S01]  /*6f1c0*/  FMUL R9, R5.reuse, R9 ;  /* 0x0000000905097220 */ /* 0x040fe20000400000 */
[C---:B------:R-:W-:Y:S01]  /*6f1d0*/  FMUL R7, R5.reuse, R7 ;  /* 0x0000000705077220 */ /* 0x040fe20000400000 */
[----:B------:R-:W-:Y:S01]  /*6f1e0*/  FMUL R5, R5, R6 ;  /* 0x0000000605057220 */ /* 0x000fe20000400000 */
[C---:B------:R-:W-:Y:S01]  /*6f1f0*/  FMUL R6, R8.reuse, 8388608 ;  /* 0x4b00000008067820 */ /* 0x040fe20000400000 */
[----:B------:R-:W-:Y:S01]  /*6f200*/  STL [R1+0x5a0], R11 ;  /* 0x0005a00b01007387 */ /* 0x000fe20000100800 */
[----:B------:R-:W-:-:S03]  /*6f210*/  FSETP.GEU.AND P5, PT, R8, 1.175494350822287508e-38, PT ;  /* 0x008000000800780b */ /* 0x000fc60003fae000 */
[----:B------:R-:W-:Y:S04]  /*6f220*/  STL [R1+0x59c], R10 ;  /* 0x00059c0a01007387 */ /* 0x000fe80000100800 */
[----:B------:R-:W-:Y:S04]  /*6f230*/  STL [R1+0x598], R9 ;  /* 0x0005980901007387 */ /* 0x000fe80000100800 */
[----:B------:R1:W-:Y:S02]  /*6f240*/  STL [R1+0x594], R7 ;  /* 0x0005940701007387 */ /* 0x0003e40000100800 */
[----:B-1----:R-:W-:Y:S01]  /*6f250*/  FSEL R7, R6, R8, !P5 ;  /* 0x0000000806077208 */ /* 0x002fe20006800000 */
[----:B------:R-:W-:-:S04]  /*6f260*/  @P2 FMUL R8, R8, 0.25 ;  /* 0x3e80000008082820 */ /* 0x000fc80000400000 */
[----:B------:R-:W-:Y:S01]  /*6f270*/  @!P6 FMUL R8, R8, 16777216 ;  /* 0x4b8000000808e820 */ /* 0x000fe20000400000 */
[----:B------:R-:W-:Y:S03]  /*6f280*/  STL [R1+0x590], R5 ;  /* 0x0005900501007387 */ /* 0x000fe60000100800 */
[----:B------:R-:W1:Y:S01]  /*6f290*/  MUFU.RCP R16, R8 ;  /* 0x0000000800107308 */ /* 0x000e620000001000 */
[----:B------:R0:W-:Y:S01]  /*6f2a0*/  STL [R1+0x43c], R7 ;  /* 0x00043c0701007387 */ /* 0x0001e20000100800 */
[----:B------:R-:W-:-:S03]  /*6f2b0*/  IADD3 R4, PT, PT, R4, -0x3f3504f3, RZ ;  /* 0xc0cafb0d04047810 */ /* 0x000fc60007ffe0ff */
[----:B------:R-:W5:Y:S01]  /*6f2c0*/  LDL.LU R10, [R1] ;  /* 0x00000000010a7983 */ /* 0x000f620000300800 */
[----:B0-----:R-:W-:Y:S01]  /*6f2d0*/  VIADD R7, R7, 0xc0cafb0d ;  /* 0xc0cafb0d07077836 */ /* 0x001fe20000000000 */
[----:B------:R-:W-:-:S04]  /*6f2e0*/  LOP3.LUT R4, R4, 0xff800000, RZ, 0xc0, !PT ;  /* 0xff80000004047812 */ /* 0x000fc800078ec0ff */
[----:B------:R-:W-:Y:S01]  /*6f2f0*/  LOP3.LUT R14, R7, 0xff800000, RZ, 0xc0, !PT ;  /* 0xff800000070e7812 */ /* 0x000fe200078ec0ff */
[----:B--2---:R-:W-:Y:S01]  /*6f300*/  @P2 FMUL R22, R22, 0.25 ;  /* 0x3e80000016162820 */ /* 0x004fe20000400000 */
[----:B---3--:R-:W-:-:S03]  /*6f310*/  @P2 FMUL R21, R21, 0.25 ;  /* 0x3e80000015152820 */ /* 0x008fc60000400000 */
[----:B------:R-:W-:Y:S01]  /*6f320*/  @!P6 FMUL R22, R22, 16777216 ;  /* 0x4b8000001616e820 */ /* 0x000fe20000400000 */
[----:B----4-:R-:W-:Y:S01]  /*6f330*/  @P2 FMUL R3, R3, 0.25 ;  /* 0x3e80000003032820 */ /* 0x010fe20000400000 */
[----:B------:R-:W-:Y:S02]  /*6f340*/  @!P6 FMUL R21, R21, 16777216 ;  /* 0x4b8000001515e820 */ /* 0x000fe40000400000 */
[C---:B-1----:R-:W-:Y:S01]  /*6f350*/  FMUL R22, R16.reuse, R22 ;  /* 0x0000001610167220 */ /* 0x042fe20000400000 */
[----:B------:R-:W-:Y:S01]  /*6f360*/  @!P6 FMUL R3, R3, 16777216 ;  /* 0x4b8000000303e820 */ /* 0x000fe20000400000 */
[----:B------:R-:W-:-:S03]  /*6f370*/  FMUL R21, R16, R21 ;  /* 0x0000001510157220 */ /* 0x000fc60000400000 */
[----:B------:R-:W-:Y:S01]  /*6f380*/  FMUL R3, R16, R3 ;  /* 0x0000000310037220 */ /* 0x000fe20000400000 */
[C---:B-----5:R-:W-:Y:S01]  /*6f390*/  FMUL R5, R0.reuse, 8388608 ;  /* 0x4b00000000057820 */ /* 0x060fe20000400000 */
[----:B------:R-:W-:-:S04]  /*6f3a0*/  FSETP.GEU.AND P1, PT, R0, 1.175494350822287508e-38, PT ;  /* 0x008000000000780b */ /* 0x000fc80003f2e000 */
[----:B------:R-:W-:-:S05]  /*6f3b0*/  FSEL R6, R5, R0, !P1 ;  /* 0x0000000005067208 */ /* 0x000fca0004800000 */
[----:B------:R-:W-:Y:S04]  /*6f3c0*/  STL [R1+0x444], R6 ;  /* 0x0004440601007387 */ /* 0x000fe80000100800 */
[----:B------:R-:W2:Y:S04]  /*6f3d0*/  LDL.LU R13, [R1+0x38c] ;  /* 0x00038c00010d7983 */ /* 0x000ea80000300800 */
[----:B------:R-:W3:Y:S04]  /*6f3e0*/  LDL.LU R12, [R1+0x390] ;  /* 0x00039000010c7983 */ /* 0x000ee80000300800 */
[----:B------:R-:W4:Y:S04]  /*6f3f0*/  LDL.LU R11, [R1+0x39c] ;  /* 0x00039c00010b7983 */ /* 0x000f280000300800 */
[----:B------:R-:W-:Y:S04]  /*6f400*/  STL [R1+0x5ec], R14 ;  /* 0x0005ec0e01007387 */ /* 0x000fe80000100800 */
[----:B------:R-:W5:Y:S04]  /*6f410*/  LDL.LU R9, [R1+0x3a0] ;  /* 0x0003a00001097983 */ /* 0x000f680000300800 */
[----:B------:R-:W5:Y:S04]  /*6f420*/  LDL.LU R8, [R1+0x3b0] ;  /* 0x0003b00001087983 */ /* 0x000f680000300800 */
[----:B------:R-:W5:Y:S04]  /*6f430*/  LDL.LU R7, [R1+0x3bc] ;  /* 0x0003bc0001077983 */ /* 0x000f680000300800 */
[----:B------:R-:W-:Y:S04]  /*6f440*/  STL [R1+0x5f8], R4 ;  /* 0x0005f80401007387 */ /* 0x000fe80000100800 */
[----:B------:R0:W-:Y:S04]  /*6f450*/  STL [R1+0x58c], R22 ;  /* 0x00058c1601007387 */ /* 0x0001e80000100800 */
[----:B0-----:R-:W5:Y:S04]  /*6f460*/  LDL.LU R22, [R1+0x18a8] ;  /* 0x0018a80001167983 */ /* 0x001f680000300800 */
[----:B------:R0:W-:Y:S04]  /*6f470*/  STL [R1+0x588], R21 ;  /* 0x0005881501007387 */ /* 0x0001e80000100800 */
[----:B0-----:R-:W5:Y:S04]  /*6f480*/  LDL.LU R21, [R1+0x18a4] ;  /* 0x0018a40001157983 */ /* 0x001f680000300800 */
[----:B------:R0:W-:Y:S04]  /*6f490*/  STL [R1+0x584], R3 ;  /* 0x0005840301007387 */ /* 0x0001e80000100800 */
[----:B0-----:R-:W5:Y:S01]  /*6f4a0*/  LDL.LU R3, [R1+0x18a0] ;  /* 0x0018a00001037983 */ /* 0x001f620000300800 */
[----:B------:R-:W-:-:S04]  /*6f4b0*/  @P2 FMUL R2, R2, 0.25 ;  /* 0x3e80000002022820 */ /* 0x000fc80000400000 */
[----:B------:R-:W-:-:S04]  /*6f4c0*/  @!P6 FMUL R2, R2, 16777216 ;  /* 0x4b8000000202e820 */ /* 0x000fc80000400000 */
[----:B------:R-:W-:-:S05]  /*6f4d0*/  FMUL R2, R16, R2 ;  /* 0x0000000210027220 */ /* 0x000fca0000400000 */
[----:B------:R0:W-:Y:S04]  /*6f4e0*/  STL [R1+0x580], R2 ;  /* 0x0005800201007387 */ /* 0x0001e80000100800 */
[----:B0-----:R-:W5:Y:S01]  /*6f4f0*/  LDL.LU R2, [R1+0x189c] ;  /* 0x00189c0001027983 */ /* 0x001f620000300800 */
[C---:B------:R-:W-:Y:S02]  /*6f500*/  FSETP.GT.AND P4, PT, |R0|.reuse, 8.50705917302346158658e+37, PT ;  /* 0x7e8000000000780b */ /* 0x040fe40003f84200 */
[----:B------:R-:W-:Y:S01]  /*6f510*/  FSETP.GEU.AND P3, PT, |R0|, 1.175494350822287508e-38, PT ;  /* 0x008000000000780b */ /* 0x000fe20003f6e200 */
[----:B------:R-:W-:Y:S01]  /*6f520*/  @P2 FMUL R20, R20, 0.25 ;  /* 0x3e80000014142820 */ /* 0x000fe20000400000 */
[----:B------:R-:W-:Y:S01]  /*6f530*/  @P2 FMUL R19, R19, 0.25 ;  /* 0x3e80000013132820 */ /* 0x000fe20000400000 */
[----:B------:R-:W-:-:S08]  /*6f540*/  @P2 FMUL R18, R18, 0.25 ;  /* 0x3e80000012122820 */ /* 0x000fd00000400000 */
[----:B------:R-:W-:-:S04]  /*6f550*/  @P4 FMUL R0, R0, 0.25 ;  /* 0x3e80000000004820 */ /* 0x000fc80000400000 */
[----:B------:R-:W-:Y:S01]  /*6f560*/  @!P3 FMUL R0, R0, 16777216 ;  /* 0x4b8000000000b820 */ /* 0x000fe20000400000 */
[----:B------:R-:W-:Y:S01]  /*6f570*/  @P2 FMUL R17, R17, 0.25 ;  /* 0x3e80000011112820 */ /* 0x000fe20000400000 */
[----:B------:R-:W-:Y:S01]  /*6f580*/  @!P6 FMUL R20, R20, 16777216 ;  /* 0x4b8000001414e820 */ /* 0x000fe20000400000 */
[----:B------:R-:W-:Y:S01]  /*6f590*/  @!P6 FMUL R19, R19, 16777216 ;  /* 0x4b8000001313e820 */ /* 0x000fe20000400000 */
[----:B------:R-:W-:Y:S02]  /*6f5a0*/  @!P6 FMUL R18, R18, 16777216 ;  /* 0x4b8000001212e820 */ /* 0x000fe40000400000 */
[----:B------:R-:W0:Y:S01]  /*6f5b0*/  MUFU.RCP R0, R0 ;  /* 0x0000000000007308 */ /* 0x000e220000001000 */
[----:B------:R-:W-:Y:S01]  /*6f5c0*/  @!P6 FMUL R17, R17, 16777216 ;  /* 0x4b8000001111e820 */ /* 0x000fe20000400000 */
[----:B------:R-:W-:Y:S01]  /*6f5d0*/  FSEL R15, RZ, -23, P5 ;  /* 0xc1b80000ff0f7808 */ /* 0x000fe20002800000 */
[C---:B------:R-:W-:Y:S01]  /*6f5e0*/  FMUL R20, R16.reuse, R20 ;  /* 0x0000001410147220 */ /* 0x040fe20000400000 */
[----:B------:R-:W-:Y:S01]  /*6f5f0*/  I2FP.F32.S32 R14, R14 ;  /* 0x0000000e000e7245 */ /* 0x000fe20000201400 */
[C---:B------:R-:W-:Y:S01]  /*6f600*/  FMUL R19, R16.reuse, R19 ;  /* 0x0000001310137220 */ /* 0x040fe20000400000 */
[----:B------:R-:W-:Y:S01]  /*6f610*/  FSEL R5, RZ, -23, P0 ;  /* 0xc1b80000ff057808 */ /* 0x000fe20000000000 */
[C---:B------:R-:W-:Y:S01]  /*6f620*/  FMUL R18, R16.reuse, R18 ;  /* 0x0000001210127220 */ /* 0x040fe20000400000 */
[----:B------:R-:W-:Y:S01]  /*6f630*/  I2FP.F32.S32 R4, R4 ;  /* 0x0000000400047245 */ /* 0x000fe20000201400 */
[----:B------:R-:W-:Y:S01]  /*6f640*/  FMUL R16, R16, R17 ;  /* 0x0000001110107220 */ /* 0x000fe20000400000 */
[----:B------:R1:W-:Y:S01]  /*6f650*/  STL [R1+0x578], R20 ;  /* 0x0005781401007387 */ /* 0x0003e20000100800 */
[----:B------:R-:W-:-:S02]  /*6f660*/  FFMA.FTZ R14, R14, 1.1920928955078125e-07, R15 ;  /* 0x340000000e0e7823 */ /* 0x000fc4000001000f */
[----:B------:R-:W-:Y:S01]  /*6f670*/  FFMA.FTZ R4, R4, 1.1920928955078125e-07, R5 ;  /* 0x3400000004047823 */ /* 0x000fe20000010005 */
[----:B------:R-:W-:Y:S04]  /*6f680*/  STL [R1+0x570], R19 ;  /* 0x0005701301007387 */ /* 0x000fe80000100800 */
[----:B------:R-:W-:Y:S04]  /*6f690*/  STL [R1+0x564], R18 ;  /* 0x0005641201007387 */ /* 0x000fe80000100800 */
[----:B------:R-:W-:Y:S04]  /*6f6a0*/  STL [R1+0x560], R16 ;  /* 0x0005601001007387 */ /* 0x000fe80000100800 */
[----:B-1----:R-:W5:Y:S04]  /*6f6b0*/  LDL.LU R20, [R1+0x394] ;  /* 0x0003940001147983 */ /* 0x002f680000300800 */
[----:B------:R-:W-:Y:S04]  /*6f6c0*/  STL [R1+0x69c], R14 ;  /* 0x00069c0e01007387 */ /* 0x000fe80000100800 */
[----:B------:R-:W5:Y:S04]  /*6f6d0*/  LDL.LU R15, [R1+0x398] ;  /* 0x00039800010f7983 */ /* 0x000f680000300800 */
[----:B------:R1:W-:Y:S04]  /*6f6e0*/  STL [R1+0x698], R4 ;  /* 0x0006980401007387 */ /* 0x0003e80000100800 */
[----:B------:R-:W5:Y:S04]  /*6f6f0*/  LDL.LU R5, [R1+0x3a4] ;  /* 0x0003a40001057983 */ /* 0x000f680000300800 */
[----:B-1----:R-:W5:Y:S04]  /*6f700*/  LDL.LU R4, [R1+0x3a8] ;  /* 0x0003a80001047983 */ /* 0x002f680000300800 */
[----:B------:R-:W5:Y:S04]  /*6f710*/  LDL.LU R19, [R1+0x3b4] ;  /* 0x0003b40001137983 */ /* 0x000f680000300800 */
[----:B------:R-:W5:Y:S04]  /*6f720*/  LDL.LU R18, [R1+0x3b8] ;  /* 0x0003b80001127983 */ /* 0x000f680000300800 */
[----:B------:R-:W5:Y:S01]  /*6f730*/  LDL.LU R17, [R1+0x3c4] ;  /* 0x0003c40001117983 */ /* 0x000f620000300800 */
[----:B--2---:R-:W-:Y:S01]  /*6f740*/  @P4 FMUL R13, R13, 0.25 ;  /* 0x3e8000000d0d4820 */ /* 0x004fe20000400000 */
[----:B---3--:R-:W-:-:S03]  /*6f750*/  @P4 FMUL R12, R12, 0.25 ;  /* 0x3e8000000c0c4820 */ /* 0x008fc60000400000 */
[----:B------:R-:W-:Y:S01]  /*6f760*/  @!P3 FMUL R13, R13, 16777216 ;  /* 0x4b8000000d0db820 */ /* 0x000fe20000400000 */
[----:B----4-:R-:W-:Y:S01]  /*6f770*/  @P4 FMUL R11, R11, 0.25 ;  /* 0x3e8000000b0b4820 */ /* 0x010fe20000400000 */
[----:B------:R-:W-:Y:S02]  /*6f780*/  @!P3 FMUL R12, R12, 16777216 ;  /* 0x4b8000000c0cb820 */ /* 0x000fe40000400000 */
[C---:B0-----:R-:W-:Y:S01]  /*6f790*/  FMUL R14, R0.reuse, R13 ;  /* 0x0000000d000e7220 */ /* 0x041fe20000400000 */
[----:B------:R-:W-:Y:S01]  /*6f7a0*/  @!P3 FMUL R11, R11, 16777216 ;  /* 0x4b8000000b0bb820 */ /* 0x000fe20000400000 */
[C---:B------:R-:W-:Y:S01]  /*6f7b0*/  FMUL R13, R0.reuse, R12 ;  /* 0x0000000c000d7220 */ /* 0x040fe20000400000 */
[----:B-----5:R-:W-:Y:S02]  /*6f7c0*/  @P4 FMUL R9, R9, 0.25 ;  /* 0x3e80000009094820 */ /* 0x020fe40000400000 */
[C---:B------:R-:W-:Y:S02]  /*6f7d0*/  FMUL R12, R0.reuse, R11 ;  /* 0x0000000b000c7220 */ /* 0x040fe40000400000 */
[----:B------:R-:W-:Y:S01]  /*6f7e0*/  @!P3 FMUL R9, R9, 16777216 ;  /* 0x4b8000000909b820 */ /* 0x000fe20000400000 */
[----:B------:R-:W-:Y:S03]  /*6f7f0*/  STL [R1+0x57c], R14 ;  /* 0x00057c0e01007387 */ /* 0x000fe60000100800 */
[----:B------:R-:W-:Y:S01]  /*6f800*/  FMUL R11, R0, R9 ;  /* 0x00000009000b7220 */ /* 0x000fe20000400000 */
[----:B------:R-:W-:Y:S04]  /*6f810*/  STL [R1+0x574], R13 ;  /* 0x0005740d01007387 */ /* 0x000fe80000100800 */
[----:B------:R-:W-:Y:S01]  /*6f820*/  STL [R1+0x56c], R12 ;  /* 0x00056c0c01007387 */ /* 0x000fe20000100800 */
[----:B------:R-:W-:Y:S01]  /*6f830*/  @P4 FMUL R8, R8, 0.25 ;  /* 0x3e80000008084820 */ /* 0x000fe20000400000 */
[----:B------:R-:W-:-:S03]  /*6f840*/  @P4 FMUL R7, R7, 0.25 ;  /* 0x3e80000007074820 */ /* 0x000fc60000400000 */
[----:B------:R-:W-:Y:S01]  /*6f850*/  @!P3 FMUL R8, R8, 16777216 ;  /* 0x4b8000000808b820 */ /* 0x000fe20000400000 */
[----:B------:R-:W-:-:S04]  /*6f860*/  @P4 FMUL R3, R3, 0.25 ;  /* 0x3e80000003034820 */ /* 0x000fc80000400000 */
[----:B------:R-:W-:-:S04]  /*6f870*/  @!P3 FMUL R3, R3, 16777216 ;  /* 0x4b8000000303b820 */ /* 0x000fc80000400000 */
[C---:B------:R-:W-:Y:S02]  /*6f880*/  FMUL R9, R0.reuse, R3 ;  /* 0x0000000300097220 */ /* 0x040fe40000400000 */
[----:B------:R-:W2:Y:S01]  /*6f890*/  LDL.LU R3, [R1+0x1898] ;  /* 0x0018980001037983 */ /* 0x000ea20000300800 */
[----:B------:R-:W-:Y:S01]  /*6f8a0*/  @!P3 FMUL R7, R7, 16777216 ;  /* 0x4b8000000707b820 */ /* 0x000fe20000400000 */
[C---:B------:R-:W-:Y:S02]  /*6f8b0*/  FMUL R8, R0.reuse, R8 ;  /* 0x0000000800087220 */ /* 0x040fe40000400000 */
[----:B------:R-:W-:Y:S01]  /*6f8c0*/  STL [R1+0x568], R11 ;  /* 0x0005680b01007387 */ /* 0x000fe20000100800 */
[----:B------:R-:W-:Y:S01]  /*6f8d0*/  FMUL R7, R0, R7 ;  /* 0x0000000700077220 */ /* 0x000fe20000400000 */
[----:B------:R-:W-:-:S04]  /*6f8e0*/  @P4 FMUL R2, R2, 0.25 ;  /* 0x3e80000002024820 */ /* 0x000fc80000400000 */
[----:B------:R-:W-:Y:S01]  /*6f8f0*/  @!P3 FMUL R2, R2, 16777216 ;  /* 0x4b8000000202b820 */ /* 0x000fe20000400000 */
[----:B------:R-:W-:Y:S03]  /*6f900*/  STL [R1+0x55c], R9 ;  /* 0x00055c0901007387 */ /* 0x000fe60000100800 */
[----:B------:R-:W-:Y:S01]  /*6f910*/  FMUL R0, R0, R2 ;  /* 0x0000000200007220 */ /* 0x000fe20000400000 */
[----:B------:R-:W-:Y:S04]  /*6f920*/  STL [R1+0x558], R8 ;  /* 0x0005580801007387 */ /* 0x000fe80000100800 */
[----:B------:R-:W3:Y:S01]  /*6f930*/  LDL.LU R2, [R1+0x1894] ;  /* 0x0018940001027983 */ /* 0x000ee20000300800 */
[----:B------:R-:W-:-:S02]  /*6f940*/  FSETP.GT.AND P2, PT, |R10|, 8.50705917302346158658e+37, PT ;  /* 0x7e8000000a00780b */ /* 0x000fc40003f44200 */
[C---:B------:R-:W-:Y:S01]  /*6f950*/  FSETP.GEU.AND P6, PT, |R10|.reuse, 1.175494350822287508e-38, PT ;  /* 0x008000000a00780b */ /* 0x040fe20003fce200 */
[----:B------:R0:W-:Y:S01]  /*6f960*/  STL [R1+0x554], R7 ;  /* 0x0005540701007387 */ /* 0x0001e20000100800 */
[C---:B------:R-:W-:Y:S01]  /*6f970*/  FSETP.GEU.AND P5, PT, R10.reuse, 1.175494350822287508e-38, PT ;  /* 0x008000000a00780b */ /* 0x040fe20003fae000 */
[----:B0-----:R-:W-:Y:S02]  /*6f980*/  FMUL R7, R10, 8388608 ;  /* 0x4b0000000a077820 */ /* 0x001fe40000400000 */
[----:B------:R-:W-:Y:S03]  /*6f990*/  STL [R1+0x550], R0 ;  /* 0x0005500001007387 */ /* 0x000fe60000100800 */
[----:B------:R-:W-:-:S03]  /*6f9a0*/  FSEL R8, R7, R10, !P5 ;  /* 0x0000000a07087208 */ /* 0x000fc60006800000 */
[----:B------:R-:W-:-:S04]  /*6f9b0*/  @P2 FMUL R10, R10, 0.25 ;  /* 0x3e8000000a0a2820 */ /* 0x000fc80000400000 */
[----:B------:R-:W-:Y:S01]  /*6f9c0*/  @!P6 FMUL R10, R10, 16777216 ;  /* 0x4b8000000a0ae820 */ /* 0x000fe20000400000 */
[----:B------:R0:W-:Y:S01]  /*6f9d0*/  STL [R1+0x428], R8 ;  /* 0x0004280801007387 */ /* 0x0001e20000100800 */
[----:B------:R-:W-:Y:S02]  /*6f9e0*/  VIADD R6, R6, 0xc0cafb0d ;  /* 0xc0cafb0d06067836 */ /* 0x000fe40000000000 */
[----:B0-----:R-:W-:Y:S02]  /*6f9f0*/  VIADD R8, R8, 0xc0cafb0d ;  /* 0xc0cafb0d08087836 */ /* 0x001fe40000000000 */
[----:B------:R-:W-:-:S03]  /*6fa00*/  @P2 FMUL R20, R20, 0.25 ;  /* 0x3e80000014142820 */ /* 0x000fc60000400000 */
[----:B------:R-:W-:Y:S01]  /*6fa10*/  LOP3.LUT R14, R8, 0xff800000, RZ, 0xc0, !PT ;  /* 0xff800000080e7812 */ /* 0x000fe200078ec0ff */
[----:B------:R-:W-:Y:S01]  /*6fa20*/  @!P6 FMUL R20, R20, 16777216 ;  /* 0x4b8000001414e820 */ /* 0x000fe20000400000 */
[----:B------:R-:W-:Y:S01]  /*6fa30*/  @P2 FMUL R15, R15, 0.25 ;  /* 0x3e8000000f0f2820 */ /* 0x000fe20000400000 */
[----:B------:R-:W-:-:S03]  /*6fa40*/  LOP3.LUT R6, R6, 0xff800000, RZ, 0xc0, !PT ;  /* 0xff80000006067812 */ /* 0x000fc600078ec0ff */
[----:B------:R-:W-:Y:S01]  /*6fa50*/  @!P6 FMUL R15, R15, 16777216 ;  /* 0x4b8000000f0fe820 */ /* 0x000fe20000400000 */
[----:B------:R-:W-:-:S04]  /*6fa60*/  @P2 FMUL R5, R5, 0.25 ;  /* 0x3e80000005052820 */ /* 0x000fc80000400000 */
[----:B------:R-:W-:Y:S01]  /*6fa70*/  @!P6 FMUL R5, R5, 16777216 ;  /* 0x4b8000000505e820 */ /* 0x000fe20000400000 */
[----:B------:R-:W-:Y:S01]  /*6fa80*/  @P2 FMUL R4, R4, 0.25 ;  /* 0x3e80000004042820 */ /* 0x000fe20000400000 */
[----:B------:R-:W-:-:S03]  /*6fa90*/  @P2 FMUL R19, R19, 0.25 ;  /* 0x3e80000013132820 */ /* 0x000fc60000400000 */
[----:B------:R-:W-:Y:S01]  /*6faa0*/  @!P6 FMUL R4, R4, 16777216 ;  /* 0x4b8000000404e820 */ /* 0x000fe20000400000 */
[----:B------:R-:W-:Y:S01]  /*6fab0*/  @!P6 FMUL R19, R19, 16777216 ;  /* 0x4b8000001313e820 */ /* 0x000fe20000400000 */
[----:B------:R-:W-:Y:S01]  /*6fac0*/  @P2 FMUL R18, R18, 0.25 ;  /* 0x3e80000012122820 */ /* 0x000fe20000400000 */
[----:B------:R-:W-:-:S03]  /*6fad0*/  @P2 FMUL R17, R17, 0.25 ;  /* 0x3e80000011112820 */ /* 0x000fc60000400000 */
[----:B------:R-:W-:Y:S01]  /*6fae0*/  @!P6 FMUL R18, R18, 16777216 ;  /* 0x4b8000001212e820 */ /* 0x000fe20000400000 */
[----:B------:R-:W-:Y:S01]  /*6faf0*/  @!P6 FMUL R17, R17, 16777216 ;  /* 0x4b8000001111e820 */ /* 0x000fe20000400000 */
[C---:B--2---:R-:W-:Y:S01]  /*6fb00*/  FMUL R0, R3.reuse, 8388608 ;  /* 0x4b00000003007820 */ /* 0x044fe20000400000 */
[----:B------:R-:W-:-:S04]  /*6fb10*/  FSETP.GEU.AND P0, PT, R3, 1.175494350822287508e-38, PT ;  /* 0x008000000300780b */ /* 0x000fc80003f0e000 */
[----:B------:R-:W-:Y:S02]  /*6fb20*/  FSEL R9, R0, R3, !P0 ;  /* 0x0000000300097208 */ /* 0x000fe40004000000 */
[----:B------:R-:W0:Y:S03]  /*6fb30*/  MUFU.RCP R0, R10 ;  /* 0x0000000a00007308 */ /* 0x000e260000001000 */
[----:B------:R-:W-:Y:S04]  /*6fb40*/  STL [R1+0x430], R9 ;  /* 0x0004300901007387 */ /* 0x000fe80000100800 */
[----:B------:R-:W2:Y:S04]  /*6fb50*/  LDL.LU R13, [R1+0x350] ;  /* 0x00035000010d7983 */ /* 0x000ea80000300800 */
[----:B------:R-:W4:Y:S04]  /*6fb60*/  LDL.LU R12, [R1+0x35c] ;  /* 0x00035c00010c7983 */ /* 0x000f280000300800 */
[----:B------:R-:W5:Y:S01]  /*6fb70*/  LDL.LU R11, [R1+0x360] ;  /* 0x00036000010b7983 */ /* 0x000f620000300800 */
[C---:B0-----:R-:W-:Y:S01]  /*6fb80*/  FMUL R20, R0.reuse, R20 ;  /* 0x0000001400147220 */ /* 0x041fe20000400000 */
[----:B------:R-:W-:-:S02]  /*6fb90*/  FMUL R15, R0, R15 ;  /* 0x0000000f000f7220 */ /* 0x000fc40000400000 */
[----:B------:R-:W-:Y:S01]  /*6fba0*/  STL [R1+0x5bc], R14 ;  /* 0x0005bc0e01007387 */ /* 0x000fe20000100800 */
[----:B------:R-:W-:-:S03]  /*6fbb0*/  FMUL R5, R0, R5 ;  /* 0x0000000500057220 */ /* 0x000fc60000400000 */
[----:B------:R-:W5:Y:S01]  /*6fbc0*/  LDL.LU R10, [R1+0x370] ;  /* 0x00037000010a7983 */ /* 0x000f620000300800 */
[----:B------:R-:W-:-:S03]  /*6fbd0*/  FMUL R4, R0, R4 ;  /* 0x0000000400047220 */ /* 0x000fc60000400000 */
[----:B------:R-:W5:Y:S04]  /*6fbe0*/  LDL.LU R8, [R1+0x37c] ;  /* 0x00037c0001087983 */ /* 0x000f680000300800 */
[----:B------:R-:W-:Y:S01]  /*6fbf0*/  STL [R1+0x61c], R6 ;  /* 0x00061c0601007387 */ /* 0x000fe20000100800 */
[----:B------:R-:W-:-:S03]  /*6fc00*/  FMUL R19, R0, R19 ;  /* 0x0000001300137220 */ /* 0x000fc60000400000 */
[----:B------:R0:W-:Y:S01]  /*6fc10*/  STL [R1+0x54c], R20 ;  /* 0x00054c1401007387 */ /* 0x0001e20000100800 */
[----:B---3--:R-:W-:-:S03]  /*6fc20*/  @P2 FMUL R2, R2, 0.25 ;  /* 0x3e80000002022820 */ /* 0x008fc60000400000 */
[----:B0-----:R-:W3:Y:S04]  /*6fc30*/  LDL.LU R20, [R1+0x1890] ;  /* 0x0018900001147983 */ /* 0x001ee80000300800 */
[----:B------:R0:W-:Y:S01]  /*6fc40*/  STL [R1+0x548], R15 ;  /* 0x0005480f01007387 */ /* 0x0001e20000100800 */
[----:B------:R-:W-:-:S03]  /*6fc50*/  @!P6 FMUL R2, R2, 16777216 ;  /* 0x4b8000000202e820 */ /* 0x000fc60000400000 */
[----:B0-----:R-:W3:Y:S04]  /*6fc60*/  LDL.LU R15, [R1+0x188c] ;  /* 0x00188c00010f7983 */ /* 0x001ee80000300800 */
[----:B------:R0:W-:Y:S04]  /*6fc70*/  STL [R1+0x544], R5 ;  /* 0x0005440501007387 */ /* 0x0001e80000100800 */
[----:B0-----:R-:W3:Y:S04]  /*6fc80*/  LDL.LU R5, [R1+0x1888] ;  /* 0x0018880001057983 */ /* 0x001ee80000300800 */
[----:B------:R0:W-:Y:S04]  /*6fc90*/  STL [R1+0x540], R4 ;  /* 0x0005400401007387 */ /* 0x0001e80000100800 */
[----:B0-----:R-:W3:Y:S04]  /*6fca0*/  LDL.LU R4, [R1+0x1884] ;  /* 0x0018840001047983 */ /* 0x001ee80000300800 */
[----:B------:R0:W-:Y:S02]  /*6fcb0*/  STL [R1+0x538], R19 ;  /* 0x0005381301007387 */ /* 0x0001e40000100800 */
[C---:B0-----:R-:W-:Y:S01]  /*6fcc0*/  FMUL R19, R0.reuse, R18 ;  /* 0x0000001200137220 */ /* 0x041fe20000400000 */
[C---:B------:R-:W-:Y:S01]  /*6fcd0*/  FMUL R18, R0.reuse, R17 ;  /* 0x0000001100127220 */ /* 0x040fe20000400000 */
[----:B------:R-:W-:-:S03]  /*6fce0*/  FMUL R17, R0, R2 ;  /* 0x0000000200117220 */ /* 0x000fc60000400000 */
[----:B------:R0:W-:Y:S04]  /*6fcf0*/  STL [R1+0x530], R19 ;  /* 0x0005301301007387 */ /* 0x0001e80000100800 */
[----:B------:R-:W3:Y:S04]  /*6fd00*/  LDL.LU R2, [R1+0x1880] ;  /* 0x0018800001027983 */ /* 0x000ee80000300800 */
[----:B------:R1:W-:Y:S04]  /*6fd10*/  STL [R1+0x524], R18 ;  /* 0x0005241201007387 */ /* 0x0003e80000100800 */
[----:B------:R-:W3:Y:S01]  /*6fd20*/  LDL.LU R0, [R1+0x34c] ;  /* 0x00034c0001007983 */ /* 0x000ee20000300800 */
[----:B------:R-:W-:-:S02]  /*6fd30*/  FSETP.GT.AND P4, PT, |R3|, 8.50705917302346158658e+37, PT ;  /* 0x7e8000000300780b */ /* 0x000fc40003f84200 */
[----:B------:R-:W-:-:S11]  /*6fd40*/  FSETP.GEU.AND P3, PT, |R3|, 1.175494350822287508e-38, PT ;  /* 0x008000000300780b */ /* 0x000fd60003f6e200 */
[----:B------:R-:W-:-:S04]  /*6fd50*/  @P4 FMUL R3, R3, 0.25 ;  /* 0x3e80000003034820 */ /* 0x000fc80000400000 */
[----:B------:R-:W-:Y:S01]  /*6fd60*/  @!P3 FMUL R3, R3, 16777216 ;  /* 0x4b8000000303b820 */ /* 0x000fe20000400000 */
[----:B------:R-:W-:-:S05]  /*6fd70*/  FSEL R16, RZ, -23, P5 ;  /* 0xc1b80000ff107808 */ /* 0x000fca0002800000 */
[----:B------:R-:W0:Y:S01]  /*6fd80*/  MUFU.RCP R3, R3 ;  /* 0x0000000300037308 */ /* 0x000e220000001000 */
[----:B------:R-:W-:Y:S02]  /*6fd90*/  I2FP.F32.S32 R14, R14 ;  /* 0x0000000e000e7245 */ /* 0x000fe40000201400 */
[----:B------:R-:W-:Y:S02]  /*6fda0*/  FSEL R7, RZ, -23, P1 ;  /* 0xc1b80000ff077808 */ /* 0x000fe40000800000 */
[----:B------:R-:W-:Y:S01]  /*6fdb0*/  I2FP.F32.S32 R6, R6 ;  /* 0x0000000600067245 */ /* 0x000fe20000201400 */
[----:B------:R-:W-:Y:S01]  /*6fdc0*/  FFMA.FTZ R16, R14, 1.1920928955078125e-07, R16 ;  /* 0x340000000e107823 */ /* 0x000fe20000010010 */
[----:B------:R0:W-:Y:S03]  /*6fdd0*/  STL [R1+0x520], R17 ;  /* 0x0005201101007387 */ /* 0x0001e60000100800 */
[----:B------:R-:W-:-:S02]  /*6fde0*/  FFMA.FTZ R14, R6, 1.1920928955078125e-07, R7 ;  /* 0x34000000060e7823 */ /* 0x000fc40000010007 */
[----:B------:R-:W3:Y:S04]  /*6fdf0*/  LDL.LU R7, [R1+0x354] ;  /* 0x0003540001077983 */ /* 0x000ee80000300800 */
[----:B------:R0:W-:Y:S04]  /*6fe00*/  STL [R1+0x694], R16 ;  /* 0x0006941001007387 */ /* 0x0001e80000100800 */
[----:B------:R-:W3:Y:S04]  /*6fe10*/  LDL.LU R6, [R1+0x358] ;  /* 0x0003580001067983 */ /* 0x000ee80000300800 */
[----:B------:R1:W-:Y:S04]  /*6fe20*/  STL [R1+0x690], R14 ;  /* 0x0006900e01007387 */ /* 0x0003e80000100800 */
[----:B0-----:R-:W3:Y:S04]  /*6fe30*/  LDL.LU R19, [R1+0x364] ;  /* 0x0003640001137983 */ /* 0x001ee80000300800 */
[----:B-1----:R-:W3:Y:S04]  /*6fe40*/  LDL.LU R18, [R1+0x368] ;  /* 0x0003680001127983 */ /* 0x002ee80000300800 */
[----:B------:R-:W3:Y:S04]  /*6fe50*/  LDL.LU R17, [R1+0x374] ;  /* 0x0003740001117983 */ /* 0x000ee80000300800 */
[----:B------:R-:W3:Y:S04]  /*6fe60*/  LDL.LU R16, [R1+0x378] ;  /* 0x0003780001107983 */ /* 0x000ee80000300800 */
[----:B------:R-:W3:Y:S01]  /*6fe70*/  LDL.LU R14, [R1+0x384] ;  /* 0x00038400010e7983 */ /* 0x000ee20000300800 */
[----:B--2---:R-:W-:Y:S01]  /*6fe80*/  @P4 FMUL R13, R13, 0.25 ;  /* 0x3e8000000d0d4820 */ /* 0x004fe20000400000 */
[----:B----4-:R-:W-:-:S03]  /*6fe90*/  @P4 FMUL R12, R12, 0.25 ;  /* 0x3e8000000c0c4820 */ /* 0x010fc60000400000 */
[----:B------:R-:W-:Y:S01]  /*6fea0*/  @!P3 FMUL R13, R13, 16777216 ;  /* 0x4b8000000d0db820 */ /* 0x000fe20000400000 */
[----:B------:R-:W-:-:S04]  /*6feb0*/  @!P3 FMUL R12, R12, 16777216 ;  /* 0x4b8000000c0cb820 */ /* 0x000fc80000400000 */
[----:B------:R-:W-:Y:S01]  /*6fec0*/  FMUL R12, R3, R12 ;  /* 0x0000000c030c7220 */ /* 0x000fe20000400000 */
[----:B-----5:R-:W-:Y:S01]  /*6fed0*/  @P4 FMUL R11, R11, 0.25 ;  /* 0x3e8000000b0b4820 */ /* 0x020fe20000400000 */
[----:B------:R-:W-:-:S03]  /*6fee0*/  @P4 FMUL R10, R10, 0.25 ;  /* 0x3e8000000a0a4820 */ /* 0x000fc60000400000 */
[----:B------:R-:W-:Y:S01]  /*6fef0*/  @!P3 FMUL R11, R11, 16777216 ;  /* 0x4b8000000b0bb820 */ /* 0x000fe20000400000 */
[----:B------:R-:W-:-:S03]  /*6ff00*/  @!P3 FMUL R10, R10, 16777216 ;  /* 0x4b8000000a0ab820 */ /* 0x000fc60000400000 */
[C---:B------:R-:W-:Y:S01]  /*6ff10*/  FMUL R11, R3.reuse, R11 ;  /* 0x0000000b030b7220 */ /* 0x040fe20000400000 */
[----:B------:R-:W-:Y:S01]  /*6ff20*/  FMUL R10, R3, R10 ;  /* 0x0000000a030a7220 */ /* 0x000fe20000400000 */
[----:B---3--:R-:W-:-:S04]  /*6ff30*/  @P4 FMUL R5, R5, 0.25 ;  /* 0x3e80000005054820 */ /* 0x008fc80000400000 */
[----:B------:R-:W-:Y:S01]  /*6ff40*/  @!P3 FMUL R5, R5, 16777216 ;  /* 0x4b8000000505b820 */ /* 0x000fe20000400000 */
[----:B------:R-:W-:Y:S01]  /*6ff50*/  @P4 FMUL R4, R4, 0.25 ;  /* 0x3e80000004044820 */ /* 0x000fe20000400000 */
[----:B------:R-:W-:-:S04]  /*6ff60*/  @P4 FMUL R0, R0, 0.25 ;  /* 0x3e80000000004820 */ /* 0x000fc80000400000 */
[----:B------:R-:W-:-:S04]  /*6ff70*/  @!P3 FMUL R0, R0, 16777216 ;  /* 0x4b8000000000b820 */ /* 0x000fc80000400000 */
[----:B------:R-:W-:-:S05]  /*6ff80*/  FMUL R0, R3, R0 ;  /* 0x0000000003007220 */ /* 0x000fca0000400000 */
[----:B------:R0:W-:Y:S02]  /*6ff90*/  STL [R1+0x53c], R0 ;  /* 0x00053c0001007387 */ /* 0x0001e40000100800 */
[----:B0-----:R-:W-:-:S05]  /*6ffa0*/  FMUL R0, R3, R13 ;  /* 0x0000000d03007220 */ /* 0x001fca0000400000 */
[----:B------:R0:W-:Y:S04]  /*6ffb0*/  STL [R1+0x534], R0 ;  /* 0x0005340001007387 */ /* 0x0001e80000100800 */
[----:B------:R-:W-:Y:S01]  /*6ffc0*/  STL [R1+0x52c], R12 ;  /* 0x00052c0c01007387 */ /* 0x000fe20000100800 */
[----:B0-----:R-:W-:-:S03]  /*6ffd0*/  FMUL R0, R3, R5 ;  /* 0x0000000503007220 */ /* 0x001fc60000400000 */
[----:B------:R-:W2:Y:S01]  /*6ffe0*/  LDL.LU R5, [R1+0x187c] ;  /* 0x00187c0001057983 */ /* 0x000ea20000300800 */
[----:B------:R-:W-:-:S03]  /*6fff0*/  @!P3 FMUL R4, R4, 16777216 ;  /* 0x4b8000000404b820 */ /* 0x000fc60000400000 */
[----:B------:R-:W-:Y:S04]  /*70000*/  STL [R1+0x528], R11 ;  /* 0x0005280b01007387 */ /* 0x000fe80000100800 */
[----:B------:R0:W-:Y:S04]  /*70010*/  STL [R1+0x51c], R0 ;  /* 0x00051c0001007387 */ /* 0x0001e80000100800 */
[----:B------:R1:W-:Y:S01]  /*70020*/  STL [R1+0x518], R10 ;  /* 0x0005180a01007387 */ /* 0x0003e20000100800 */
[----:B0-----:R-:W-:-:S03]  /*70030*/  FMUL R0, R3, R4 ;  /* 0x0000000403007220 */ /* 0x001fc60000400000 */
[----:B------:R-:W3:Y:S01]  /*70040*/  LDL.LU R4, [R1+0x1878] ;  /* 0x0018780001047983 */ /* 0x000ee20000300800 */
[----:B------:R-:W-:Y:S01]  /*70050*/  @P4 FMUL R8, R8, 0.25 ;  /* 0x3e80000008084820 */ /* 0x000fe20000400000 */
[----:B------:R-:W-:-:S03]  /*70060*/  FSETP.GT.AND P2, PT, |R2|, 8.50705917302346158658e+37, PT ;  /* 0x7e8000000200780b */ /* 0x000fc60003f44200 */
[----:B------:R-:W-:Y:S01]  /*70070*/  @!P3 FMUL R8, R8, 16777216 ;  /* 0x4b8000000808b820 */ /* 0x000fe20000400000 */
[----:B------:R-:W-:-:S03]  /*70080*/  FSETP.GEU.AND P6, PT, |R2|, 1.175494350822287508e-38, PT ;  /* 0x008000000200780b */ /* 0x000fc60003fce200 */
[----:B------:R-:W-:Y:S01]  /*70090*/  FMUL R8, R3, R8 ;  /* 0x0000000803087220 */ /* 0x000fe20000400000 */
[C---:B------:R-:W-:Y:S01]  /*700a0*/  FMUL R3, R2.reuse, 8388608 ;  /* 0x4b00000002037820 */ /* 0x040fe20000400000 */
[----:B------:R-:W-:-:S04]  /*700b0*/  FSETP.GEU.AND P5, PT, R2, 1.175494350822287508e-38, PT ;  /* 0x008000000200780b */ /* 0x000fc80003fae000 */
[----:B------:R-:W-:Y:S01]  /*700c0*/  FSEL R12, R3, R2, !P5 ;  /* 0x00000002030c7208 */ /* 0x000fe20006800000 */
[----:B------:R-:W-:-:S04]  /*700d0*/  @P2 FMUL R2, R2, 0.25 ;  /* 0x3e80000002022820 */ /* 0x000fc80000400000 */
[----:B------:R-:W-:Y:S01]  /*700e0*/  @!P6 FMUL R2, R2, 16777216 ;  /* 0x4b8000000202e820 */ /* 0x000fe20000400000 */
[----:B------:R0:W-:Y:S05]  /*700f0*/  STL [R1+0x514], R8 ;  /* 0x0005140801007387 */ /* 0x0001ea0000100800 */
[----:B------:R-:W4:Y:S01]  /*70100*/  MUFU.RCP R2, R2 ;  /* 0x0000000200027308 */ /* 0x000f220000001000 */
[----:B------:R2:W-:Y:S01]  /*70110*/  STL [R1+0x510], R0 ;  /* 0x0005100001007387 */ /* 0x0005e20000100800 */
[----:B------:R-:W-:Y:S01]  /*70120*/  @P2 FMUL R7, R7, 0.25 ;  /* 0x3e80000007072820 */ /* 0x000fe20000400000 */
[----:B------:R-:W-:Y:S02]  /*70130*/  VIADD R3, R12, 0xc0cafb0d ;  /* 0xc0cafb0d0c037836 */ /* 0x000fe40000000000 */
[----:B------:R-:W-:Y:S01]  /*70140*/  @P2 FMUL R6, R6, 0.25 ;  /* 0x3e80000006062820 */ /* 0x000fe20000400000 */
[----:B------:R-:W-:Y:S01]  /*70150*/  @P2 FMUL R19, R19, 0.25 ;  /* 0x3e80000013132820 */ /* 0x000fe20000400000 */
[----:B------:R-:W-:Y:S01]  /*70160*/  @!P6 FMUL R7, R7, 16777216 ;  /* 0x4b8000000707e820 */ /* 0x000fe20000400000 */
[----:B------:R5:W-:Y:S01]  /*70170*/  STL [R1+0x40c], R12 ;  /* 0x00040c0c01007387 */ /* 0x000be20000100800 */
[----:B------:R-:W-:Y:S01]  /*70180*/  @!P6 FMUL R6, R6, 16777216 ;  /* 0x4b8000000606e820 */ /* 0x000fe20000400000 */
[----:B------:R-:W-:Y:S01]  /*70190*/  LOP3.LUT R3, R3, 0xff800000, RZ, 0xc0, !PT ;  /* 0xff80000003037812 */ /* 0x000fe200078ec0ff */
[----:B------:R-:W-:Y:S01]  /*701a0*/  @!P6 FMUL R19, R19, 16777216 ;  /* 0x4b8000001313e820 */ /* 0x000fe20000400000 */
[----:B------:R-:W-:Y:S01]  /*701b0*/  @P2 FMUL R18, R18, 0.25 ;  /* 0x3e80000012122820 */ /* 0x000fe20000400000 */
[----:B------:R-:W-:Y:S01]  /*701c0*/  @P2 FMUL R17, R17, 0.25 ;  /* 0x3e80000011112820 */ /* 0x000fe20000400000 */
[----:B------:R-:W-:Y:S01]  /*701d0*/  @P2 FMUL R16, R16, 0.25 ;  /* 0x3e80000010102820 */ /* 0x000fe20000400000 */
[C---:B----4-:R-:W-:Y:S01]  /*701e0*/  FMUL R7, R2.reuse, R7 ;  /* 0x0000000702077220 */ /* 0x050fe20000400000 */
[C---:B------:R-:W-:Y:S01]  /*701f0*/  FMUL R6, R2.reuse, R6 ;  /* 0x0000000602067220 */ /* 0x040fe20000400000 */
[----:B------:R-:W-:Y:S01]  /*70200*/  FMUL R19, R2, R19 ;  /* 0x0000001302137220 */ /* 0x000fe20000400000 */
[----:B------:R-:W-:Y:S01]  /*70210*/  @P2 FMUL R14, R14, 0.25 ;  /* 0x3e8000000e0e2820 */ /* 0x000fe20000400000 */
[----:B------:R-:W-:Y:S01]  /*70220*/  @!P6 FMUL R18, R18, 16777216 ;  /* 0x4b8000001212e820 */ /* 0x000fe20000400000 */
[----:B------:R-:W-:Y:S01]  /*70230*/  @!P6 FMUL R17, R17, 16777216 ;  /* 0x4b8000001111e820 */ /* 0x000fe20000400000 */
[----:B------:R-:W-:Y:S01]  /*70240*/  @!P6 FMUL R16, R16, 16777216 ;  /* 0x4b8000001010e820 */ /* 0x000fe20000400000 */
[----:B------:R-:W-:Y:S01]  /*70250*/  @!P6 FMUL R14, R14, 16777216 ;  /* 0x4b8000000e0ee820 */ /* 0x000fe20000400000 */
[----:B-1----:R-:W-:-:S02]  /*70260*/  FSEL R10, RZ, -23, P5 ;  /* 0xc1b80000ff0a7808 */ /* 0x002fc40002800000 */
[----:B0-----:R-:W-:Y:S01]  /*70270*/  FSEL R8, RZ, -23, P0 ;  /* 0xc1b80000ff087808 */ /* 0x001fe20000000000 */
[C---:B--2---:R-:W-:Y:S01]  /*70280*/  FMUL R0, R5.reuse, 8388608 ;  /* 0x4b00000005007820 */ /* 0x044fe20000400000 */
[----:B------:R-:W-:-:S04]  /*70290*/  FSETP.GEU.AND P1, PT, R5, 1.175494350822287508e-38, PT ;  /* 0x008000000500780b */ /* 0x000fc80003f2e000 */
[----:B------:R-:W-:Y:S02]  /*702a0*/  FSEL R11, R0, R5, !P1 ;  /* 0x00000005000b7208 */ /* 0x000fe40004800000 */
[----:B------:R-:W-:-:S03]  /*702b0*/  IADD3 R0, PT, PT, R9, -0x3f3504f3, RZ ;  /* 0xc0cafb0d09007810 */ /* 0x000fc60007ffe0ff */
[----:B------:R-:W-:Y:S01]  /*702c0*/  STL [R1+0x414], R11 ;  /* 0x0004140b01007387 */ /* 0x000fe20000100800 */
[----:B------:R-:W-:-:S03]  /*702d0*/  LOP3.LUT R0, R0, 0xff800000, RZ, 0xc0, !PT ;  /* 0xff80000000007812 */ /* 0x000fc600078ec0ff */
[----:B------:R-:W2:Y:S04]  /*702e0*/  LDL.LU R9, [R1+0x30c] ;  /* 0x00030c0001097983 */ /* 0x000ea80000300800 */
[----:B------:R-:W4:Y:S04]  /*702f0*/  LDL.LU R13, [R1+0x330] ;  /* 0x00033000010d7983 */ /* 0x000f280000300800 */
[----:B-----5:R-:W5:Y:S04]  /*70300*/  LDL.LU R12, [R1+0x33c] ;  /* 0x00033c00010c7983 */ /* 0x020f680000300800 */
[----:B------:R-:W-:Y:S04]  /*70310*/  STL [R1+0x5e4], R3 ;  /* 0x0005e40301007387 */ /* 0x000fe80000100800 */
[----:B------:R-:W-:Y:S01]  /*70320*/  STL [R1+0x5e8], R0 ;  /* 0x0005e80001007387 */ /* 0x000fe20000100800 */
[----:B---3--:R-:W-:-:S03]  /*70330*/  @P2 FMUL R4, R4, 0.25 ;  /* 0x3e80000004042820 */ /* 0x008fc60000400000 */
[----:B------:R0:W-:Y:S01]  /*70340*/  STL [R1+0x50c], R7 ;  /* 0x00050c0701007387 */ /* 0x0001e20000100800 */
[----:B------:R-:W-:-:S03]  /*70350*/  @!P6 FMUL R4, R4, 16777216 ;  /* 0x4b8000000404e820 */ /* 0x000fc60000400000 */
[----:B0-----:R-:W3:Y:S04]  /*70360*/  LDL.LU R7, [R1+0x1874] ;  /* 0x0018740001077983 */ /* 0x001ee80000300800 */
[----:B------:R0:W-:Y:S01]  /*70370*/  STL [R1+0x508], R6 ;  /* 0x0005080601007387 */ /* 0x0001e20000100800 */
[----:B------:R-:W-:-:S03]  /*70380*/  I2FP.F32.S32 R3, R3 ;  /* 0x0000000300037245 */ /* 0x000fc60000201400 */
[----:B0-----:R-:W5:Y:S04]  /*70390*/  LDL.LU R6, [R1+0x1870] ;  /* 0x0018700001067983 */ /* 0x001f680000300800 */
[----:B------:R0:W-:Y:S02]  /*703a0*/  STL [R1+0x504], R19 ;  /* 0x0005041301007387 */ /* 0x0001e40000100800 */
[C---:B0-----:R-:W-:Y:S01]  /*703b0*/  FMUL R19, R2.reuse, R18 ;  /* 0x0000001202137220 */ /* 0x041fe20000400000 */
[C---:B------:R-:W-:Y:S01]  /*703c0*/  FMUL R18, R2.reuse, R17 ;  /* 0x0000001102127220 */ /* 0x040fe20000400000 */
[C---:B------:R-:W-:Y:S01]  /*703d0*/  FMUL R17, R2.reuse, R16 ;  /* 0x0000001002117220 */ /* 0x040fe20000400000 */
[C---:B------:R-:W-:Y:S01]  /*703e0*/  FMUL R16, R2.reuse, R14 ;  /* 0x0000000e02107220 */ /* 0x040fe20000400000 */
[----:B------:R-:W-:Y:S01]  /*703f0*/  FMUL R14, R2, R4 ;  /* 0x00000004020e7220 */ /* 0x000fe20000400000 */
[----:B------:R-:W-:Y:S04]  /*70400*/  STL [R1+0x500], R19 ;  /* 0x0005001301007387 */ /* 0x000fe80000100800 */
[----:B------:R-:W-:Y:S04]  /*70410*/  STL [R1+0x4f8], R18 ;  /* 0x0004f81201007387 */ /* 0x000fe80000100800 */
[----:B------:R-:W-:Y:S04]  /*70420*/  STL [R1+0x4f0], R17 ;  /* 0x0004f01101007387 */ /* 0x000fe80000100800 */
[----:B------:R-:W5:Y:S01]  /*70430*/  LDL.LU R4, [R1+0x186c] ;  /* 0x00186c0001047983 */ /* 0x000f620000300800 */
[----:B------:R-:W-:-:S03]  /*70440*/  I2FP.F32.S32 R0, R0 ;  /* 0x0000000000007245 */ /* 0x000fc60000201400 */
[----:B------:R-:W-:Y:S04]  /*70450*/  STL [R1+0x4e4], R16 ;  /* 0x0004e41001007387 */ /* 0x000fe80000100800 */
[----:B------:R-:W5:Y:S04]  /*70460*/  LDL.LU R2, [R1+0x320] ;  /* 0x0003200001027983 */ /* 0x000f680000300800 */
[----:B------:R0:W-:Y:S02]  /*70470*/  STL [R1+0x8], R14 ;  /* 0x0000080e01007387 */ /* 0x0001e40000100800 */
[----:B0-----:R-:W-:Y:S01]  /*70480*/  FFMA.FTZ R14, R3, 1.1920928955078125e-07, R10 ;  /* 0x34000000030e7823 */ /* 0x001fe2000001000a */
[----:B------:R-:W-:Y:S01]  /*70490*/  FFMA.FTZ R10, R0, 1.1920928955078125e-07, R8 ;  /* 0x34000000000a7823 */ /* 0x000fe20000010008 */
[----:B------:R-:W5:Y:S04]  /*704a0*/  LDL.LU R3, [R1+0x31c] ;  /* 0x00031c0001037983 */ /* 0x000f680000300800 */
[----:B------:R0:W-:Y:S04]  /*704b0*/  STL [R1+0x68c], R14 ;  /* 0x00068c0e01007387 */ /* 0x0001e80000100800 */
[----:B------:R-:W5:Y:S01]  /*704c0*/  LDL.LU R0, [R1+0x310] ;  /* 0x0003100001007983 */ /* 0x000f620000300800 */
[----:B------:R-:W-:-:S02]  /*704d0*/  FSETP.GT.AND P4, PT, |R5|, 8.50705917302346158658e+37, PT ;  /* 0x7e8000000500780b */ /* 0x000fc40003f84200 */
[C---:B------:R-:W-:Y:S01]  /*704e0*/  FSETP.GEU.AND P3, PT, |R5|.reuse, 1.175494350822287508e-38, PT ;  /* 0x008000000500780b */ /* 0x040fe20003f6e200 */
[----:B------:R-:W5:Y:S10]  /*704f0*/  LDL.LU R8, [R1+0x314] ;  /* 0x0003140001087983 */ /* 0x000f740000300800 */
[----:B------:R-:W-:-:S04]  /*70500*/  @P4 FMUL R5, R5, 0.25 ;  /* 0x3e80000005054820 */ /* 0x000fc80000400000 */
[----:B------:R-:W-:-:S06]  /*70510*/  @!P3 FMUL R5, R5, 16777216 ;  /* 0x4b8000000505b820 */ /* 0x000fcc0000400000 */
[----:B------:R-:W1:Y:S01]  /*70520*/  MUFU.RCP R5, R5 ;  /* 0x0000000500057308 */ /* 0x000e620000001000 */
[----:B------:R0:W-:Y:S04]  /*70530*/  STL [R1+0x688], R10 ;  /* 0x0006880a01007387 */ /* 0x0001e80000100800 */
[----:B------:R-:W5:Y:S04]  /*70540*/  LDL.LU R19, [R1+0x318] ;  /* 0x0003180001137983 */ /* 0x000f680000300800 */
[----:B------:R-:W5:Y:S04]  /*70550*/  LDL.LU R18, [R1+0x324] ;  /* 0x0003240001127983 */ /* 0x000f680000300800 */
[----:B------:R-:W5:Y:S04]  /*70560*/  LDL.LU R17, [R1+0x328] ;  /* 0x0003280001117983 */ /* 0x000f680000300800 */
[----:B------:R-:W5:Y:S04]  /*70570*/  LDL.LU R16, [R1+0x334] ;  /* 0x0003340001107983 */ /* 0x000f680000300800 */
[----:B0-----:R-:W5:Y:S04]  /*70580*/  LDL.LU R14, [R1+0x338] ;  /* 0x00033800010e7983 */ /* 0x001f680000300800 */
[----:B------:R-:W5:Y:S01]  /*70590*/  LDL.LU R10, [R1+0x344] ;  /* 0x00034400010a7983 */ /* 0x000f620000300800 */
[----:B--2---:R-:W-:-:S04]  /*705a0*/  @P4 FMUL R9, R9, 0.25 ;  /* 0x3e80000009094820 */ /* 0x004fc80000400000 */
[----:B------:R-:W-:-:S04]  /*705b0*/  @!P3 FMUL R9, R9, 16777216 ;  /* 0x4b8000000909b820 */ /* 0x000fc80000400000 */
[----:B-1----:R-:W-:-:S05]  /*705c0*/  FMUL R9, R5, R9 ;  /* 0x0000000905097220 */ /* 0x002fca0000400000 */
[----:B------:R0:W-:Y:S01]  /*705d0*/  STL [R1+0x4fc], R9 ;  /* 0x0004fc0901007387 */ /* 0x0001e20000100800 */
[----:B----4-:R-:W-:-:S03]  /*705e0*/  @P4 FMUL R13, R13, 0.25 ;  /* 0x3e8000000d0d4820 */ /* 0x010fc60000400000 */
[----:B0-----:R-:W2:Y:S01]  /*705f0*/  LDL.LU R9, [R1+0x1868] ;  /* 0x0018680001097983 */ /* 0x001ea20000300800 */
[----:B---3--:R-:W-:-:S04]  /*70600*/  @P4 FMUL R7, R7, 0.25 ;  /* 0x3e80000007074820 */ /* 0x008fc80000400000 */
[----:B------:R-:W-:Y:S01]  /*70610*/  @!P3 FMUL R7, R7, 16777216 ;  /* 0x4b8000000707b820 */ /* 0x000fe20000400000 */
[----:B------:R-:W-:Y:S01]  /*70620*/  @!P3 FMUL R13, R13, 16777216 ;  /* 0x4b8000000d0db820 */ /* 0x000fe20000400000 */
[----:B-----5:R-:W-:-:S04]  /*70630*/  @P4 FMUL R6, R6, 0.25 ;  /* 0x3e80000006064820 */ /* 0x020fc80000400000 */
[----:B------:R-:W-:Y:S01]  /*70640*/  @!P3 FMUL R6, R6, 16777216 ;  /* 0x4b8000000606b820 */ /* 0x000fe20000400000 */
[----:B------:R-:W-:Y:S01]  /*70650*/  @P4 FMUL R3, R3, 0.25 ;  /* 0x3e80000003034820 */ /* 0x000fe20000400000 */
[----:B------:R-:W-:-:S03]  /*70660*/  @P4 FMUL R0, R0, 0.25 ;  /* 0x3e80000000004820 */ /* 0x000fc60000400000 */
[----:B------:R-:W-:Y:S01]  /*70670*/  @!P3 FMUL R3, R3, 16777216 ;  /* 0x4b8000000303b820 */ /* 0x000fe20000400000 */
[----:B------:R-:W-:-:S03]  /*70680*/  @!P3 FMUL R0, R0, 16777216 ;  /* 0x4b8000000000b820 */ /* 0x000fc60000400000 */
[C---:B------:R-:W-:Y:S01]  /*70690*/  FMUL R3, R5.reuse, R3 ;  /* 0x0000000305037220 */ /* 0x040fe20000400000 */
[----:B------:R-:W-:-:S05]  /*706a0*/  FMUL R0, R5, R0 ;  /* 0x0000000005007220 */ /* 0x000fca0000400000 */
[----:B------:R0:W-:Y:S04]  /*706b0*/  STL [R1+0x4f4], R0 ;  /* 0x0004f40001007387 */ /* 0x0001e80000100800 */
[----:B------:R1:W-:Y:S01]  /*706c0*/  STL [R1+0x4ec], R3 ;  /* 0x0004ec0301007387 */ /* 0x0003e20000100800 */
[----:B------:R-:W-:Y:S01]  /*706d0*/  @P4 FMUL R2, R2, 0.25 ;  /* 0x3e80000002024820 */ /* 0x000fe20000400000 */
[C---:B0-----:R-:W-:Y:S02]  /*706e0*/  FMUL R0, R5.reuse, R7 ;  /* 0x0000000705007220 */ /* 0x041fe40000400000 */
[----:B------:R-:W3:Y:S01]  /*706f0*/  LDL.LU R7, [R1+0x1864] ;  /* 0x0018640001077983 */ /* 0x000ee20000300800 */
[----:B------:R-:W-:Y:S01]  /*70700*/  @!P3 FMUL R2, R2, 16777216 ;  /* 0x4b8000000202b820 */ /* 0x000fe20000400000 */
[----:B-1----:R-:W-:-:S03]  /*70710*/  FMUL R3, R5, R13 ;  /* 0x0000000d05037220 */ /* 0x002fc60000400000 */
[----:B------:R-:W-:-:S05]  /*70720*/  FMUL R2, R5, R2 ;  /* 0x0000000205027220 */ /* 0x000fca0000400000 */
[----:B------:R-:W-:Y:S04]  /*70730*/  STL [R1+0x4e8], R2 ;  /* 0x0004e80201007387 */ /* 0x000fe80000100800 */
[----:B------:R0:W-:Y:S04]  /*70740*/  STL [R1+0x4e0], R0 ;  /* 0x0004e00001007387 */ /* 0x0001e80000100800 */
[----:B------:R-:W-:Y:S01]  /*70750*/  STL [R1+0x4dc], R3 ;  /* 0x0004dc0301007387 */ /* 0x000fe20000100800 */
[----:B0-----:R-:W-:-:S03]  /*70760*/  FMUL R0, R5, R6 ;  /* 0x0000000605007220 */ /* 0x001fc60000400000 */
[----:B------:R-:W4:Y:S01]  /*70770*/  LDL.LU R6, [R1+0x1860] ;  /* 0x0018600001067983 */ /* 0x000f220000300800 */
[----:B------:R-:W-:Y:S01]  /*70780*/  @P4 FMUL R12, R12, 0.25 ;  /* 0x3e8000000c0c4820 */ /* 0x000fe20000400000 */
[----:B------:R-:W-:-:S03]  /*70790*/  FSETP.GT.AND P2, PT, |R4|, 8.50705917302346158658e+37, PT ;  /* 0x7e8000000400780b */ /* 0x000fc60003f44200 */
[----:B------:R-:W-:Y:S01]  /*707a0*/  @!P3 FMUL R12, R12, 16777216 ;  /* 0x4b8000000c0cb820 */ /* 0x000fe20000400000 */
[----:B------:R-:W-:-:S03]  /*707b0*/  FSETP.GEU.AND P6, PT, |R4|, 1.175494350822287508e-38, PT ;  /* 0x008000000400780b */ /* 0x000fc60003fce200 */
[----:B------:R-:W-:Y:S01]  /*707c0*/  FMUL R2, R5, R12 ;  /* 0x0000000c05027220 */ /* 0x000fe20000400000 */
[----:B------:R-:W-:-:S04]  /*707d0*/  FSETP.GEU.AND P5, PT, R4, 1.175494350822287508e-38, PT ;  /* 0x008000000400780b */ /* 0x000fc80003fae000 */
[----:B------:R0:W-:Y:S02]  /*707e0*/  STL [R1+0x4d8], R2 ;  /* 0x0004d80201007387 */ /* 0x0001e40000100800 */
[----:B0-----:R-:W-:-:S05]  /*707f0*/  FMUL R2, R4, 8388608 ;  /* 0x4b00000004027820 */ /* 0x001fca0000400000 */
[----:B------:R-:W-:Y:S01]  /*70800*/  FSEL R13, R2, R4, !P5 ;  /* 0x00000004020d7208 */ /* 0x000fe20006800000 */
[----:B------:R-:W-:-:S04]  /*70810*/  @P2 FMUL R4, R4, 0.25 ;  /* 0x3e80000004042820 */ /* 0x000fc80000400000 */
[----:B------:R-:W-:Y:S01]  /*70820*/  @!P6 FMUL R4, R4, 16777216 ;  /* 0x4b8000000404e820 */ /* 0x000fe20000400000 */
[----:B------:R3:W-:Y:S05]  /*70830*/  STL [R1+0x4d4], R0 ;  /* 0x0004d40001007387 */ /* 0x0007ea0000100800 */
[----:B------:R-:W0:Y:S01]  /*70840*/  MUFU.RCP R4, R4 ;  /* 0x0000000400047308 */ /* 0x000e220000001000 */
[----:B------:R-:W-:Y:S01]  /*70850*/  @P2 FMUL R8, R8, 0.25 ;  /* 0x3e80000008082820 */ /* 0x000fe20000400000 */
[----:B------:R-:W-:Y:S02]  /*70860*/  VIADD R2, R13, 0xc0cafb0d ;  /* 0xc0cafb0d0d027836 */ /* 0x000fe40000000000 */
[----:B------:R-:W-:Y:S01]  /*70870*/  @P2 FMUL R19, R19, 0.25 ;  /* 0x3e80000013132820 */ /* 0x000fe20000400000 */
[----:B------:R-:W-:Y:S01]  /*70880*/  @!P6 FMUL R8, R8, 16777216 ;  /* 0x4b8000000808e820 */ /* 0x000fe20000400000 */
[----:B------:R1:W-:Y:S02]  /*70890*/  STL [R1+0x3f8], R13 ;  /* 0x0003f80d01007387 */ /* 0x0003e40000100800 */
[----:B------:R-:W-:Y:S01]  /*708a0*/  @!P6 FMUL R19, R19, 16777216 ;  /* 0x4b8000001313e820 */ /* 0x000fe20000400000 */
[----:B------:R-:W-:Y:S01]  /*708b0*/  LOP3.LUT R2, R2, 0xff800000, RZ, 0xc0, !PT ;  /* 0xff80000002027812 */ /* 0x000fe200078ec0ff */
[----:B------:R-:W-:Y:S01]  /*708c0*/  @P2 FMUL R18, R18, 0.25 ;  /* 0x3e80000012122820 */ /* 0x000fe20000400000 */
[----:B------:R-:W-:Y:S01]  /*708d0*/  @P2 FMUL R17, R17, 0.25 ;  /* 0x3e80000011112820 */ /* 0x000fe20000400000 */
[----:B------:R-:W-:Y:S01]  /*708e0*/  @P2 FMUL R16, R16, 0.25 ;  /* 0x3e80000010102820 */ /* 0x000fe20000400000 */
[----:B------:R-:W-:Y:S01]  /*708f0*/  @P2 FMUL R14, R14, 0.25 ;  /* 0x3e8000000e0e2820 */ /* 0x000fe20000400000 */
[----:B------:R-:W-:Y:S01]  /*70900*/  @!P6 FMUL R18, R18, 16777216 ;  /* 0x4b8000001212e820 */ /* 0x000fe20000400000 */
[C---:B0-----:R-:W-:Y:S01]  /*70910*/  FMUL R8, R4.reuse, R8 ;  /* 0x0000000804087220 */ /* 0x041fe20000400000 */
[----:B------:R-:W-:Y:S01]  /*70920*/  FMUL R19, R4, R19 ;  /* 0x0000001304137220 */ /* 0x000fe20000400000 */
[----:B------:R-:W-:Y:S01]  /*70930*/  @P2 FMUL R10, R10, 0.25 ;  /* 0x3e8000000a0a2820 */ /* 0x000fe20000400000 */
[----:B------:R-:W-:Y:S01]  /*70940*/  @!P6 FMUL R17, R17, 16777216 ;  /* 0x4b8000001111e820 */ /* 0x000fe20000400000 */
[----:B------:R-:W-:Y:S01]  /*70950*/  @!P6 FMUL R16, R16, 16777216 ;  /* 0x4b8000001010e820 */ /* 0x000fe20000400000 */
[----:B------:R-:W-:Y:S01]  /*70960*/  @!P6 FMUL R14, R14, 16777216 ;  /* 0x4b8000000e0ee820 */ /* 0x000fe20000400000 */
[----:B------:R-:W-:Y:S01]  /*70970*/  @!P6 FMUL R10, R10, 16777216 ;  /* 0x4b8000000a0ae820 */ /* 0x000fe20000400000 */
[----:B------:R-:W-:-:S02]  /*70980*/  FSEL R3, RZ, -23, P5 ;  /* 0xc1b80000ff037808 */ /* 0x000fc40002800000 */
[----:B------:R-:W-:Y:S01]  /*70990*/  FSEL R5, RZ, -23, P1 ;  /* 0xc1b80000ff057808 */ /* 0x000fe20000800000 */
[C---:B---3--:R-:W-:Y:S01]  /*709a0*/  FMUL R0, R7.reuse, 8388608 ;  /* 0x4b00000007007820 */ /* 0x048fe20000400000 */
[----:B------:R-:W-:-:S04]  /*709b0*/  FSETP.GEU.AND P0, PT, R7, 1.175494350822287508e-38, PT ;  /* 0x008000000700780b */ /* 0x000fc80003f0e000 */
[----:B------:R-:W-:Y:S01]  /*709c0*/  FSEL R12, R0, R7, !P0 ;  /* 0x00000007000c7208 */ /* 0x000fe20004000000 */
[----:B------:R-:W-:-:S04]  /*709d0*/  VIADD R0, R11, 0xc0cafb0d ;  /* 0xc0cafb0d0b007836 */ /* 0x000fc80000000000 */
[----:B------:R-:W-:Y:S01]  /*709e0*/  STL [R1+0x3fc], R12 ;  /* 0x0003fc0c01007387 */ /* 0x000fe20000100800 */
[----:B------:R-:W-:-:S03]  /*709f0*/  LOP3.LUT R0, R0, 0xff800000, RZ, 0xc0, !PT ;  /* 0xff80000000007812 */ /* 0x000fc600078ec0ff */
[----:B------:R-:W3:Y:S04]  /*70a00*/  LDL.LU R11, [R1+0x2cc] ;  /* 0x0002cc00010b7983 */ /* 0x000ee80000300800 */
[----:B-1----:R-:W5:Y:S04]  /*70a10*/  LDL.LU R13, [R1+0x2fc] ;  /* 0x0002fc00010d7983 */ /* 0x002f680000300800 */
[----:B------:R-:W-:Y:S04]  /*70a20*/  STL [R1+0x5b4], R2 ;  /* 0x0005b40201007387 */ /* 0x000fe80000100800 */
[----:B------:R-:W-:Y:S01]  /*70a30*/  STL [R1+0x5b0], R0 ;  /* 0x0005b00001007387 */ /* 0x000fe20000100800 */
[----:B----4-:R-:W-:-:S03]  /*70a40*/  @P2 FMUL R6, R6, 0.25 ;  /* 0x3e80000006062820 */ /* 0x010fc60000400000 */
[----:B------:R0:W-:Y:S01]  /*70a50*/  STL [R1+0x4d0], R8 ;  /* 0x0004d00801007387 */ /* 0x0001e20000100800 */
[----:B------:R-:W-:-:S03]  /*70a60*/  @!P6 FMUL R6, R6, 16777216 ;  /* 0x4b8000000606e820 */ /* 0x000fc60000400000 */
[----:B0-----:R-:W4:Y:S04]  /*70a70*/  LDL.LU R8, [R1+0x185c] ;  /* 0x00185c0001087983 */ /* 0x001f280000300800 */
[----:B------:R0:W-:Y:S01]  /*70a80*/  STL [R1+0x4cc], R19 ;  /* 0x0004cc1301007387 */ /* 0x0001e20000100800 */
[----:B------:R-:W-:Y:S01]  /*70a90*/  I2FP.F32.S32 R2, R2 ;  /* 0x0000000200027245 */ /* 0x000fe20000201400 */
[C---:B0-----:R-:W-:Y:S01]  /*70aa0*/  FMUL R19, R4.reuse, R18 ;  /* 0x0000001204137220 */ /* 0x041fe20000400000 */
[C---:B------:R-:W-:Y:S01]  /*70ab0*/  FMUL R18, R4.reuse, R17 ;  /* 0x0000001104127220 */ /* 0x040fe20000400000 */
[C---:B------:R-:W-:Y:S01]  /*70ac0*/  FMUL R17, R4.reuse, R16 ;  /* 0x0000001004117220 */ /* 0x040fe20000400000 */
[C---:B------:R-:W-:Y:S01]  /*70ad0*/  FMUL R16, R4.reuse, R14 ;  /* 0x0000000e04107220 */ /* 0x040fe20000400000 */
[C---:B------:R-:W-:Y:S01]  /*70ae0*/  FMUL R14, R4.reuse, R10 ;  /* 0x0000000a040e7220 */ /* 0x040fe20000400000 */
[----:B------:R-:W-:Y:S01]  /*70af0*/  STL [R1+0x4c8], R19 ;  /* 0x0004c81301007387 */ /* 0x000fe20000100800 */
[----:B------:R-:W-:-:S03]  /*70b00*/  FMUL R10, R4, R6 ;  /* 0x00000006040a7220 */ /* 0x000fc60000400000 */
[----:B------:R-:W-:Y:S04]  /*70b10*/  STL [R1+0x4c4], R18 ;  /* 0x0004c41201007387 */ /* 0x000fe80000100800 */
[----:B------:R-:W-:Y:S04]  /*70b20*/  STL [R1+0x4bc], R17 ;  /* 0x0004bc1101007387 */ /* 0x000fe80000100800 */
[----:B------:R-:W-:Y:S04]  /*70b30*/  STL [R1+0x4b4], R16 ;  /* 0x0004b41001007387 */ /* 0x000fe80000100800 */
[----:B------:R-:W5:Y:S01]  /*70b40*/  LDL.LU R6, [R1+0x1858] ;  /* 0x0018580001067983 */ /* 0x000f620000300800 */
[----:B------:R-:W-:-:S03]  /*70b50*/  I2FP.F32.S32 R0, R0 ;  /* 0x0000000000007245 */ /* 0x000fc60000201400 */
[----:B------:R-:W-:Y:S04]  /*70b60*/  STL [R1+0x4a8], R14 ;  /* 0x0004a80e01007387 */ /* 0x000fe80000100800 */
[----:B------:R-:W5:Y:S04]  /*70b70*/  LDL.LU R4, [R1+0x2f0] ;  /* 0x0002f00001047983 */ /* 0x000f680000300800 */
[----:B------:R0:W-:Y:S01]  /*70b80*/  STL [R1+0x4a4], R10 ;  /* 0x0004a40a01007387 */ /* 0x0001e20000100800 */
[----:B------:R-:W-:Y:S01]  /*70b90*/  FFMA.FTZ R5, R0, 1.1920928955078125e-07, R5 ;  /* 0x3400000000057823 */ /* 0x000fe20000010005 */
[----:B0-----:R-:W-:-:S02]  /*70ba0*/  FFMA.FTZ R10, R2, 1.1920928955078125e-07, R3 ;  /* 0x34000000020a7823 */ /* 0x001fc40000010003 */
[----:B------:R-:W5:Y:S04]  /*70bb0*/  LDL.LU R2, [R1+0x2dc] ;  /* 0x0002dc0001027983 */ /* 0x000f680000300800 */
[----:B------:R-:W5:Y:S04]  /*70bc0*/  LDL.LU R3, [R1+0x2e0] ;  /* 0x0002e00001037983 */ /* 0x000f680000300800 */
[----:B------:R0:W-:Y:S04]  /*70bd0*/  STL [R1+0x684], R10 ;  /* 0x0006840a01007387 */ /* 0x0001e80000100800 */
[----:B------:R-:W5:Y:S01]  /*70be0*/  LDL.LU R0, [R1+0x2d0] ;  /* 0x0002d00001007983 */ /* 0x000f620000300800 */
[----:B------:R-:W-:-:S02]  /*70bf0*/  FSETP.GT.AND P4, PT, |R7|, 8.50705917302346158658e+37, PT ;  /* 0x7e8000000700780b */ /* 0x000fc40003f84200 */
[C---:B------:R-:W-:Y:S01]  /*70c00*/  FSETP.GEU.AND P3, PT, |R7|.reuse, 1.175494350822287508e-38, PT ;  /* 0x008000000700780b */ /* 0x040fe20003f6e200 */
[----:B0-----:R-:W5:Y:S10]  /*70c10*/  LDL.LU R10, [R1+0x2d4] ;  /* 0x0002d400010a7983 */ /* 0x001f740000300800 */
[----:B------:R-:W-:-:S04]  /*70c20*/  @P4 FMUL R7, R7, 0.25 ;  /* 0x3e80000007074820 */ /* 0x000fc80000400000 */
[----:B------:R-:W-:-:S06]  /*70c30*/  @!P3 FMUL R7, R7, 16777216 ;  /* 0x4b8000000707b820 */ /* 0x000fcc0000400000 */
[----:B------:R-:W0:Y:S01]  /*70c40*/  MUFU.RCP R7, R7 ;  /* 0x0000000700077308 */ /* 0x000e220000001000 */
[----:B------:R1:W-:Y:S01]  /*70c50*/  STL [R1+0x680], R5 ;  /* 0x0006800501007387 */ /* 0x0003e20000100800 */
[----:B--2---:R-:W-:-:S03]  /*70c60*/  @P4 FMUL R9, R9, 0.25 ;  /* 0x3e80000009094820 */ /* 0x004fc60000400000 */
[----:B-1----:R-:W2:Y:S04]  /*70c70*/  LDL.LU R5, [R1+0x2d8] ;  /* 0x0002d80001057983 */ /* 0x002ea80000300800 */
[----:B------:R-:W2:Y:S04]  /*70c80*/  LDL.LU R19, [R1+0x2e4] ;  /* 0x0002e40001137983 */ /* 0x000ea80000300800 */
[----:B------:R-:W2:Y:S04]  /*70c90*/  LDL.LU R18, [R1+0x2e8] ;  /* 0x0002e80001127983 */ /* 0x000ea80000300800 */
[----:B------:R-:W2:Y:S04]  /*70ca0*/  LDL.LU R17, [R1+0x2f4] ;  /* 0x0002f40001117983 */ /* 0x000ea80000300800 */
[----:B------:R-:W2:Y:S04]  /*70cb0*/  LDL.LU R16, [R1+0x2f8] ;  /* 0x0002f80001107983 */ /* 0x000ea80000300800 */
[----:B------:R-:W2:Y:S01]  /*70cc0*/  LDL.LU R14, [R1+0x304] ;  /* 0x00030400010e7983 */ /* 0x000ea20000300800 */
[----:B------:R-:W-:Y:S01]  /*70cd0*/  @!P3 FMUL R9, R9, 16777216 ;  /* 0x4b8000000909b820 */ /* 0x000fe20000400000 */
[----:B---3--:R-:W-:-:S04]  /*70ce0*/  @P4 FMUL R11, R11, 0.25 ;  /* 0x3e8000000b0b4820 */ /* 0x008fc80000400000 */
[----:B------:R-:W-:-:S04]  /*70cf0*/  @!P3 FMUL R11, R11, 16777216 ;  /* 0x4b8000000b0bb820 */ /* 0x000fc80000400000 */
[----:B0-----:R-:W-:-:S05]  /*70d00*/  FMUL R11, R7, R11 ;  /* 0x0000000b070b7220 */ /* 0x001fca0000400000 */
[----:B------:R0:W-:Y:S04]  /*70d10*/  STL [R1+0x4c0], R11 ;  /* 0x0004c00b01007387 */ /* 0x0001e80000100800 */
[----:B0-----:R-:W3:Y:S01]  /*70d20*/  LDL.LU R11, [R1+0x1854] ;  /* 0x00185400010b7983 */ /* 0x001ee20000300800 */
[----:B----4-:R-:W-:-:S04]  /*70d30*/  @P4 FMUL R8, R8, 0.25 ;  /* 0x3e80000008084820 */ /* 0x010fc80000400000 */
[----:B------:R-:W-:Y:S01]  /*70d40*/  @!P3 FMUL R8, R8, 16777216 ;  /* 0x4b8000000808b820 */ /* 0x000fe20000400000 */
[----:B-----5:R-:W-:Y:S01]  /*70d50*/  @P4 FMUL R2, R2, 0.25 ;  /* 0x3e80000002024820 */ /* 0x020fe20000400000 */
[----:B------:R-:W-:-:S04]  /*70d60*/  @P4 FMUL R0, R0, 0.25 ;  /* 0x3e80000000004820 */ /* 0x000fc80000400000 */
[----:B------:R-:W-:Y:S01]  /*70d70*/  @!P3 FMUL R0, R0, 16777216 ;  /* 0x4b8000000000b820 */ /* 0x000fe20000400000 */
[----:B------:R-:W-:-:S03]  /*70d80*/  @!P3 FMUL R2, R2, 16777216 ;  /* 0x4b8000000202b820 */ /* 0x000fc60000400000 */
[----:B------:R-:W-:-:S05]  /*70d90*/  FMUL R0, R7, R0 ;  /* 0x0000000007007220 */ /* 0x000fca0000400000 */
[----:B------:R0:W-:Y:S02]  /*70da0*/  STL [R1+0x4b8], R0 ;  /* 0x0004b80001007387 */ /* 0x0001e40000100800 */
[----:B0-----:R-:W-:-:S05]  /*70db0*/  FMUL R0, R7, R2 ;  /* 0x0000000207007220 */ /* 0x001fca0000400000 */
[----:B------:R0:W-:Y:S01]  /*70dc0*/  STL [R1+0x4b0], R0 ;  /* 0x0004b00001007387 */ /* 0x0001e20000100800 */
[----:B------:R-:W-:Y:S01]  /*70dd0*/  @P4 FMUL R3, R3, 0.25 ;  /* 0x3e80000003034820 */ /* 0x000fe20000400000 */
[----:B------:R-:W-:Y:S01]  /*70de0*/  @P4 FMUL R4, R4, 0.25 ;  /* 0x3e80000004044820 */ /* 0x000fe20000400000 */
[----:B0-----:R-:W-:Y:S02]  /*70df0*/  FMUL R0, R7, R9 ;  /* 0x0000000907007220 */ /* 0x001fe40000400000 */
[----:B------:R-:W4:Y:S01]  /*70e00*/  LDL.LU R9, [R1+0x1850] ;  /* 0x0018500001097983 */ /* 0x000f220000300800 */
[----:B------:R-:W-:Y:S01]  /*70e10*/  @!P3 FMUL R3, R3, 16777216 ;  /* 0x4b8000000303b820 */ /* 0x000fe20000400000 */
[----:B------:R-:W-:-:S03]  /*70e20*/  @!P3 FMUL R4, R4, 16777216 ;  /* 0x4b8000000404b820 */ /* 0x000fc60000400000 */
[C---:B------:R-:W-:Y:S01]  /*70e30*/  FMUL R2, R7.reuse, R3 ;  /* 0x0000000307027220 */ /* 0x040fe20000400000 */
[----:B------:R-:W-:-:S04]  /*70e40*/  FMUL R3, R7, R4 ;  /* 0x0000000407037220 */ /* 0x000fc80000400000 */
[----:B------:R-:W-:Y:S04]  /*70e50*/  STL [R1+0x4ac], R2 ;  /* 0x0004ac0201007387 */ /* 0x000fe80000100800 */
[----:B------:R0:W-:Y:S04]  /*70e60*/  STL [R1+0x4a0], R0 ;  /* 0x0004a00001007387 */ /* 0x0001e80000100800 */
[----:B------:R-:W-:Y:S01]  /*70e70*/  STL [R1+0x49c], R3 ;  /* 0x00049c0301007387 */ /* 0x000fe20000100800 */
[----:B0-----:R-:W-:-:S03]  /*70e80*/  FMUL R0, R7, R8 ;  /* 0x0000000807007220 */ /* 0x001fc60000400000 */
[----:B------:R-:W5:Y:S01]  /*70e90*/  LDL.LU R8, [R1+0x184c] ;  /* 0x00184c0001087983 */ /* 0x000f620000300800 */
        /* <DEDUP_REMOVED lines=15> */
[----:B--2---:R-:W-:Y:S01]  /*70f90*/  @P2 FMUL R5, R5, 0.25 ;  /* 0x3e80000005052820 */ /* 0x004fe20000400000 */
[----:B------:R-:W-:Y:S01]  /*70fa0*/  @!P6 FMUL R10, R10, 16777216 ;  /* 0x4b8000000a0ae820 */ /* 0x000fe20000400000 */
[----:B------:R-:W-:-:S02]  /*70fb0*/  @P2 FMUL R19, R19, 0.25 ;  /* 0x3e80000013132820 */ /* 0x000fc40000400000 */
[----:B------:R-:W-:Y:S01]  /*70fc0*/  @!P6 FMUL R5, R5, 16777216 ;  /* 0x4b8000000505e820 */ /* 0x000fe20000400000 */
[----:B------:R-:W-:Y:S01]  /*70fd0*/  LOP3.LUT R2, R2, 0xff800000, RZ, 0xc0, !PT ;  /* 0xff80000002027812 */ /* 0x000fe200078ec0ff */
[----:B------:R1:W-:Y:S01]  /*70fe0*/  STL [R1+0x3e8], R13 ;  /* 0x0003e80d01007387 */ /* 0x0003e20000100800 */
[----:B------:R-:W-:Y:S01]  /*70ff0*/  @P2 FMUL R18, R18, 0.25 ;  /* 0x3e80000012122820 */ /* 0x000fe20000400000 */
[----:B------:R-:W-:Y:S01]  /*71000*/  @P2 FMUL R17, R17, 0.25 ;  /* 0x3e80000011112820 */ /* 0x000fe20000400000 */
[----:B------:R-:W-:Y:S01]  /*71010*/  @!P6 FMUL R19, R19, 16777216 ;  /* 0x4b8000001313e820 */ /* 0x000fe20000400000 */
[----:B------:R-:W-:Y:S01]  /*71020*/  @P2 FMUL R16, R16, 0.25 ;  /* 0x3e80000010102820 */ /* 0x000fe20000400000 */
[C---:B0-----:R-:W-:Y:S01]  /*71030*/  FMUL R10, R6.reuse, R10 ;  /* 0x0000000a060a7220 */ /* 0x041fe20000400000 */
[----:B------:R-:W-:Y:S01]  /*71040*/  FMUL R5, R6, R5 ;  /* 0x0000000506057220 */ /* 0x000fe20000400000 */
[----:B------:R-:W-:Y:S01]  /*71050*/  @!P6 FMUL R18, R18, 16777216 ;  /* 0x4b8000001212e820 */ /* 0x000fe20000400000 */
[----:B------:R-:W-:Y:S01]  /*71060*/  @P2 FMUL R14, R14, 0.25 ;  /* 0x3e8000000e0e2820 */ /* 0x000fe20000400000 */
[----:B------:R-:W-:Y:S01]  /*71070*/  @!P6 FMUL R17, R17, 16777216 ;  /* 0x4b8000001111e820 */ /* 0x000fe20000400000 */
[----:B------:R-:W-:Y:S01]  /*71080*/  FMUL R19, R6, R19 ;  /* 0x0000001306137220 */ /* 0x000fe20000400000 */
[----:B------:R-:W-:Y:S01]  /*71090*/  @!P6 FMUL R16, R16, 16777216 ;  /* 0x4b8000001010e820 */ /* 0x000fe20000400000 */
[----:B------:R-:W-:Y:S01]  /*710a0*/  @!P6 FMUL R14, R14, 16777216 ;  /* 0x4b8000000e0ee820 */ /* 0x000fe20000400000 */
[----:B------:R-:W-:-:S02]  /*710b0*/  FMUL R17, R6, R17 ;  /* 0x0000001106117220 */ /* 0x000fc40000400000 */
[----:B------:R-:W-:Y:S01]  /*710c0*/  FMUL R16, R6, R16 ;  /* 0x0000001006107220 */ /* 0x000fe20000400000 */
[----:B------:R-:W-:Y:S02]  /*710d0*/  FSEL R3, RZ, -23, P5 ;  /* 0xc1b80000ff037808 */ /* 0x000fe40002800000 */
[----:B------:R-:W-:Y:S01]  /*710e0*/  FSEL R4, RZ, -23, P0 ;  /* 0xc1b80000ff047808 */ /* 0x000fe20000000000 */
[C---:B----4-:R-:W-:Y:S01]  /*710f0*/  FMUL R0, R9.reuse, 8388608 ;  /* 0x4b00000009007820 */ /* 0x050fe20000400000 */
[----:B------:R-:W-:-:S04]  /*71100*/  FSETP.GEU.AND P1, PT, R9, 1.175494350822287508e-38, PT ;  /* 0x008000000900780b */ /* 0x000fc80003f2e000 */
[----:B------:R-:W-:Y:S02]  /*71110*/  FSEL R7, R0, R9, !P1 ;  /* 0x0000000900077208 */ /* 0x000fe40004800000 */
[----:B------:R-:W-:-:S03]  /*71120*/  IADD3 R0, PT, PT, R12, -0x3f3504f3, RZ ;  /* 0xc0cafb0d0c007810 */ /* 0x000fc60007ffe0ff */
[----:B------:R-:W-:Y:S01]  /*71130*/  STL [R1+0x3ec], R7 ;  /* 0x0003ec0701007387 */ /* 0x000fe20000100800 */
[----:B------:R-:W-:-:S03]  /*71140*/  LOP3.LUT R0, R0, 0xff800000, RZ, 0xc0, !PT ;  /* 0xff80000000007812 */ /* 0x000fc600078ec0ff */
[----:B-1----:R-:W2:Y:S04]  /*71150*/  LDL.LU R13, [R1+0x28c] ;  /* 0x00028c00010d7983 */ /* 0x002ea80000300800 */
[----:B------:R-:W4:Y:S04]  /*71160*/  LDL.LU R12, [R1+0x290] ;  /* 0x00029000010c7983 */ /* 0x000f280000300800 */
[----:B------:R-:W-:Y:S04]  /*71170*/  STL [R1+0x5f4], R2 ;  /* 0x0005f40201007387 */ /* 0x000fe80000100800 */
[----:B------:R-:W-:Y:S01]  /*71180*/  STL [R1+0x5f0], R0 ;  /* 0x0005f00001007387 */ /* 0x000fe20000100800 */
[----:B-----5:R-:W-:-:S03]  /*71190*/  @P2 FMUL R8, R8, 0.25 ;  /* 0x3e80000008082820 */ /* 0x020fc60000400000 */
[----:B------:R0:W-:Y:S01]  /*711a0*/  STL [R1+0x490], R10 ;  /* 0x0004900a01007387 */ /* 0x0001e20000100800 */
[----:B------:R-:W-:-:S03]  /*711b0*/  @!P6 FMUL R8, R8, 16777216 ;  /* 0x4b8000000808e820 */ /* 0x000fc60000400000 */
[----:B0-----:R-:W5:Y:S04]  /*711c0*/  LDL.LU R10, [R1+0x1848] ;  /* 0x00184800010a7983 */ /* 0x001f680000300800 */
[----:B------:R0:W-:Y:S01]  /*711d0*/  STL [R1+0x48c], R5 ;  /* 0x00048c0501007387 */ /* 0x0001e20000100800 */
[----:B------:R-:W-:-:S03]  /*711e0*/  I2FP.F32.S32 R2, R2 ;  /* 0x0000000200027245 */ /* 0x000fc60000201400 */
[----:B------:R-:W-:Y:S01]  /*711f0*/  STL [R1+0x488], R19 ;  /* 0x0004881301007387 */ /* 0x000fe20000100800 */
[----:B0-----:R-:W-:-:S05]  /*71200*/  FMUL R5, R6, R18 ;  /* 0x0000001206057220 */ /* 0x001fca0000400000 */
[----:B------:R0:W-:Y:S04]  /*71210*/  STL [R1+0x484], R5 ;  /* 0x0004840501007387 */ /* 0x0001e80000100800 */
[----:B------:R-:W-:Y:S01]  /*71220*/  STL [R1+0x47c], R17 ;  /* 0x00047c1101007387 */ /* 0x000fe20000100800 */
[C---:B0-----:R-:W-:Y:S01]  /*71230*/  FMUL R5, R6.reuse, R14 ;  /* 0x0000000e06057220 */ /* 0x041fe20000400000 */
[----:B------:R-:W-:Y:S02]  /*71240*/  FMUL R6, R6, R8 ;  /* 0x0000000806067220 */ /* 0x000fe40000400000 */
[----:B------:R-:W-:Y:S01]  /*71250*/  STL [R1+0x474], R16 ;  /* 0x0004741001007387 */ /* 0x000fe20000100800 */
[----:B------:R-:W-:-:S03]  /*71260*/  I2FP.F32.S32 R0, R0 ;  /* 0x0000000000007245 */ /* 0x000fc60000201400 */
[----:B------:R-:W5:Y:S04]  /*71270*/  LDL.LU R8, [R1+0x1844] ;  /* 0x0018440001087983 */ /* 0x000f680000300800 */
[----:B------:R0:W-:Y:S04]  /*71280*/  STL [R1+0x468], R5 ;  /* 0x0004680501007387 */ /* 0x0001e80000100800 */
[----:B------:R-:W-:Y:S01]  /*71290*/  STL [R1+0x464], R6 ;  /* 0x0004640601007387 */ /* 0x000fe20000100800 */
[----:B0-----:R-:W-:-:S03]  /*712a0*/  FFMA.FTZ R5, R2, 1.1920928955078125e-07, R3 ;  /* 0x3400000002057823 */ /* 0x001fc60000010003 */
[----:B------:R-:W5:Y:S04]  /*712b0*/  LDL.LU R2, [R1+0x2b0] ;  /* 0x0002b00001027983 */ /* 0x000f680000300800 */
[----:B------:R-:W5:Y:S04]  /*712c0*/  LDL.LU R3, [R1+0x2bc] ;  /* 0x0002bc0001037983 */ /* 0x000f680000300800 */
[----:B------:R0:W-:Y:S02]  /*712d0*/  STL [R1+0x67c], R5 ;  /* 0x00067c0501007387 */ /* 0x0001e40000100800 */
[----:B0-----:R-:W-:-:S02]  /*712e0*/  FFMA.FTZ R5, R0, 1.1920928955078125e-07, R4 ;  /* 0x3400000000057823 */ /* 0x001fc40000010004 */
[----:B------:R-:W5:Y:S04]  /*712f0*/  LDL.LU R0, [R1+0x29c] ;  /* 0x00029c0001007983 */ /* 0x000f680000300800 */
[----:B------:R-:W5:Y:S01]  /*71300*/  LDL.LU R4, [R1+0x2a0] ;  /* 0x0002a00001047983 */ /* 0x000f620000300800 */
[C---:B------:R-:W-:Y:S02]  /*71310*/  FSETP.GT.AND P4, PT, |R9|.reuse, 8.50705917302346158658e+37, PT ;  /* 0x7e8000000900780b */ /* 0x040fe40003f84200 */
[----:B------:R-:W-:-:S11]  /*71320*/  FSETP.GEU.AND P3, PT, |R9|, 1.175494350822287508e-38, PT ;  /* 0x008000000900780b */ /* 0x000fd60003f6e200 */
[----:B------:R-:W-:-:S04]  /*71330*/  @P4 FMUL R9, R9, 0.25 ;  /* 0x3e80000009094820 */ /* 0x000fc80000400000 */
[----:B------:R-:W-:-:S06]  /*71340*/  @!P3 FMUL R9, R9, 16777216 ;  /* 0x4b8000000909b820 */ /* 0x000fcc0000400000 */
[----:B------:R-:W0:Y:S01]  /*71350*/  MUFU.RCP R9, R9 ;  /* 0x0000000900097308 */ /* 0x000e220000001000 */
[----:B------:R1:W-:Y:S01]  /*71360*/  STL [R1+0x678], R5 ;  /* 0x0006780501007387 */ /* 0x0003e20000100800 */
[----:B---3--:R-:W-:-:S03]  /*71370*/  @P4 FMUL R11, R11, 0.25 ;  /* 0x3e8000000b0b4820 */ /* 0x008fc60000400000 */
[----:B------:R-:W3:Y:S04]  /*71380*/  LDL.LU R6, [R1+0x294] ;  /* 0x0002940001067983 */ /* 0x000ee80000300800 */
[----:B-1----:R-:W3:Y:S04]  /*71390*/  LDL.LU R5, [R1+0x298] ;  /* 0x0002980001057983 */ /* 0x002ee80000300800 */
[----:B------:R-:W3:Y:S04]  /*713a0*/  LDL.LU R19, [R1+0x2a4] ;  /* 0x0002a40001137983 */ /* 0x000ee80000300800 */
[----:B------:R-:W3:Y:S01]  /*713b0*/  LDL.LU R18, [R1+0x2a8] ;  /* 0x0002a80001127983 */ /* 0x000ee20000300800 */
[----:B------:R-:W-:-:S03]  /*713c0*/  @!P3 FMUL R11, R11, 16777216 ;  /* 0x4b8000000b0bb820 */ /* 0x000fc60000400000 */
[----:B------:R-:W3:Y:S04]  /*713d0*/  LDL.LU R17, [R1+0x2b4] ;  /* 0x0002b40001117983 */ /* 0x000ee80000300800 */
[----:B------:R-:W3:Y:S04]  /*713e0*/  LDL.LU R16, [R1+0x2b8] ;  /* 0x0002b80001107983 */ /* 0x000ee80000300800 */
[----:B------:R-:W3:Y:S01]  /*713f0*/  LDL.LU R14, [R1+0x2c4] ;  /* 0x0002c400010e7983 */ /* 0x000ee20000300800 */
[----:B--2---:R-:W-:Y:S01]  /*71400*/  @P4 FMUL R13, R13, 0.25 ;  /* 0x3e8000000d0d4820 */ /* 0x004fe20000400000 */
[----:B----4-:R-:W-:-:S03]  /*71410*/  @P4 FMUL R12, R12, 0.25 ;  /* 0x3e8000000c0c4820 */ /* 0x010fc60000400000 */
[----:B------:R-:W-:Y:S01]  /*71420*/  @!P3 FMUL R13, R13, 16777216 ;  /* 0x4b8000000d0db820 */ /* 0x000fe20000400000 */
[----:B------:R-:W-:-:S03]  /*71430*/  @!P3 FMUL R12, R12, 16777216 ;  /* 0x4b8000000c0cb820 */ /* 0x000fc60000400000 */
[C---:B0-----:R-:W-:Y:S01]  /*71440*/  FMUL R13, R9.reuse, R13 ;  /* 0x0000000d090d7220 */ /* 0x041fe20000400000 */
[----:B------:R-:W-:-:S04]  /*71450*/  FMUL R12, R9, R12 ;  /* 0x0000000c090c7220 */ /* 0x000fc80000400000 */
[----:B------:R0:W-:Y:S04]  /*71460*/  STL [R1+0x480], R13 ;  /* 0x0004800d01007387 */ /* 0x0001e80000100800 */
[----:B0-----:R-:W2:Y:S04]  /*71470*/  LDL.LU R13, [R1+0x1840] ;  /* 0x00184000010d7983 */ /* 0x001ea80000300800 */
[----:B------:R0:W-:Y:S04]  /*71480*/  STL [R1+0x478], R12 ;  /* 0x0004780c01007387 */ /* 0x0001e80000100800 */
[----:B0-----:R-:W4:Y:S01]  /*71490*/  LDL.LU R12, [R1+0x183c] ;  /* 0x00183c00010c7983 */ /* 0x001f220000300800 */
[----:B-----5:R-:W-:-:S04]  /*714a0*/  @P4 FMUL R10, R10, 0.25 ;  /* 0x3e8000000a0a4820 */ /* 0x020fc80000400000 */
[----:B------:R-:W-:Y:S01]  /*714b0*/  @!P3 FMUL R10, R10, 16777216 ;  /* 0x4b8000000a0ab820 */ /* 0x000fe20000400000 */
[----:B------:R-:W-:Y:S01]  /*714c0*/  @P4 FMUL R2, R2, 0.25 ;  /* 0x3e80000002024820 */ /* 0x000fe20000400000 */
[----:B------:R-:W-:-:S04]  /*714d0*/  @P4 FMUL R0, R0, 0.25 ;  /* 0x3e80000000004820 */ /* 0x000fc80000400000 */
[----:B------:R-:W-:-:S04]  /*714e0*/  @!P3 FMUL R0, R0, 16777216 ;  /* 0x4b8000000000b820 */ /* 0x000fc80000400000 */
[----:B------:R-:W-:Y:S01]  /*714f0*/  FMUL R0, R9, R0 ;  /* 0x0000000009007220 */ /* 0x000fe20000400000 */
[----:B------:R-:W-:-:S04]  /*71500*/  @P4 FMUL R4, R4, 0.25 ;  /* 0x3e80000004044820 */ /* 0x000fc80000400000 */
[----:B------:R0:W-:Y:S01]  /*71510*/  STL [R1+0x470], R0 ;  /* 0x0004700001007387 */ /* 0x0001e20000100800 */
[----:B------:R-:W-:Y:S01]  /*71520*/  @!P3 FMUL R4, R4, 16777216 ;  /* 0x4b8000000404b820 */ /* 0x000fe20000400000 */
[C---:B0-----:R-:W-:Y:S02]  /*71530*/  FMUL R0, R9.reuse, R11 ;  /* 0x0000000b09007220 */ /* 0x041fe40000400000 */
[----:B------:R-:W5:Y:S01]  /*71540*/  LDL.LU R11, [R1+0x1838] ;  /* 0x00183800010b7983 */ /* 0x000f620000300800 */
[----:B------:R-:W-:Y:S01]  /*71550*/  FMUL R4, R9, R4 ;  /* 0x0000000409047220 */ /* 0x000fe20000400000 */
[----:B------:R-:W-:-:S04]  /*71560*/  @!P3 FMUL R2, R2, 16777216 ;  /* 0x4b8000000202b820 */ /* 0x000fc80000400000 */
[----:B------:R0:W-:Y:S04]  /*71570*/  STL [R1+0x46c], R4 ;  /* 0x00046c0401007387 */ /* 0x0001e80000100800 */
[----:B------:R1:W-:Y:S01]  /*71580*/  STL [R1+0x460], R0 ;  /* 0x0004600001007387 */ /* 0x0003e20000100800 */
[C---:B0-----:R-:W-:Y:S01]  /*71590*/  FMUL R4, R9.reuse, R2 ;  /* 0x0000000209047220 */ /* 0x041fe20000400000 */
[----:B-1----:R-:W-:-:S04]  /*715a0*/  FMUL R0, R9, R10 ;  /* 0x0000000a09007220 */ /* 0x002fc80000400000 */
[----:B------:R-:W-:Y:S04]  /*715b0*/  STL [R1+0x45c], R4 ;  /* 0x00045c0401007387 */ /* 0x000fe80000100800 */
[----:B------:R-:W2:Y:S01]  /*715c0*/  LDL.LU R10, [R1+0x1834] ;  /* 0x00183400010a7983 */ /* 0x000ea20000300800 */
        /* <DEDUP_REMOVED lines=11> */
[----:B------:R-:W-:Y:S05]  /*71680*/  STL [R1+0x454], R0 ;  /* 0x0004540001007387 */ /* 0x000fea0000100800 */
[----:B------:R-:W0:Y:S01]  /*71690*/  MUFU.RCP R8, R8 ;  /* 0x0000000800087308 */ /* 0x000e220000001000 */
[----:B---3--:R-:W-:Y:S01]  /*716a0*/  @P2 FMUL R6, R6, 0.25 ;  /* 0x3e80000006062820 */ /* 0x008fe20000400000 */
[----:B------:R1:W-:Y:S01]  /*716b0*/  STL [R1+0x3d0], R2 ;  /* 0x0003d00201007387 */ /* 0x0003e20000100800 */
[----:B------:R-:W-:Y:S01]  /*716c0*/  @P2 FMUL R5, R5, 0.25 ;  /* 0x3e80000005052820 */ /* 0x000fe20000400000 */
[----:B------:R-:W-:Y:S01]  /*716d0*/  @P2 FMUL R19, R19, 0.25 ;  /* 0x3e80000013132820 */ /* 0x000fe20000400000 */
[----:B------:R-:W-:Y:S01]  /*716e0*/  @!P6 FMUL R6, R6, 16777216 ;  /* 0x4b8000000606e820 */ /* 0x000fe20000400000 */
[----:B------:R-:W-:Y:S01]  /*716f0*/  @P2 FMUL R18, R18, 0.25 ;  /* 0x3e80000012122820 */ /* 0x000fe20000400000 */
[----:B------:R-:W-:Y:S01]  /*71700*/  @!P6 FMUL R5, R5, 16777216 ;  /* 0x4b8000000505e820 */ /* 0x000fe20000400000 */
[----:B-1----:R-:W-:-:S02]  /*71710*/  VIADD R2, R2, 0xc0cafb0d ;  /* 0xc0cafb0d02027836 */ /* 0x002fc40000000000 */
[----:B------:R-:W-:Y:S01]  /*71720*/  @P2 FMUL R17, R17, 0.25 ;  /* 0x3e80000011112820 */ /* 0x000fe20000400000 */
[----:B------:R-:W-:Y:S02]  /*71730*/  @!P6 FMUL R19, R19, 16777216 ;  /* 0x4b8000001313e820 */ /* 0x000fe40000400000 */
[----:B------:R-:W-:Y:S01]  /*71740*/  LOP3.LUT R2, R2, 0xff800000, RZ, 0xc0, !PT ;  /* 0xff80000002027812 */ /* 0x000fe200078ec0ff */
[----:B0-----:R-:W-:Y:S01]  /*71750*/  FMUL R6, R8, R6 ;  /* 0x0000000608067220 */ /* 0x001fe20000400000 */
[----:B------:R-:W-:Y:S01]  /*71760*/  @P2 FMUL R16, R16, 0.25 ;  /* 0x3e80000010102820 */ /* 0x000fe20000400000 */
[----:B------:R-:W-:Y:S01]  /*71770*/  @!P6 FMUL R18, R18, 16777216 ;  /* 0x4b8000001212e820 */ /* 0x000fe20000400000 */
[----:B------:R-:W-:Y:S01]  /*71780*/  FMUL R5, R8, R5 ;  /* 0x0000000508057220 */ /* 0x000fe20000400000 */
[----:B------:R-:W-:Y:S01]  /*71790*/  @P2 FMUL R14, R14, 0.25 ;  /* 0x3e8000000e0e2820 */ /* 0x000fe20000400000 */
[----:B------:R-:W-:Y:S01]  /*717a0*/  @!P6 FMUL R17, R17, 16777216 ;  /* 0x4b8000001111e820 */ /* 0x000fe20000400000 */
[----:B------:R-:W-:Y:S01]  /*717b0*/  FMUL R19, R8, R19 ;  /* 0x0000001308137220 */ /* 0x000fe20000400000 */
[----:B------:R-:W-:Y:S01]  /*717c0*/  @!P6 FMUL R16, R16, 16777216 ;  /* 0x4b8000001010e820 */ /* 0x000fe20000400000 */
[----:B------:R-:W-:-:S03]  /*717d0*/  @!P6 FMUL R14, R14, 16777216 ;  /* 0x4b8000000e0ee820 */ /* 0x000fc60000400000 */
[----:B------:R-:W-:Y:S01]  /*717e0*/  FMUL R16, R8, R16 ;  /* 0x0000001008107220 */ /* 0x000fe20000400000 */
[----:B------:R-:W-:Y:S02]  /*717f0*/  FSEL R3, RZ, -23, P5 ;  /* 0xc1b80000ff037808 */ /* 0x000fe40002800000 */
[----:B------:R-:W-:Y:S01]  /*71800*/  FSEL R4, RZ, -23, P1 ;  /* 0xc1b80000ff047808 */ /* 0x000fe20000800000 */
[C---:B-----5:R-:W-:Y:S01]  /*71810*/  FMUL R0, R11.reuse, 8388608 ;  /* 0x4b0000000b007820 */ /* 0x060fe20000400000 */
[----:B------:R-:W-:-:S04]  /*71820*/  FSETP.GEU.AND P0, PT, R11, 1.175494350822287508e-38, PT ;  /* 0x008000000b00780b */ /* 0x000fc80003f0e000 */
[----:B------:R-:W-:Y:S01]  /*71830*/  FSEL R9, R0, R11, !P0 ;  /* 0x0000000b00097208 */ /* 0x000fe20004000000 */
[----:B------:R-:W-:-:S05]  /*71840*/  VIADD R0, R7, 0xc0cafb0d ;  /* 0xc0cafb0d07007836 */ /* 0x000fca0000000000 */
[----:B------:R-:W-:Y:S01]  /*71850*/  LOP3.LUT R0, R0, 0xff800000, RZ, 0xc0, !PT ;  /* 0xff80000000007812 */ /* 0x000fe200078ec0ff */
[----:B------:R-:W-:Y:S04]  /*71860*/  STL [R1+0x3d8], R9 ;  /* 0x0003d80901007387 */ /* 0x000fe80000100800 */
[----:B------:R-:W3:Y:S04]  /*71870*/  LDL.LU R7, [R1+0x27c] ;  /* 0x00027c0001077983 */ /* 0x000ee80000300800 */
[----:B------:R-:W-:Y:S04]  /*71880*/  STL [R1+0x5b8], R2 ;  /* 0x0005b80201007387 */ /* 0x000fe80000100800 */
[----:B------:R-:W-:Y:S01]  /*71890*/  STL [R1+0x5c0], R0 ;  /* 0x0005c00001007387 */ /* 0x000fe20000100800 */
[----:B--2---:R-:W-:-:S03]  /*718a0*/  @P2 FMUL R10, R10, 0.25 ;  /* 0x3e8000000a0a2820 */ /* 0x004fc60000400000 */
[----:B------:R0:W-:Y:S01]  /*718b0*/  STL [R1+0x450], R6 ;  /* 0x0004500601007387 */ /* 0x0001e20000100800 */
[----:B------:R-:W-:-:S03]  /*718c0*/  @!P6 FMUL R10, R10, 16777216 ;  /* 0x4b8000000a0ae820 */ /* 0x000fc60000400000 */
[----:B------:R1:W-:Y:S01]  /*718d0*/  STL [R1+0x44c], R5 ;  /* 0x00044c0501007387 */ /* 0x0003e20000100800 */
[----:B0-----:R-:W-:-:S03]  /*718e0*/  FMUL R6, R8, R18 ;  /* 0x0000001208067220 */ /* 0x001fc60000400000 */
[----:B------:R-:W-:Y:S01]  /*718f0*/  STL [R1+0x440], R19 ;  /* 0x0004401301007387 */ /* 0x000fe20000100800 */
[----:B-1----:R-:W-:-:S03]  /*71900*/  FMUL R5, R8, R17 ;  /* 0x0000001108057220 */ /* 0x002fc60000400000 */
[----:B------:R0:W-:Y:S01]  /*71910*/  STL [R1+0x438], R6 ;  /* 0x0004380601007387 */ /* 0x0001e20000100800 */
[----:B------:R-:W-:-:S03]  /*71920*/  I2FP.F32.S32 R2, R2 ;  /* 0x0000000200027245 */ /* 0x000fc60000201400 */
[----:B------:R1:W-:Y:S01]  /*71930*/  STL [R1+0x42c], R5 ;  /* 0x00042c0501007387 */ /* 0x0003e20000100800 */
[----:B0-----:R-:W-:-:S03]  /*71940*/  FMUL R6, R8, R14 ;  /* 0x0000000e08067220 */ /* 0x001fc60000400000 */
[----:B------:R-:W-:Y:S01]  /*71950*/  STL [R1+0x420], R16 ;  /* 0x0004201001007387 */ /* 0x000fe20000100800 */
[----:B-1----:R-:W-:-:S03]  /*71960*/  FMUL R5, R8, R10 ;  /* 0x0000000a08057220 */ /* 0x002fc60000400000 */
[----:B------:R-:W2:Y:S04]  /*71970*/  LDL.LU R10, [R1+0x1830] ;  /* 0x00183000010a7983 */ /* 0x000ea80000300800 */
[----:B------:R-:W-:Y:S01]  /*71980*/  STL [R1+0x410], R6 ;  /* 0x0004100601007387 */ /* 0x000fe20000100800 */
[----:B------:R-:W-:-:S03]  /*71990*/  I2FP.F32.S32 R0, R0 ;  /* 0x0000000000007245 */ /* 0x000fc60000201400 */
[----:B------:R-:W5:Y:S04]  /*719a0*/  LDL.LU R8, [R1+0x270] ;  /* 0x0002700001087983 */ /* 0x000f680000300800 */
[----:B------:R0:W-:Y:S02]  /*719b0*/  STL [R1+0x408], R5 ;  /* 0x0004080501007387 */ /* 0x0001e40000100800 */
[----:B0-----:R-:W-:Y:S02]  /*719c0*/  FFMA.FTZ R5, R2, 1.1920928955078125e-07, R3 ;  /* 0x3400000002057823 */ /* 0x001fe40000010003 */
[----:B------:R-:W2:Y:S04]  /*719d0*/  LDL.LU R2, [R1+0x14] ;  /* 0x0000140001027983 */ /* 0x000ea80000300800 */
[----:B------:R-:W3:Y:S04]  /*719e0*/  LDL.LU R3, [R1+0x10] ;  /* 0x0000100001037983 */ /* 0x000ee80000300800 */
[----:B------:R0:W-:Y:S02]  /*719f0*/  STL [R1+0x674], R5 ;  /* 0x0006740501007387 */ /* 0x0001e40000100800 */
[----:B0-----:R-:W-:-:S02]  /*71a00*/  FFMA.FTZ R5, R0, 1.1920928955078125e-07, R4 ;  /* 0x3400000000057823 */ /* 0x001fc40000010004 */
[----:B------:R-:W3:Y:S04]  /*71a10*/  LDL.LU R0, [R1+0x24] ;  /* 0x0000240001007983 */ /* 0x000ee80000300800 */
[----:B------:R-:W5:Y:S01]  /*71a20*/  LDL.LU R4, [R1+0x20] ;  /* 0x0000200001047983 */ /* 0x000f620000300800 */
[C---:B------:R-:W-:Y:S02]  /*71a30*/  FSETP.GT.AND P4, PT, |R11|.reuse, 8.50705917302346158658e+37, PT ;  /* 0x7e8000000b00780b */ /* 0x040fe40003f84200 */
[----:B------:R-:W-:-:S11]  /*71a40*/  FSETP.GEU.AND P3, PT, |R11|, 1.175494350822287508e-38, PT ;  /* 0x008000000b00780b */ /* 0x000fd60003f6e200 */
[----:B------:R-:W-:-:S04]  /*71a50*/  @P4 FMUL R11, R11, 0.25 ;  /* 0x3e8000000b0b4820 */ /* 0x000fc80000400000 */
[----:B------:R-:W-:-:S06]  /*71a60*/  @!P3 FMUL R11, R11, 16777216 ;  /* 0x4b8000000b0bb820 */ /* 0x000fcc0000400000 */
[----:B------:R-:W0:Y:S01]  /*71a70*/  MUFU.RCP R11, R11 ;  /* 0x0000000b000b7308 */ /* 0x000e220000001000 */
[----:B------:R1:W-:Y:S04]  /*71a80*/  STL [R1+0x670], R5 ;  /* 0x0006700501007387 */ /* 0x0003e80000100800 */
[----:B------:R-:W5:Y:S04]  /*71a90*/  LDL.LU R14, [R1+0x1c] ;  /* 0x00001c00010e7983 */ /* 0x000f680000300800 */
[----:B------:R-:W5:Y:S01]  /*71aa0*/  LDL.LU R6, [R1+0x18] ;  /* 0x0000180001067983 */ /* 0x000f620000300800 */
[----:B------:R-:W-:-:S03]  /*71ab0*/  @P4 FMUL R13, R13, 0.25 ;  /* 0x3e8000000d0d4820 */ /* 0x000fc60000400000 */
[----:B-1----:R-:W5:Y:S04]  /*71ac0*/  LDL.LU R5, [R1+0xc] ;  /* 0x00000c0001057983 */ /* 0x002f680000300800 */
[----:B------:R-:W5:Y:S04]  /*71ad0*/  LDL.LU R19, [R1+0x268] ;  /* 0x0002680001137983 */ /* 0x000f680000300800 */
[----:B------:R-:W5:Y:S04]  /*71ae0*/  LDL.LU R18, [R1+0x274] ;  /* 0x0002740001127983 */ /* 0x000f680000300800 */
[----:B------:R-:W5:Y:S01]  /*71af0*/  LDL.LU R17, [R1+0x278] ;  /* 0x0002780001117983 */ /* 0x000f620000300800 */
[----:B------:R-:W-:-:S03]  /*71b00*/  @!P3 FMUL R13, R13, 16777216 ;  /* 0x4b8000000d0db820 */ /* 0x000fc60000400000 */
[----:B------:R-:W5:Y:S01]  /*71b10*/  LDL.LU R16, [R1+0x284] ;  /* 0x0002840001107983 */ /* 0x000f620000300800 */
[----:B----4-:R-:W-:-:S04]  /*71b20*/  @P4 FMUL R12, R12, 0.25 ;  /* 0x3e8000000c0c4820 */ /* 0x010fc80000400000 */
[----:B------:R-:W-:Y:S01]  /*71b30*/  @!P3 FMUL R12, R12, 16777216 ;  /* 0x4b8000000c0cb820 */ /* 0x000fe20000400000 */
[----:B--2---:R-:W-:-:S04]  /*71b40*/  @P4 FMUL R2, R2, 0.25 ;  /* 0x3e80000002024820 */ /* 0x004fc80000400000 */
[----:B------:R-:W-:Y:S01]  /*71b50*/  @!P3 FMUL R2, R2, 16777216 ;  /* 0x4b8000000202b820 */ /* 0x000fe20000400000 */
[----:B---3--:R-:W-:-:S04]  /*71b60*/  @P4 FMUL R0, R0, 0.25 ;  /* 0x3e80000000004820 */ /* 0x008fc80000400000 */
[----:B------:R-:W-:Y:S01]  /*71b70*/  @!P3 FMUL R0, R0, 16777216 ;  /* 0x4b8000000000b820 */ /* 0x000fe20000400000 */
[----:B-----5:R-:W-:-:S03]  /*71b80*/  @P4 FMUL R4, R4, 0.25 ;  /* 0x3e80000004044820 */ /* 0x020fc60000400000 */
[----:B0-----:R-:W-:Y:S01]  /*71b90*/  FMUL R0, R11, R0 ;  /* 0x000000000b007220 */ /* 0x001fe20000400000 */
[----:B------:R-:W-:-:S04]  /*71ba0*/  @!P3 FMUL R4, R4, 16777216 ;  /* 0x4b8000000404b820 */ /* 0x000fc80000400000 */
[----:B------:R0:W-:Y:S02]  /*71bb0*/  STL [R1+0x434], R0 ;  /* 0x0004340001007387 */ /* 0x0001e40000100800 */
[C---:B0-----:R-:W-:Y:S01]  /*71bc0*/  FMUL R0, R11.reuse, R4 ;  /* 0x000000040b007220 */ /* 0x041fe20000400000 */
[----:B------:R-:W-:-:S04]  /*71bd0*/  FMUL R4, R11, R2 ;  /* 0x000000020b047220 */ /* 0x000fc80000400000 */
[----:B------:R0:W-:Y:S04]  /*71be0*/  STL [R1+0x424], R0 ;  /* 0x0004240001007387 */ /* 0x0001e80000100800 */
[----:B------:R-:W-:Y:S01]  /*71bf0*/  STL [R1+0x41c], R4 ;  /* 0x00041c0401007387 */ /* 0x000fe20000100800 */
[----:B------:R-:W-:Y:S01]  /*71c00*/  @P4 FMUL R3, R3, 0.25 ;  /* 0x3e80000003034820 */ /* 0x000fe20000400000 */
[----:B0-----:R-:W-:Y:S02]  /*71c10*/  FMUL R0, R11, R13 ;  /* 0x0000000d0b007220 */ /* 0x001fe40000400000 */
[----:B------:R-:W2:Y:S01]  /*71c20*/  LDL.LU R13, [R1+0x182c] ;  /* 0x00182c00010d7983 */ /* 0x000ea20000300800 */
[----:B------:R-:W-:Y:S01]  /*71c30*/  @P4 FMUL R8, R8, 0.25 ;  /* 0x3e80000008084820 */ /* 0x000fe20000400000 */
[----:B------:R-:W-:-:S03]  /*71c40*/  @!P3 FMUL R3, R3, 16777216 ;  /* 0x4b8000000303b820 */ /* 0x000fc60000400000 */
[----:B------:R-:W-:Y:S01]  /*71c50*/  @!P3 FMUL R8, R8, 16777216 ;  /* 0x4b8000000808b820 */ /* 0x000fe20000400000 */
[----:B------:R-:W-:-:S03]  /*71c60*/  FMUL R2, R11, R3 ;  /* 0x000000030b027220 */ /* 0x000fc60000400000 */
[C---:B------:R-:W-:Y:S02]  /*71c70*/  FMUL R3, R11.reuse, R8 ;  /* 0x000000080b037220 */ /* 0x040fe40000400000 */
[----:B------:R-:W-:Y:S04]  /*71c80*/  STL [R1+0x418], R2 ;  /* 0x0004180201007387 */ /* 0x000fe80000100800 */
[----:B------:R0:W-:Y:S04]  /*71c90*/  STL [R1+0x404], R0 ;  /* 0x0004040001007387 */ /* 0x0001e80000100800 */
[----:B------:R-:W-:Y:S01]  /*71ca0*/  STL [R1+0x400], R3 ;  /* 0x0004000301007387 */ /* 0x000fe20000100800 */
[----:B0-----:R-:W-:-:S03]  /*71cb0*/  FMUL R0, R11, R12 ;  /* 0x0000000c0b007220 */ /* 0x001fc60000400000 */
[----:B------:R-:W3:Y:S01]  /*71cc0*/  LDL.LU R12, [R1+0x1828] ;  /* 0x00182800010c7983 */ /* 0x000ee20000300800 */
        /* <DEDUP_REMOVED lines=21> */
[----:B------:R-:W-:Y:S01]  /*71e20*/  @P2 FMUL R19, R19, 0.25 ;  /* 0x3e80000013132820 */ /* 0x000fe20000400000 */
[----:B------:R-:W-:Y:S01]  /*71e30*/  @!P6 FMUL R5, R5, 16777216 ;  /* 0x4b8000000505e820 */ /* 0x000fe20000400000 */
[----:B------:R-:W-:Y:S01]  /*71e40*/  @P2 FMUL R18, R18, 0.25 ;  /* 0x3e80000012122820 */ /* 0x000fe20000400000 */
[----:B------:R-:W-:Y:S01]  /*71e50*/  @P2 FMUL R17, R17, 0.25 ;  /* 0x3e80000011112820 */ /* 0x000fe20000400000 */
[----:B------:R-:W-:Y:S01]  /*71e60*/  @!P6 FMUL R19, R19, 16777216 ;  /* 0x4b8000001313e820 */ /* 0x000fe20000400000 */
[C---:B0-----:R-:W-:Y:S01]  /*71e70*/  FMUL R14, R10.reuse, R14 ;  /* 0x0000000e0a0e7220 */ /* 0x041fe20000400000 */
[C---:B------:R-:W-:Y:S01]  /*71e80*/  FMUL R6, R10.reuse, R6 ;  /* 0x000000060a067220 */ /* 0x040fe20000400000 */
[----:B------:R-:W-:Y:S01]  /*71e90*/  FMUL R5, R10, R5 ;  /* 0x000000050a057220 */ /* 0x000fe20000400000 */
[----:B------:R-:W-:Y:S01]  /*71ea0*/  @P2 FMUL R16, R16, 0.25 ;  /* 0x3e80000010102820 */ /* 0x000fe20000400000 */
[----:B------:R-:W-:Y:S01]  /*71eb0*/  @!P6 FMUL R18, R18, 16777216 ;  /* 0x4b8000001212e820 */ /* 0x000fe20000400000 */
[----:B------:R-:W-:-:S02]  /*71ec0*/  @!P6 FMUL R17, R17, 16777216 ;  /* 0x4b8000001111e820 */ /* 0x000fc40000400000 */
[----:B------:R-:W-:Y:S02]  /*71ed0*/  @!P6 FMUL R16, R16, 16777216 ;  /* 0x4b8000001010e820 */ /* 0x000fe40000400000 */
[----:B------:R-:W-:Y:S01]  /*71ee0*/  FMUL R17, R10, R17 ;  /* 0x000000110a117220 */ /* 0x000fe20000400000 */
[----:B------:R-:W-:Y:S01]  /*71ef0*/  FSEL R3, RZ, -23, P5 ;  /* 0xc1b80000ff037808 */ /* 0x000fe20002800000 */
[C---:B--2---:R-:W-:Y:S01]  /*71f00*/  FMUL R0, R13.reuse, 8388608 ;  /* 0x4b0000000d007820 */ /* 0x044fe20000400000 */
[----:B------:R-:W-:-:S04]  /*71f10*/  FSETP.GEU.AND P1, PT, R13, 1.175494350822287508e-38, PT ;  /* 0x008000000d00780b */ /* 0x000fc80003f2e000 */
[----:B------:R-:W-:Y:S02]  /*71f20*/  FSEL R7, R0, R13, !P1 ;  /* 0x0000000d00077208 */ /* 0x000fe40004800000 */
[----:B------:R-:W-:-:S03]  /*71f30*/  IADD3 R0, PT, PT, R9, -0x3f3504f3, RZ ;  /* 0xc0cafb0d09007810 */ /* 0x000fc60007ffe0ff */
[----:B------:R-:W-:Y:S01]  /*71f40*/  STL [R1+0x3bc], R7 ;  /* 0x0003bc0701007387 */ /* 0x000fe20000100800 */
[----:B------:R-:W-:-:S03]  /*71f50*/  LOP3.LUT R0, R0, 0xff800000, RZ, 0xc0, !PT ;  /* 0xff80000000007812 */ /* 0x000fc600078ec0ff */
[----:B------:R-:W2:Y:S04]  /*71f60*/  LDL.LU R11, [R1+0x50] ;  /* 0x00005000010b7983 */ /* 0x000ea80000300800 */
[----:B-1----:R-:W4:Y:S04]  /*71f70*/  LDL.LU R8, [R1+0x44] ;  /* 0x0000440001087983 */ /* 0x002f280000300800 */
[----:B------:R-:W5:Y:S04]  /*71f80*/  LDL.LU R9, [R1+0x34] ;  /* 0x0000340001097983 */ /* 0x000f680000300800 */
[----:B------:R-:W-:Y:S04]  /*71f90*/  STL [R1+0x600], R2 ;  /* 0x0006000201007387 */ /* 0x000fe80000100800 */
[----:B------:R-:W-:Y:S01]  /*71fa0*/  STL [R1+0x5fc], R0 ;  /* 0x0005fc0001007387 */ /* 0x000fe20000100800 */
[----:B---3--:R-:W-:-:S03]  /*71fb0*/  @P2 FMUL R12, R12, 0.25 ;  /* 0x3e8000000c0c2820 */ /* 0x008fc60000400000 */
[----:B------:R0:W-:Y:S01]  /*71fc0*/  STL [R1+0x3e4], R14 ;  /* 0x0003e40e01007387 */ /* 0x0001e20000100800 */
[----:B------:R-:W-:-:S03]  /*71fd0*/  @!P6 FMUL R12, R12, 16777216 ;  /* 0x4b8000000c0ce820 */ /* 0x000fc60000400000 */
[----:B0-----:R-:W3:Y:S04]  /*71fe0*/  LDL.LU R14, [R1+0x1824] ;  /* 0x00182400010e7983 */ /* 0x001ee80000300800 */
[----:B------:R0:W-:Y:S04]  /*71ff0*/  STL [R1+0x3e0], R6 ;  /* 0x0003e00601007387 */ /* 0x0001e80000100800 */
[----:B------:R1:W-:Y:S01]  /*72000*/  STL [R1+0x3dc], R5 ;  /* 0x0003dc0501007387 */ /* 0x0003e20000100800 */
[C---:B0-----:R-:W-:Y:S01]  /*72010*/  FMUL R6, R10.reuse, R19 ;  /* 0x000000130a067220 */ /* 0x041fe20000400000 */
[----:B-1----:R-:W-:-:S04]  /*72020*/  FMUL R5, R10, R18 ;  /* 0x000000120a057220 */ /* 0x002fc80000400000 */
[----:B------:R0:W-:Y:S01]  /*72030*/  STL [R1+0x3d4], R6 ;  /* 0x0003d40601007387 */ /* 0x0001e20000100800 */
[----:B------:R-:W-:-:S03]  /*72040*/  I2FP.F32.S32 R2, R2 ;  /* 0x0000000200027245 */ /* 0x000fc60000201400 */
[----:B------:R1:W-:Y:S01]  /*72050*/  STL [R1+0x3c8], R5 ;  /* 0x0003c80501007387 */ /* 0x0003e20000100800 */
[----:B0-----:R-:W-:-:S03]  /*72060*/  FMUL R6, R10, R16 ;  /* 0x000000100a067220 */ /* 0x001fc60000400000 */
[----:B------:R-:W-:Y:S01]  /*72070*/  STL [R1+0x3c0], R17 ;  /* 0x0003c01101007387 */ /* 0x000fe20000100800 */
[----:B-1----:R-:W-:-:S03]  /*72080*/  FMUL R5, R10, R12 ;  /* 0x0000000c0a057220 */ /* 0x002fc60000400000 */
[----:B------:R-:W3:Y:S04]  /*72090*/  LDL.LU R12, [R1+0x1820] ;  /* 0x00182000010c7983 */ /* 0x000ee80000300800 */
[----:B------:R-:W-:Y:S04]  /*720a0*/  STL [R1+0x3ac], R6 ;  /* 0x0003ac0601007387 */ /* 0x000fe80000100800 */
[----:B------:R-:W3:Y:S04]  /*720b0*/  LDL.LU R10, [R1+0x54] ;  /* 0x00005400010a7983 */ /* 0x000ee80000300800 */
[----:B------:R0:W-:Y:S02]  /*720c0*/  STL [R1+0x3a8], R5 ;  /* 0x0003a80501007387 */ /* 0x0001e40000100800 */
[----:B0-----:R-:W-:-:S02]  /*720d0*/  FFMA.FTZ R5, R2, 1.1920928955078125e-07, R3 ;  /* 0x3400000002057823 */ /* 0x001fc40000010003 */
[----:B------:R-:W3:Y:S04]  /*720e0*/  LDL.LU R2, [R1+0x64] ;  /* 0x0000640001027983 */ /* 0x000ee80000300800 */
[----:B------:R-:W3:Y:S01]  /*720f0*/  LDL.LU R3, [R1+0x60] ;  /* 0x0000600001037983 */ /* 0x000ee20000300800 */
[C---:B------:R-:W-:Y:S02]  /*72100*/  FSETP.GT.AND P4, PT, |R13|.reuse, 8.50705917302346158658e+37, PT ;  /* 0x7e8000000d00780b */ /* 0x040fe40003f84200 */
[----:B------:R-:W-:-:S11]  /*72110*/  FSETP.GEU.AND P3, PT, |R13|, 1.175494350822287508e-38, PT ;  /* 0x008000000d00780b */ /* 0x000fd60003f6e200 */
[----:B------:R-:W-:-:S04]  /*72120*/  @P4 FMUL R13, R13, 0.25 ;  /* 0x3e8000000d0d4820 */ /* 0x000fc80000400000 */
[----:B------:R-:W-:-:S06]  /*72130*/  @!P3 FMUL R13, R13, 16777216 ;  /* 0x4b8000000d0db820 */ /* 0x000fcc0000400000 */
[----:B------:R-:W0:Y:S01]  /*72140*/  MUFU.RCP R13, R13 ;  /* 0x0000000d000d7308 */ /* 0x000e220000001000 */
[----:B------:R-:W-:Y:S02]  /*72150*/  FSEL R4, RZ, -23, P0 ;  /* 0xc1b80000ff047808 */ /* 0x000fe40000000000 */
[----:B------:R-:W-:Y:S01]  /*72160*/  I2FP.F32.S32 R0, R0 ;  /* 0x0000000000007245 */ /* 0x000fe20000201400 */
[----:B------:R1:W-:Y:S04]  /*72170*/  STL [R1+0x66c], R5 ;  /* 0x00066c0501007387 */ /* 0x0003e80000100800 */
[----:B------:R-:W-:Y:S01]  /*72180*/  FFMA.FTZ R0, R0, 1.1920928955078125e-07, R4 ;  /* 0x3400000000007823 */ /* 0x000fe20000010004 */
[----:B------:R-:W3:Y:S01]  /*72190*/  LDL.LU R17, [R1+0x5c] ;  /* 0x00005c0001117983 */ /* 0x000ee20000300800 */
[----:B------:R-:W-:-:S03]  /*721a0*/  @P4 FMUL R15, R15, 0.25 ;  /* 0x3e8000000f0f4820 */ /* 0x000fc60000400000 */
[----:B------:R-:W3:Y:S04]  /*721b0*/  LDL.LU R16, [R1+0x58] ;  /* 0x0000580001107983 */ /* 0x000ee80000300800 */
[----:B------:R0:W-:Y:S04]  /*721c0*/  STL [R1+0x668], R0 ;  /* 0x0006680001007387 */ /* 0x0001e80000100800 */
[----:B------:R-:W3:Y:S04]  /*721d0*/  LDL.LU R6, [R1+0x48] ;  /* 0x0000480001067983 */ /* 0x000ee80000300800 */
[----:B-1----:R-:W3:Y:S01]  /*721e0*/  LDL.LU R5, [R1+0x3c] ;  /* 0x00003c0001057983 */ /* 0x002ee20000300800 */
[----:B------:R-:W-:-:S03]  /*721f0*/  @!P3 FMUL R15, R15, 16777216 ;  /* 0x4b8000000f0fb820 */ /* 0x000fc60000400000 */
[----:B------:R-:W3:Y:S04]  /*72200*/  LDL.LU R19, [R1+0x38] ;  /* 0x0000380001137983 */ /* 0x000ee80000300800 */
[----:B------:R-:W3:Y:S01]  /*72210*/  LDL.LU R18, [R1+0x2c] ;  /* 0x00002c0001127983 */ /* 0x000ee20000300800 */
[----:B--2---:R-:W-:-:S04]  /*72220*/  @P4 FMUL R11, R11, 0.25 ;  /* 0x3e8000000b0b4820 */ /* 0x004fc80000400000 */
[----:B------:R-:W-:Y:S01]  /*72230*/  @!P3 FMUL R11, R11, 16777216 ;  /* 0x4b8000000b0bb820 */ /* 0x000fe20000400000 */
[----:B----4-:R-:W-:Y:S01]  /*72240*/  @P4 FMUL R8, R8, 0.25 ;  /* 0x3e80000008084820 */ /* 0x010fe20000400000 */
[----:B-----5:R-:W-:-:S03]  /*72250*/  @P4 FMUL R9, R9, 0.25 ;  /* 0x3e80000009094820 */ /* 0x020fc60000400000 */
[----:B------:R-:W-:Y:S01]  /*72260*/  @!P3 FMUL R8, R8, 16777216 ;  /* 0x4b8000000808b820 */ /* 0x000fe20000400000 */
[----:B------:R-:W-:Y:S01]  /*72270*/  @!P3 FMUL R9, R9, 16777216 ;  /* 0x4b8000000909b820 */ /* 0x000fe20000400000 */
[----:B---3--:R-:W-:-:S04]  /*72280*/  @P4 FMUL R14, R14, 0.25 ;  /* 0x3e8000000e0e4820 */ /* 0x008fc80000400000 */
[----:B------:R-:W-:Y:S01]  /*72290*/  @!P3 FMUL R14, R14, 16777216 ;  /* 0x4b8000000e0eb820 */ /* 0x000fe20000400000 */
[----:B------:R-:W-:-:S04]  /*722a0*/  @P4 FMUL R10, R10, 0.25 ;  /* 0x3e8000000a0a4820 */ /* 0x000fc80000400000 */
[----:B------:R-:W-:Y:S01]  /*722b0*/  @!P3 FMUL R10, R10, 16777216 ;  /* 0x4b8000000a0ab820 */ /* 0x000fe20000400000 */
[----:B------:R-:W-:Y:S01]  /*722c0*/  @P4 FMUL R2, R2, 0.25 ;  /* 0x3e80000002024820 */ /* 0x000fe20000400000 */
[----:B------:R-:W-:-:S03]  /*722d0*/  @P4 FMUL R3, R3, 0.25 ;  /* 0x3e80000003034820 */ /* 0x000fc60000400000 */
[----:B------:R-:W-:Y:S01]  /*722e0*/  @!P3 FMUL R2, R2, 16777216 ;  /* 0x4b8000000202b820 */ /* 0x000fe20000400000 */
[----:B------:R-:W-:-:S03]  /*722f0*/  @!P3 FMUL R3, R3, 16777216 ;  /* 0x4b8000000303b820 */ /* 0x000fc60000400000 */
[C---:B0-----:R-:W-:Y:S01]  /*72300*/  FMUL R2, R13.reuse, R2 ;  /* 0x000000020d027220 */ /* 0x041fe20000400000 */
[C---:B------:R-:W-:Y:S01]  /*72310*/  FMUL R0, R13.reuse, R3 ;  /* 0x000000030d007220 */ /* 0x040fe20000400000 */
[----:B------:R-:W-:-:S03]  /*72320*/  FMUL R3, R13, R10 ;  /* 0x0000000a0d037220 */ /* 0x000fc60000400000 */
[----:B------:R0:W-:Y:S04]  /*72330*/  STL [R1+0x3cc], R2 ;  /* 0x0003cc0201007387 */ /* 0x0001e80000100800 */
[----:B------:R1:W-:Y:S01]  /*72340*/  STL [R1+0x3c4], R0 ;  /* 0x0003c40001007387 */ /* 0x0003e20000100800 */
[----:B0-----:R-:W-:-:S03]  /*72350*/  FMUL R2, R13, R11 ;  /* 0x0000000b0d027220 */ /* 0x001fc60000400000 */
[----:B------:R0:W-:Y:S01]  /*72360*/  STL [R1+0x3b4], R3 ;  /* 0x0003b40301007387 */ /* 0x0001e20000100800 */
[----:B-1----:R-:W-:-:S03]  /*72370*/  FMUL R0, R13, R8 ;  /* 0x000000080d007220 */ /* 0x002fc60000400000 */
[----:B------:R1:W-:Y:S01]  /*72380*/  STL [R1+0x3b0], R2 ;  /* 0x0003b00201007387 */ /* 0x0003e20000100800 */
[----:B0-----:R-:W-:-:S03]  /*72390*/  FMUL R3, R13, R15 ;  /* 0x0000000f0d037220 */ /* 0x001fc60000400000 */
[----:B------:R-:W2:Y:S01]  /*723a0*/  LDL.LU R15, [R1+0x181c] ;  /* 0x00181c00010f7983 */ /* 0x000ea20000300800 */
[----:B-1----:R-:W-:-:S03]  /*723b0*/  FMUL R2, R13, R9 ;  /* 0x000000090d027220 */ /* 0x002fc60000400000 */
[----:B------:R0:W-:Y:S04]  /*723c0*/  STL [R1+0x39c], R0 ;  /* 0x00039c0001007387 */ /* 0x0001e80000100800 */
[----:B------:R-:W-:Y:S01]  /*723d0*/  STL [R1+0x398], R3 ;  /* 0x0003980301007387 */ /* 0x000fe20000100800 */
[----:B0-----:R-:W-:-:S03]  /*723e0*/  FMUL R0, R13, R14 ;  /* 0x0000000e0d007220 */ /* 0x001fc60000400000 */
[----:B------:R-:W3:Y:S04]  /*723f0*/  LDL.LU R14, [R1+0x1818] ;  /* 0x00181800010e7983 */ /* 0x000ee80000300800 */
[----:B------:R0:W-:Y:S04]  /*72400*/  STL [R1+0x394], R2 ;  /* 0x0003940201007387 */ /* 0x0001e80000100800 */
[----:B------:R-:W4:Y:S01]  /*72410*/  LDL.LU R13, [R1+0x4c] ;  /* 0x00004c00010d7983 */ /* 0x000f220000300800 */
[C---:B------:R-:W-:Y:S02]  /*72420*/  FSETP.GT.AND P2, PT, |R12|.reuse, 8.50705917302346158658e+37, PT ;  /* 0x7e8000000c00780b */ /* 0x040fe40003f44200 */
[----:B------:R-:W-:-:S02]  /*72430*/  FSETP.GEU.AND P6, PT, |R12|, 1.175494350822287508e-38, PT ;  /* 0x008000000c00780b */ /* 0x000fc40003fce200 */
[C---:B------:R-:W-:Y:S01]  /*72440*/  FSETP.GEU.AND P5, PT, R12.reuse, 1.175494350822287508e-38, PT ;  /* 0x008000000c00780b */ /* 0x040fe20003fae000 */
[----:B0-----:R-:W-:-:S05]  /*72450*/  FMUL R2, R12, 8388608 ;  /* 0x4b0000000c027820 */ /* 0x001fca0000400000 */
[----:B------:R-:W-:-:S03]  /*72460*/  FSEL R9, R2, R12, !P5 ;  /* 0x0000000c02097208 */ /* 0x000fc60006800000 */
[----:B------:R-:W-:-:S04]  /*72470*/  @P2 FMUL R12, R12, 0.25 ;  /* 0x3e8000000c0c2820 */ /* 0x000fc80000400000 */
[----:B------:R-:W-:Y:S01]  /*72480*/  @!P6 FMUL R12, R12, 16777216 ;  /* 0x4b8000000c0ce820 */ /* 0x000fe20000400000 */
[----:B------:R2:W-:Y:S05]  /*72490*/  STL [R1+0x388], R0 ;  /* 0x0003880001007387 */ /* 0x0005ea0000100800 */
[----:B------:R-:W0:Y:S01]  /*724a0*/  MUFU.RCP R12, R12 ;  /* 0x0000000c000c7308 */ /* 0x000e220000001000 */
[----:B------:R-:W-:Y:S01]  /*724b0*/  @P2 FMUL R17, R17, 0.25 ;  /* 0x3e80000011112820 */ /* 0x000fe20000400000 */
[----:B------:R-:W-:Y:S02]  /*724c0*/  VIADD R2, R9, 0xc0cafb0d ;  /* 0xc0cafb0d09027836 */ /* 0x000fe40000000000 */
[----:B------:R-:W-:Y:S01]  /*724d0*/  @P2 FMUL R16, R16, 0.25 ;  /* 0x3e80000010102820 */ /* 0x000fe20000400000 */
[----:B------:R1:W-:Y:S01]  /*724e0*/  STL [R1+0x3a0], R9 ;  /* 0x0003a00901007387 */ /* 0x0003e20000100800 */
[----:B------:R-:W-:-:S02]  /*724f0*/  @!P6 FMUL R17, R17, 16777216 ;  /* 0x4b8000001111e820 */ /* 0x000fc40000400000 */
[----:B------:R-:W-:Y:S01]  /*72500*/  @!P6 FMUL R16, R16, 16777216 ;  /* 0x4b8000001010e820 */ /* 0x000fe20000400000 */
[----:B------:R-:W-:Y:S01]  /*72510*/  LOP3.LUT R2, R2, 0xff800000, RZ, 0xc0, !PT ;  /* 0xff80000002027812 */ /* 0x000fe200078ec0ff */
[----:B------:R-:W-:Y:S01]  /*72520*/  @P2 FMUL R6, R6, 0.25 ;  /* 0x3e80000006062820 */ /* 0x000fe20000400000 */
[----:B------:R-:W-:Y:S01]  /*72530*/  @P2 FMUL R5, R5, 0.25 ;  /* 0x3e80000005052820 */ /* 0x000fe20000400000 */
[C---:B0-----:R-:W-:Y:S01]  /*72540*/  FMUL R17, R12.reuse, R17 ;  /* 0x000000110c117220 */ /* 0x041fe20000400000 */
[----:B------:R-:W-:Y:S01]  /*72550*/  FMUL R16, R12, R16 ;  /* 0x000000100c107220 */ /* 0x000fe20000400000 */
[----:B------:R-:W-:Y:S01]  /*72560*/  @!P6 FMUL R6, R6, 16777216 ;  /* 0x4b8000000606e820 */ /* 0x000fe20000400000 */
[----:B------:R-:W-:Y:S01]  /*72570*/  @P2 FMUL R19, R19, 0.25 ;  /* 0x3e80000013132820 */ /* 0x000fe20000400000 */
[----:B------:R-:W-:Y:S01]  /*72580*/  @!P6 FMUL R5, R5, 16777216 ;  /* 0x4b8000000505e820 */ /* 0x000fe20000400000 */
[----:B------:R-:W-:Y:S02]  /*72590*/  @P2 FMUL R18, R18, 0.25 ;  /* 0x3e80000012122820 */ /* 0x000fe40000400000 */
[----:B------:R-:W-:-:S02]  /*725a0*/  @!P6 FMUL R19, R19, 16777216 ;  /* 0x4b8000001313e820 */ /* 0x000fc40000400000 */
[----:B------:R-:W-:Y:S01]  /*725b0*/  @!P6 FMUL R18, R18, 16777216 ;  /* 0x4b8000001212e820 */ /* 0x000fe20000400000 */
[----:B------:R-:W-:Y:S01]  /*725c0*/  FSEL R3, RZ, -23, P5 ;  /* 0xc1b80000ff037808 */ /* 0x000fe20002800000 */
[C---:B--2---:R-:W-:Y:S01]  /*725d0*/  FMUL R0, R15.reuse, 8388608 ;  /* 0x4b0000000f007820 */ /* 0x044fe20000400000 */
[----:B------:R-:W-:-:S04]  /*725e0*/  FSETP.GEU.AND P0, PT, R15, 1.175494350822287508e-38, PT ;  /* 0x008000000f00780b */ /* 0x000fc80003f0e000 */
[----:B------:R-:W-:Y:S01]  /*725f0*/  FSEL R8, R0, R15, !P0 ;  /* 0x0000000f00087208 */ /* 0x000fe20004000000 */
[----:B------:R-:W-:-:S04]  /*72600*/  VIADD R0, R7, 0xc0cafb0d ;  /* 0xc0cafb0d07007836 */ /* 0x000fc80000000000 */
[----:B------:R-:W-:Y:S01]  /*72610*/  STL [R1+0x3a4], R8 ;  /* 0x0003a40801007387 */ /* 0x000fe20000100800 */
[----:B------:R-:W-:-:S03]  /*72620*/  LOP3.LUT R0, R0, 0xff800000, RZ, 0xc0, !PT ;  /* 0xff80000000007812 */ /* 0x000fc600078ec0ff */
[----:B------:R-:W2:Y:S04]  /*72630*/  LDL.LU R10, [R1+0x94] ;  /* 0x00009400010a7983 */ /* 0x000ea80000300800 */
[----:B------:R-:W5:Y:S04]  /*72640*/  LDL.LU R11, [R1+0x90] ;  /* 0x00009000010b7983 */ /* 0x000f680000300800 */
[----:B-1----:R-:W5:Y:S01]  /*72650*/  LDL.LU R9, [R1+0x84] ;  /* 0x0000840001097983 */ /* 0x002f620000300800 */
[----:B----4-:R-:W-:-:S03]  /*72660*/  @P2 FMUL R13, R13, 0.25 ;  /* 0x3e8000000d0d2820 */ /* 0x010fc60000400000 */
[----:B------:R-:W4:Y:S01]  /*72670*/  LDL.LU R7, [R1+0x74] ;  /* 0x0000740001077983 */ /* 0x000f220000300800 */
[----:B------:R-:W-:-:S03]  /*72680*/  @!P6 FMUL R13, R13, 16777216 ;  /* 0x4b8000000d0de820 */ /* 0x000fc60000400000 */
[----:B------:R-:W-:Y:S01]  /*72690*/  STL [R1+0x5c8], R2 ;  /* 0x0005c80201007387 */ /* 0x000fe20000100800 */
[----:B------:R-:W-:-:S03]  /*726a0*/  FMUL R13, R12, R13 ;  /* 0x0000000d0c0d7220 */ /* 0x000fc60000400000 */
[----:B------:R-:W-:Y:S04]  /*726b0*/  STL [R1+0x5c4], R0 ;  /* 0x0005c40001007387 */ /* 0x000fe80000100800 */
[----:B------:R0:W-:Y:S01]  /*726c0*/  STL [R1+0x384], R17 ;  /* 0x0003841101007387 */ /* 0x0001e20000100800 */
[----:B---3--:R-:W-:-:S03]  /*726d0*/  @P2 FMUL R14, R14, 0.25 ;  /* 0x3e8000000e0e2820 */ /* 0x008fc60000400000 */
[----:B0-----:R-:W3:Y:S04]  /*726e0*/  LDL.LU R17, [R1+0x1814] ;  /* 0x0018140001117983 */ /* 0x001ee80000300800 */
[----:B------:R0:W-:Y:S01]  /*726f0*/  STL [R1+0x380], R16 ;  /* 0x0003801001007387 */ /* 0x0001e20000100800 */
[----:B------:R-:W-:-:S03]  /*72700*/  @!P6 FMUL R14, R14, 16777216 ;  /* 0x4b8000000e0ee820 */ /* 0x000fc60000400000 */
[----:B0-----:R-:W3:Y:S04]  /*72710*/  LDL.LU R16, [R1+0x1810] ;  /* 0x0018100001107983 */ /* 0x001ee80000300800 */
[----:B------:R0:W-:Y:S01]  /*72720*/  STL [R1+0x374], R13 ;  /* 0x0003740d01007387 */ /* 0x0001e20000100800 */
[----:B------:R-:W-:Y:S01]  /*72730*/  I2FP.F32.S32 R2, R2 ;  /* 0x0000000200027245 */ /* 0x000fe20000201400 */
[C---:B0-----:R-:W-:Y:S01]  /*72740*/  FMUL R13, R12.reuse, R6 ;  /* 0x000000060c0d7220 */ /* 0x041fe20000400000 */
[C---:B------:R-:W-:Y:S01]  /*72750*/  FMUL R6, R12.reuse, R5 ;  /* 0x000000050c067220 */ /* 0x040fe20000400000 */
[----:B------:R-:W-:-:S03]  /*72760*/  FMUL R5, R12, R18 ;  /* 0x000000120c057220 */ /* 0x000fc60000400000 */
[----:B------:R0:W-:Y:S04]  /*72770*/  STL [R1+0x370], R13 ;  /* 0x0003700d01007387 */ /* 0x0001e80000100800 */
[----:B------:R1:W-:Y:S01]  /*72780*/  STL [R1+0x360], R6 ;  /* 0x0003600601007387 */ /* 0x0003e20000100800 */
[C---:B0-----:R-:W-:Y:S01]  /*72790*/  FMUL R13, R12.reuse, R19 ;  /* 0x000000130c0d7220 */ /* 0x041fe20000400000 */
[----:B-1----:R-:W-:-:S04]  /*727a0*/  FMUL R6, R12, R14 ;  /* 0x0000000e0c067220 */ /* 0x002fc80000400000 */
[----:B------:R-:W-:Y:S04]  /*727b0*/  STL [R1+0x358], R13 ;  /* 0x0003580d01007387 */ /* 0x000fe80000100800 */
[----:B------:R-:W3:Y:S04]  /*727c0*/  LDL.LU R14, [R1+0x180c] ;  /* 0x00180c00010e7983 */ /* 0x000ee80000300800 */
[----:B------:R0:W-:Y:S04]  /*727d0*/  STL [R1+0x344], R5 ;  /* 0x0003440501007387 */ /* 0x0001e80000100800 */
[----:B------:R1:W-:Y:S01]  /*727e0*/  STL [R1+0x340], R6 ;  /* 0x0003400601007387 */ /* 0x0003e20000100800 */
[----:B0-----:R-:W-:-:S03]  /*727f0*/  FFMA.FTZ R5, R2, 1.1920928955078125e-07, R3 ;  /* 0x3400000002057823 */ /* 0x001fc60000010003 */
        /* <DEDUP_REMOVED lines=11> */
[----:B------:R-:W3:Y:S04]  /*728b0*/  LDL.LU R19, [R1+0x9c] ;  /* 0x00009c0001137983 */ /* 0x000ee80000300800 */
[----:B------:R-:W3:Y:S04]  /*728c0*/  LDL.LU R18, [R1+0x98] ;  /* 0x0000980001127983 */ /* 0x000ee80000300800 */
[----:B------:R0:W-:Y:S04]  /*728d0*/  STL [R1+0x660], R0 ;  /* 0x0006600001007387 */ /* 0x0001e80000100800 */
[----:B------:R-:W3:Y:S04]  /*728e0*/  LDL.LU R12, [R1+0x88] ;  /* 0x00008800010c7983 */ /* 0x000ee80000300800 */
[----:B------:R-:W3:Y:S04]  /*728f0*/  LDL.LU R13, [R1+0x7c] ;  /* 0x00007c00010d7983 */ /* 0x000ee80000300800 */
[----:B-1----:R-:W3:Y:S04]  /*72900*/  LDL.LU R6, [R1+0x78] ;  /* 0x0000780001067983 */ /* 0x002ee80000300800 */
[----:B0-----:R-:W3:Y:S01]  /*72910*/  LDL.LU R5, [R1+0x6c] ;  /* 0x00006c0001057983 */ /* 0x001ee20000300800 */
[----:B--2---:R-:W-:Y:S01]  /*72920*/  @P4 FMUL R10, R10, 0.25 ;  /* 0x3e8000000a0a4820 */ /* 0x004fe20000400000 */
[----:B-----5:R-:W-:-:S03]  /*72930*/  @P4 FMUL R11, R11, 0.25 ;  /* 0x3e8000000b0b4820 */ /* 0x020fc60000400000 */
[----:B------:R-:W-:Y:S01]  /*72940*/  @!P3 FMUL R10, R10, 16777216 ;  /* 0x4b8000000a0ab820 */ /* 0x000fe20000400000 */
[----:B------:R-:W-:Y:S01]  /*72950*/  @!P3 FMUL R11, R11, 16777216 ;  /* 0x4b8000000b0bb820 */ /* 0x000fe20000400000 */
[----:B------:R-:W-:Y:S01]  /*72960*/  @P4 FMUL R9, R9, 0.25 ;  /* 0x3e80000009094820 */ /* 0x000fe20000400000 */
[----:B----4-:R-:W-:-:S03]  /*72970*/  @P4 FMUL R7, R7, 0.25 ;  /* 0x3e80000007074820 */ /* 0x010fc60000400000 */
        /* <DEDUP_REMOVED lines=10> */
[C---:B------:R-:W-:Y:S01]  /*72a20*/  FMUL R2, R15.reuse, R2 ;  /* 0x000000020f027220 */ /* 0x040fe20000400000 */
        /* <DEDUP_REMOVED lines=35> */
[----:B------:R-:W-:Y:S01]  /*72c60*/  @P2 FMUL R6, R6, 0.25 ;  /* 0x3e80000006062820 */ /* 0x000fe20000400000 */
[C---:B0-----:R-:W-:Y:S01]  /*72c70*/  FMUL R19, R14.reuse, R19 ;  /* 0x000000130e137220 */ /* 0x041fe20000400000 */
[----:B------:R-:W-:Y:S01]  /*72c80*/  FMUL R18, R14, R18 ;  /* 0x000000120e127220 */ /* 0x000fe20000400000 */
[----:B------:R-:W-:Y:S01]  /*72c90*/  @P2 FMUL R5, R5, 0.25 ;  /* 0x3e80000005052820 */ /* 0x000fe20000400000 */
[----:B------:R-:W-:Y:S01]  /*72ca0*/  @!P6 FMUL R12, R12, 16777216 ;  /* 0x4b8000000c0ce820 */ /* 0x000fe20000400000 */
[----:B------:R-:W-:Y:S01]  /*72cb0*/  @!P6 FMUL R13, R13, 16777216 ;  /* 0x4b8000000d0de820 */ /* 0x000fe20000400000 */
[----:B------:R-:W-:Y:S01]  /*72cc0*/  @!P6 FMUL R6, R6, 16777216 ;  /* 0x4b8000000606e820 */ /* 0x000fe20000400000 */
[----:B------:R-:W-:-:S02]  /*72cd0*/  @!P6 FMUL R5, R5, 16777216 ;  /* 0x4b8000000505e820 */ /* 0x000fc40000400000 */
[C---:B------:R-:W-:Y:S01]  /*72ce0*/  FMUL R13, R14.reuse, R13 ;  /* 0x0000000d0e0d7220 */ /* 0x040fe20000400000 */
[----:B------:R-:W-:Y:S01]  /*72cf0*/  FSEL R3, RZ, -23, P5 ;  /* 0xc1b80000ff037808 */ /* 0x000fe20002800000 */
[----:B------:R-:W-:Y:S01]  /*72d00*/  FMUL R5, R14, R5 ;  /* 0x000000050e057220 */ /* 0x000fe20000400000 */
[C---:B--2---:R-:W-:Y:S01]  /*72d10*/  FMUL R0, R17.reuse, 8388608 ;  /* 0x4b00000011007820 */ /* 0x044fe20000400000 */
[----:B------:R-:W-:-:S04]  /*72d20*/  FSETP.GEU.AND P1, PT, R17, 1.175494350822287508e-38, PT ;  /* 0x008000001100780b */ /* 0x000fc80003f2e000 */
[----:B------:R-:W-:Y:S02]  /*72d30*/  FSEL R7, R0, R17, !P1 ;  /* 0x0000001100077208 */ /* 0x000fe40004800000 */
[----:B------:R-:W-:-:S03]  /*72d40*/  IADD3 R0, PT, PT, R8, -0x3f3504f3, RZ ;  /* 0xc0cafb0d08007810 */ /* 0x000fc60007ffe0ff */
[----:B------:R-:W-:Y:S01]  /*72d50*/  STL [R1+0x390], R7 ;  /* 0x0003900701007387 */ /* 0x000fe20000100800 */
[----:B------:R-:W-:-:S03]  /*72d60*/  LOP3.LUT R0, R0, 0xff800000, RZ, 0xc0, !PT ;  /* 0xff80000000007812 */ /* 0x000fc600078ec0ff */
[----:B------:R-:W2:Y:S04]  /*72d70*/  LDL.LU R10, [R1+0xd4] ;  /* 0x0000d400010a7983 */ /* 0x000ea80000300800 */
[----:B------:R-:W5:Y:S04]  /*72d80*/  LDL.LU R11, [R1+0xd0] ;  /* 0x0000d000010b7983 */ /* 0x000f680000300800 */
[----:B------:R-:W5:Y:S01]  /*72d90*/  LDL.LU R8, [R1+0xc4] ;  /* 0x0000c40001087983 */ /* 0x000f620000300800 */
[----:B----4-:R-:W-:-:S03]  /*72da0*/  @P2 FMUL R15, R15, 0.25 ;  /* 0x3e8000000f0f2820 */ /* 0x010fc60000400000 */
[----:B-1----:R-:W4:Y:S01]  /*72db0*/  LDL.LU R9, [R1+0xb4] ;  /* 0x0000b40001097983 */ /* 0x002f220000300800 */
[----:B------:R-:W-:-:S03]  /*72dc0*/  @!P6 FMUL R15, R15, 16777216 ;  /* 0x4b8000000f0fe820 */ /* 0x000fc60000400000 */
[----:B------:R-:W-:Y:S01]  /*72dd0*/  STL [R1+0x604], R2 ;  /* 0x0006040201007387 */ /* 0x000fe20000100800 */
[----:B------:R-:W-:-:S03]  /*72de0*/  FMUL R15, R14, R15 ;  /* 0x0000000f0e0f7220 */ /* 0x000fc60000400000 */
[----:B------:R-:W-:Y:S01]  /*72df0*/  STL [R1+0x608], R0 ;  /* 0x0006080001007387 */ /* 0x000fe20000100800 */
[----:B---3--:R-:W-:-:S03]  /*72e00*/  @P2 FMUL R16, R16, 0.25 ;  /* 0x3e80000010102820 */ /* 0x008fc60000400000 */
[----:B------:R0:W-:Y:S01]  /*72e10*/  STL [R1+0x324], R19 ;  /* 0x0003241301007387 */ /* 0x0001e20000100800 */
[----:B------:R-:W-:-:S03]  /*72e20*/  @!P6 FMUL R16, R16, 16777216 ;  /* 0x4b8000001010e820 */ /* 0x000fc60000400000 */
[----:B0-----:R-:W3:Y:S04]  /*72e30*/  LDL.LU R19, [R1+0x1800] ;  /* 0x0018000001137983 */ /* 0x001ee80000300800 */
[----:B------:R0:W-:Y:S01]  /*72e40*/  STL [R1+0x320], R18 ;  /* 0x0003201201007387 */ /* 0x0001e20000100800 */
[----:B------:R-:W-:-:S03]  /*72e50*/  I2FP.F32.S32 R2, R2 ;  /* 0x0000000200027245 */ /* 0x000fc60000201400 */
[----:B0-----:R-:W3:Y:S04]  /*72e60*/  LDL.LU R18, [R1+0x17fc] ;  /* 0x0017fc0001127983 */ /* 0x001ee80000300800 */
[----:B------:R0:W-:Y:S02]  /*72e70*/  STL [R1+0x31c], R15 ;  /* 0x00031c0f01007387 */ /* 0x0001e40000100800 */
[C---:B0-----:R-:W-:Y:S01]  /*72e80*/  FMUL R15, R14.reuse, R12 ;  /* 0x0000000c0e0f7220 */ /* 0x041fe20000400000 */
[C---:B------:R-:W-:Y:S01]  /*72e90*/  FMUL R12, R14.reuse, R6 ;  /* 0x000000060e0c7220 */ /* 0x040fe20000400000 */
[----:B------:R-:W-:-:S03]  /*72ea0*/  FMUL R6, R14, R16 ;  /* 0x000000100e067220 */ /* 0x000fc60000400000 */
[----:B------:R-:W-:Y:S04]  /*72eb0*/  STL [R1+0x318], R15 ;  /* 0x0003180f01007387 */ /* 0x000fe80000100800 */
[----:B------:R-:W-:Y:S04]  /*72ec0*/  STL [R1+0x314], R13 ;  /* 0x0003140d01007387 */ /* 0x000fe80000100800 */
        /* <DEDUP_REMOVED lines=26> */
[----:B------:R-:W-:Y:S01]  /*73070*/  @P4 FMUL R8, R8, 0.25 ;  /* 0x3e80000008084820 */ /* 0x000fe20000400000 */
[----:B------:R-:W-:Y:S01]  /*73080*/  @!P3 FMUL R11, R11, 16777216 ;  /* 0x4b8000000b0bb820 */ /* 0x000fe20000400000 */
[----:B----4-:R-:W-:Y:S02]  /*73090*/  @P4 FMUL R9, R9, 0.25 ;  /* 0x3e80000009094820 */ /* 0x010fe40000400000 */
[----:B------:R-:W-:Y:S02]  /*730a0*/  @!P3 FMUL R8, R8, 16777216 ;  /* 0x4b8000000808b820 */ /* 0x000fe40000400000 */
        /* <DEDUP_REMOVED lines=36> */
[----:B------:R-:W-:Y:S01]  /*732f0*/  VIADD R2, R9, 0xc0cafb0d ;  /* 0xc0cafb0d09027836 */ /* 0x000fe20000000000 */
[----:B------:R1:W-:Y:S01]  /*73300*/  STL [R1+0x378], R9 ;  /* 0x0003780901007387 */ /* 0x0003e20000100800 */
[----:B------:R-:W-:Y:S01]  /*73310*/  @P2 FMUL R14, R14, 0.25 ;  /* 0x3e8000000e0e2820 */ /* 0x000fe20000400000 */
[----:B------:R-:W-:-:S02]  /*73320*/  @P2 FMUL R15, R15, 0.25 ;  /* 0x3e8000000f0f2820 */ /* 0x000fc40000400000 */
[----:B------:R-:W-:Y:S01]  /*73330*/  LOP3.LUT R2, R2, 0xff800000, RZ, 0xc0, !PT ;  /* 0xff80000002027812 */ /* 0x000fe200078ec0ff */
[----:B------:R-:W-:Y:S01]  /*73340*/  @P2 FMUL R12, R12, 0.25 ;  /* 0x3e8000000c0c2820 */ /* 0x000fe20000400000 */
[----:B------:R-:W-:Y:S01]  /*73350*/  @P2 FMUL R13, R13, 0.25 ;  /* 0x3e8000000d0d2820 */ /* 0x000fe20000400000 */
[----:B------:R-:W-:Y:S01]  /*73360*/  @P2 FMUL R6, R6, 0.25 ;  /* 0x3e80000006062820 */ /* 0x000fe20000400000 */
[----:B------:R-:W-:Y:S01]  /*73370*/  @!P6 FMUL R14, R14, 16777216 ;  /* 0x4b8000000e0ee820 */ /* 0x000fe20000400000 */
[----:B------:R-:W-:Y:S01]  /*73380*/  @!P6 FMUL R15, R15, 16777216 ;  /* 0x4b8000000f0fe820 */ /* 0x000fe20000400000 */
[----:B------:R-:W-:Y:S01]  /*73390*/  @P2 FMUL R5, R5, 0.25 ;  /* 0x3e80000005052820 */ /* 0x000fe20000400000 */
[----:B------:R-:W-:Y:S01]  /*733a0*/  @!P6 FMUL R12, R12, 16777216 ;  /* 0x4b8000000c0ce820 */ /* 0x000fe20000400000 */
[----:B------:R-:W-:Y:S01]  /*733b0*/  @!P6 FMUL R13, R13, 16777216 ;  /* 0x4b8000000d0de820 */ /* 0x000fe20000400000 */
[----:B------:R-:W-:Y:S01]  /*733c0*/  @!P6 FMUL R6, R6, 16777216 ;  /* 0x4b8000000606e820 */ /* 0x000fe20000400000 */
[----:B------:R-:W-:Y:S01]  /*733d0*/  @!P6 FMUL R5, R5, 16777216 ;  /* 0x4b8000000505e820 */ /* 0x000fe20000400000 */
[C---:B0-----:R-:W-:Y:S01]  /*733e0*/  FMUL R15, R16.reuse, R15 ;  /* 0x0000000f100f7220 */ /* 0x041fe20000400000 */
[----:B------:R-:W-:Y:S01]  /*733f0*/  FMUL R13, R16, R13 ;  /* 0x0000000d100d7220 */ /* 0x000fe20000400000 */
        /* <DEDUP_REMOVED lines=12> */
[----:B------:R-:W-:-:S04]  /*734c0*/  @!P6 FMUL R17, R17, 16777216 ;  /* 0x4b8000001111e820 */ /* 0x000fc80000400000 */
[----:B------:R-:W-:Y:S01]  /*734d0*/  FMUL R17, R16, R17 ;  /* 0x0000001110117220 */ /* 0x000fe20000400000 */
[----:B------:R0:W-:Y:S01]  /*734e0*/  STL [R1+0x5d0], R2 ;  /* 0x0005d00201007387 */ /* 0x0001e20000100800 */
[----:B---3--:R-:W-:-:S03]  /*734f0*/  @P2 FMUL R18, R18, 0.25 ;  /* 0x3e80000012122820 */ /* 0x008fc60000400000 */
[----:B------:R-:W-:Y:S04]  /*73500*/  STL [R1+0x5cc], R0 ;  /* 0x0005cc0001007387 */ /* 0x000fe80000100800 */
[----:B------:R1:W-:Y:S01]  /*73510*/  STL [R1+0x2e4], R17 ;  /* 0x0002e41101007387 */ /* 0x0003e20000100800 */
[----:B------:R-:W-:Y:S01]  /*73520*/  @!P6 FMUL R18, R18, 16777216 ;  /* 0x4b8000001212e820 */ /* 0x000fe20000400000 */
[----:B0-----:R-:W-:Y:S01]  /*73530*/  I2FP.F32.S32 R2, R2 ;  /* 0x0000000200027245 */ /* 0x001fe20000201400 */
[C---:B-1----:R-:W-:Y:S01]  /*73540*/  FMUL R17, R16.reuse, R14 ;  /* 0x0000000e10117220 */ /* 0x042fe20000400000 */
[C---:B------:R-:W-:Y:S01]  /*73550*/  FMUL R14, R16.reuse, R12 ;  /* 0x0000000c100e7220 */ /* 0x040fe20000400000 */
[C---:B------:R-:W-:Y:S01]  /*73560*/  FMUL R12, R16.reuse, R6 ;  /* 0x00000006100c7220 */ /* 0x040fe20000400000 */
[----:B------:R-:W-:-:S02]  /*73570*/  FMUL R6, R16, R5 ;  /* 0x0000000510067220 */ /* 0x000fc40000400000 */
[----:B------:R0:W-:Y:S01]  /*73580*/  STL [R1+0x2e0], R17 ;  /* 0x0002e01101007387 */ /* 0x0001e20000100800 */
[----:B------:R-:W-:-:S03]  /*73590*/  FMUL R5, R16, R18 ;  /* 0x0000001210057220 */ /* 0x000fc60000400000 */
[----:B------:R-:W-:Y:S04]  /*735a0*/  STL [R1+0x2dc], R15 ;  /* 0x0002dc0f01007387 */ /* 0x000fe80000100800 */
[----:B------:R1:W-:Y:S04]  /*735b0*/  STL [R1+0x2d8], R14 ;  /* 0x0002d80e01007387 */ /* 0x0003e80000100800 */
[----:B------:R-:W-:Y:S04]  /*735c0*/  STL [R1+0x2d4], R13 ;  /* 0x0002d40d01007387 */ /* 0x000fe80000100800 */
[----:B------:R3:W-:Y:S01]  /*735d0*/  STL [R1+0x2d0], R12 ;  /* 0x0002d00c01007387 */ /* 0x0007e20000100800 */
[----:B------:R-:W-:-:S03]  /*735e0*/  FFMA.FTZ R2, R2, 1.1920928955078125e-07, R3 ;  /* 0x3400000002027823 */ /* 0x000fc60000010003 */
[----:B------:R-:W4:Y:S04]  /*735f0*/  LDL.LU R18, [R1+0x17ec] ;  /* 0x0017ec0001127983 */ /* 0x000f280000300800 */
[----:B------:R0:W-:Y:S04]  /*73600*/  STL [R1+0x2cc], R6 ;  /* 0x0002cc0601007387 */ /* 0x0001e80000100800 */
[----:B------:R-:W4:Y:S04]  /*73610*/  LDL.LU R16, [R1+0x120] ;  /* 0x0001200001107983 */ /* 0x000f280000300800 */
[----:B------:R0:W-:Y:S04]  /*73620*/  STL [R1+0x2c8], R5 ;  /* 0x0002c80501007387 */ /* 0x0001e80000100800 */
[----:B------:R-:W5:Y:S01]  /*73630*/  LDL.LU R3, [R1+0x124] ;  /* 0x0001240001037983 */ /* 0x000f620000300800 */
[----:B------:R-:W-:-:S02]  /*73640*/  FSETP.GT.AND P4, PT, |R19|, 8.50705917302346158658e+37, PT ;  /* 0x7e8000001300780b */ /* 0x000fc40003f84200 */
[----:B------:R-:W-:-:S11]  /*73650*/  FSETP.GEU.AND P3, PT, |R19|, 1.175494350822287508e-38, PT ;  /* 0x008000001300780b */ /* 0x000fd60003f6e200 */
[----:B------:R-:W-:-:S04]  /*73660*/  @P4 FMUL R19, R19, 0.25 ;  /* 0x3e80000013134820 */ /* 0x000fc80000400000 */
[----:B------:R-:W-:-:S06]  /*73670*/  @!P3 FMUL R19, R19, 16777216 ;  /* 0x4b8000001313b820 */ /* 0x000fcc0000400000 */
[----:B------:R-:W2:Y:S01]  /*73680*/  MUFU.RCP R19, R19 ;  /* 0x0000001300137308 */ /* 0x000ea20000001000 */
[----:B------:R-:W-:Y:S02]  /*73690*/  FSEL R4, RZ, -23, P1 ;  /* 0xc1b80000ff047808 */ /* 0x000fe40000800000 */
[----:B------:R-:W-:Y:S01]  /*736a0*/  I2FP.F32.S32 R0, R0 ;  /* 0x0000000000007245 */ /* 0x000fe20000201400 */
[----:B------:R-:W-:Y:S04]  /*736b0*/  STL [R1+0x654], R2 ;  /* 0x0006540201007387 */ /* 0x000fe80000100800 */
[----:B------:R-:W-:Y:S01]  /*736c0*/  FFMA.FTZ R0, R0, 1.1920928955078125e-07, R4 ;  /* 0x3400000000007823 */ /* 0x000fe20000010004 */
[----:B0-----:R-:W5:Y:S01]  /*736d0*/  LDL.LU R17, [R1+0x11c] ;  /* 0x00011c0001117983 */ /* 0x001f620000300800 */
[----:B------:R-:W-:-:S03]  /*736e0*/  @P4 FMUL R21, R21, 0.25 ;  /* 0x3e80000015154820 */ /* 0x000fc60000400000 */
[----:B-1----:R-:W5:Y:S01]  /*736f0*/  LDL.LU R14, [R1+0x118] ;  /* 0x00011800010e7983 */ /* 0x002f620000300800 */
[----:B------:R-:W-:-:S03]  /*73700*/  @!P3 FMUL R21, R21, 16777216 ;  /* 0x4b8000001515b820 */ /* 0x000fc60000400000 */
[----:B------:R0:W-:Y:S04]  /*73710*/  STL [R1+0x650], R0 ;  /* 0x0006500001007387 */ /* 0x0001e80000100800 */
[----:B------:R-:W5:Y:S04]  /*73720*/  LDL.LU R15, [R1+0x10c] ;  /* 0x00010c00010f7983 */ /* 0x000f680000300800 */
[----:B---3--:R-:W3:Y:S04]  /*73730*/  LDL.LU R12, [R1+0x108] ;  /* 0x00010800010c7983 */ /* 0x008ee80000300800 */
[----:B------:R-:W3:Y:S04]  /*73740*/  LDL.LU R13, [R1+0xfc] ;  /* 0x0000fc00010d7983 */ /* 0x000ee80000300800 */
[----:B------:R-:W3:Y:S04]  /*73750*/  LDL.LU R6, [R1+0xf8] ;  /* 0x0000f80001067983 */ /* 0x000ee80000300800 */
[----:B------:R-:W3:Y:S01]  /*73760*/  LDL.LU R5, [R1+0xec] ;  /* 0x0000ec0001057983 */ /* 0x000ee20000300800 */
[----:B--2---:R-:W-:-:S04]  /*73770*/  @P4 FMUL R10, R10, 0.25 ;  /* 0x3e8000000a0a4820 */ /* 0x004fc80000400000 */
[----:B------:R-:W-:Y:S01]  /*73780*/  @!P3 FMUL R10, R10, 16777216 ;  /* 0x4b8000000a0ab820 */ /* 0x000fe20000400000 */
[----:B----4-:R-:W-:Y:S01]  /*73790*/  @P4 FMUL R16, R16, 0.25 ;  /* 0x3e80000010104820 */ /* 0x010fe20000400000 */
[----:B-----5:R-:W-:-:S03]  /*737a0*/  @P4 FMUL R3, R3, 0.25 ;  /* 0x3e80000003034820 */ /* 0x020fc60000400000 */
[----:B------:R-:W-:Y:S01]  /*737b0*/  @!P3 FMUL R16, R16, 16777216 ;  /* 0x4b8000001010b820 */ /* 0x000fe20000400000 */
[----:B------:R-:W-:-:S03]  /*737c0*/  @!P3 FMUL R3, R3, 16777216 ;  /* 0x4b8000000303b820 */ /* 0x000fc60000400000 */
[C---:B0-----:R-:W-:Y:S01]  /*737d0*/  FMUL R0, R19.reuse, R16 ;  /* 0x0000001013007220 */ /* 0x041fe20000400000 */
[C---:B------:R-:W-:Y:S01]  /*737e0*/  FMUL R2, R19.reuse, R3 ;  /* 0x0000000313027220 */ /* 0x040fe20000400000 */
[----:B------:R-:W-:-:S04]  /*737f0*/  FMUL R3, R19, R10 ;  /* 0x0000000a13037220 */ /* 0x000fc80000400000 */
[----:B------:R-:W-:Y:S04]  /*73800*/  STL [R1+0x2c4], R2 ;  /* 0x0002c40201007387 */ /* 0x000fe80000100800 */
[----:B------:R0:W-:Y:S04]  /*73810*/  STL [R1+0x2c0], R0 ;  /* 0x0002c00001007387 */ /* 0x0001e80000100800 */
[----:B------:R1:W-:Y:S01]  /*73820*/  STL [R1+0x2bc], R3 ;  /* 0x0002bc0301007387 */ /* 0x0003e20000100800 */
[----:B0-----:R-:W-:-:S03]  /*73830*/  FMUL R0, R19, R21 ;  /* 0x0000001513007220 */ /* 0x001fc60000400000 */
[----:B------:R-:W2:Y:S01]  /*73840*/  LDL.LU R21, [R1+0x17e8] ;  /* 0x0017e80001157983 */ /* 0x000ea20000300800 */
[----:B------:R-:W-:Y:S01]  /*73850*/  @P4 FMUL R11, R11, 0.25 ;  /* 0x3e8000000b0b4820 */ /* 0x000fe20000400000 */
[----:B------:R-:W-:Y:S01]  /*73860*/  @P4 FMUL R9, R9, 0.25 ;  /* 0x3e80000009094820 */ /* 0x000fe20000400000 */
[----:B------:R-:W-:Y:S02]  /*73870*/  @P4 FMUL R7, R7, 0.25 ;  /* 0x3e80000007074820 */ /* 0x000fe40000400000 */
[----:B------:R-:W-:Y:S01]  /*73880*/  @!P3 FMUL R11, R11, 16777216 ;  /* 0x4b8000000b0bb820 */ /* 0x000fe20000400000 */
[----:B------:R-:W-:Y:S01]  /*73890*/  @P4 FMUL R20, R20, 0.25 ;  /* 0x3e80000014144820 */ /* 0x000fe20000400000 */
[----:B------:R-:W-:Y:S02]  /*738a0*/  @!P3 FMUL R9, R9, 16777216 ;  /* 0x4b8000000909b820 */ /* 0x000fe40000400000 */
[----:B------:R-:W-:Y:S01]  /*738b0*/  FMUL R2, R19, R11 ;  /* 0x0000000b13027220 */ /* 0x000fe20000400000 */
[----:B------:R-:W-:Y:S01]  /*738c0*/  @!P3 FMUL R7, R7, 16777216 ;  /* 0x4b8000000707b820 */ /* 0x000fe20000400000 */
[----:B------:R-:W-:Y:S01]  /*738d0*/  @!P3 FMUL R20, R20, 16777216 ;  /* 0x4b8000001414b820 */ /* 0x000fe20000400000 */
[----:B-1----:R-:W-:-:S02]  /*738e0*/  FMUL R3, R19, R9 ;  /* 0x0000000913037220 */ /* 0x002fc40000400000 */
[----:B------:R0:W-:Y:S04]  /*738f0*/  STL [R1+0x2b8], R2 ;  /* 0x0002b80201007387 */ /* 0x0001e80000100800 */
[----:B------:R1:W-:Y:S01]  /*73900*/  STL [R1+0x2b4], R0 ;  /* 0x0002b40001007387 */ /* 0x0003e20000100800 */
[----:B0-----:R-:W-:-:S03]  /*73910*/  FMUL R2, R19, R7 ;  /* 0x0000000713027220 */ /* 0x001fc60000400000 */
[----:B------:R-:W-:Y:S01]  /*73920*/  STL [R1+0x2b0], R3 ;  /* 0x0002b00301007387 */ /* 0x000fe20000100800 */
[----:B-1----:R-:W-:-:S03]  /*73930*/  FMUL R0, R19, R20 ;  /* 0x0000001413007220 */ /* 0x002fc60000400000 */
[----:B------:R-:W4:Y:S01]  /*73940*/  LDL.LU R20, [R1+0x17e4] ;  /* 0x0017e40001147983 */ /* 0x000f220000300800 */
[----:B------:R-:W-:-:S03]  /*73950*/  FSETP.GEU.AND P5, PT, R18, 1.175494350822287508e-38, PT ;  /* 0x008000001200780b */ /* 0x000fc60003fae000 */
[----:B------:R0:W-:Y:S04]  /*73960*/  STL [R1+0x2ac], R2 ;  /* 0x0002ac0201007387 */ /* 0x0001e80000100800 */
[----:B------:R2:W-:Y:S01]  /*73970*/  STL [R1+0x2a8], R0 ;  /* 0x0002a80001007387 */ /* 0x0005e20000100800 */
[----:B0-----:R-:W-:-:S05]  /*73980*/  FMUL R2, R18, 8388608 ;  /* 0x4b00000012027820 */ /* 0x001fca0000400000 */
[----:B------:R-:W-:-:S05]  /*73990*/  FSEL R9, R2, R18, !P5 ;  /* 0x0000001202097208 */ /* 0x000fca0006800000 */
[----:B------:R0:W-:Y:S01]  /*739a0*/  STL [R1+0x36c], R9 ;  /* 0x00036c0901007387 */ /* 0x0001e20000100800 */
[C---:B--2---:R-:W-:Y:S01]  /*739b0*/  FMUL R0, R21.reuse, 8388608 ;  /* 0x4b00000015007820 */ /* 0x044fe20000400000 */
[----:B------:R-:W-:-:S04]  /*739c0*/  FSETP.GEU.AND P1, PT, R21, 1.175494350822287508e-38, PT ;  /* 0x008000001500780b */ /* 0x000fc80003f2e000 */
[----:B------:R-:W-:-:S05]  /*739d0*/  FSEL R7, R0, R21, !P1 ;  /* 0x0000001500077208 */ /* 0x000fca0004800000 */
[----:B------:R-:W-:Y:S04]  /*739e0*/  STL [R1+0x368], R7 ;  /* 0x0003680701007387 */ /* 0x000fe80000100800 */
[----:B------:R-:W2:Y:S04]  /*739f0*/  LDL.LU R19, [R1+0x164] ;  /* 0x0001640001137983 */ /* 0x000ea80000300800 */
[----:B------:R-:W5:Y:S04]  /*73a00*/  LDL.LU R16, [R1+0x160] ;  /* 0x0001600001107983 */ /* 0x000f680000300800 */
[----:B------:R-:W5:Y:S01]  /*73a10*/  LDL.LU R10, [R1+0x154] ;  /* 0x00015400010a7983 */ /* 0x000f620000300800 */
[----:B------:R-:W-:-:S02]  /*73a20*/  FSETP.GT.AND P2, PT, |R18|, 8.50705917302346158658e+37, PT ;  /* 0x7e8000001200780b */ /* 0x000fc40003f44200 */
[----:B------:R-:W-:Y:S02]  /*73a30*/  FSETP.GEU.AND P6, PT, |R18|, 1.175494350822287508e-38, PT ;  /* 0x008000001200780b */ /* 0x000fe40003fce200 */
[C---:B------:R-:W-:Y:S02]  /*73a40*/  FSETP.GT.AND P4, PT, |R21|.reuse, 8.50705917302346158658e+37, PT ;  /* 0x7e8000001500780b */ /* 0x040fe40003f84200 */
[----:B------:R-:W-:Y:S01]  /*73a50*/  FSETP.GEU.AND P3, PT, |R21|, 1.175494350822287508e-38, PT ;  /* 0x008000001500780b */ /* 0x000fe20003f6e200 */
[----:B------:R-:W-:Y:S01]  /*73a60*/  VIADD R2, R9, 0xc0cafb0d ;  /* 0xc0cafb0d09027836 */ /* 0x000fe20000000000 */
[----:B------:R-:W-:Y:S01]  /*73a70*/  IADD3 R0, PT, PT, R8, -0x3f3504f3, RZ ;  /* 0xc0cafb0d08007810 */ /* 0x000fe20007ffe0ff */
[----:B------:R-:W5:Y:S04]  /*73a80*/  LDL.LU R11, [R1+0x150] ;  /* 0x00015000010b7983 */ /* 0x000f680000300800 */
[----:B------:R-:W-:Y:S01]  /*73a90*/  @P2 FMUL R18, R18, 0.25 ;  /* 0x3e80000012122820 */ /* 0x000fe20000400000 */
[----:B------:R-:W-:Y:S01]  /*73aa0*/  @P2 FMUL R17, R17, 0.25 ;  /* 0x3e80000011112820 */ /* 0x000fe20000400000 */
[----:B------:R-:W-:-:S02]  /*73ab0*/  @P2 FMUL R14, R14, 0.25 ;  /* 0x3e8000000e0e2820 */ /* 0x000fc40000400000 */
[----:B------:R-:W-:Y:S01]  /*73ac0*/  @P4 FMUL R21, R21, 0.25 ;  /* 0x3e80000015154820 */ /* 0x000fe20000400000 */
[----:B------:R-:W-:Y:S01]  /*73ad0*/  @!P6 FMUL R18, R18, 16777216 ;  /* 0x4b8000001212e820 */ /* 0x000fe20000400000 */
[----:B------:R-:W-:Y:S01]  /*73ae0*/  LOP3.LUT R2, R2, 0xff800000, RZ, 0xc0, !PT ;  /* 0xff80000002027812 */ /* 0x000fe200078ec0ff */
[----:B------:R-:W-:Y:S01]  /*73af0*/  @P2 FMUL R15, R15, 0.25 ;  /* 0x3e8000000f0f2820 */ /* 0x000fe20000400000 */
[----:B------:R-:W-:Y:S01]  /*73b00*/  LOP3.LUT R0, R0, 0xff800000, RZ, 0xc0, !PT ;  /* 0xff80000000007812 */ /* 0x000fe200078ec0ff */
[----:B---3--:R-:W-:Y:S01]  /*73b10*/  @P2 FMUL R12, R12, 0.25 ;  /* 0x3e8000000c0c2820 */ /* 0x008fe20000400000 */
[----:B------:R-:W-:Y:S01]  /*73b20*/  @P2 FMUL R13, R13, 0.25 ;  /* 0x3e8000000d0d2820 */ /* 0x000fe20000400000 */
[----:B------:R-:W1:Y:S01]  /*73b30*/  MUFU.RCP R18, R18 ;  /* 0x0000001200127308 */ /* 0x000e620000001000 */
[----:B------:R-:W-:Y:S01]  /*73b40*/  @!P6 FMUL R17, R17, 16777216 ;  /* 0x4b8000001111e820 */ /* 0x000fe20000400000 */
[----:B------:R-:W-:Y:S01]  /*73b50*/  @!P3 FMUL R21, R21, 16777216 ;  /* 0x4b8000001515b820 */ /* 0x000fe20000400000 */
[----:B------:R-:W3:Y:S01]  /*73b60*/  LDL.LU R8, [R1+0x140] ;  /* 0x0001400001087983 */ /* 0x000ee20000300800 */
[----:B------:R-:W-:Y:S01]  /*73b70*/  @P2 FMUL R6, R6, 0.25 ;  /* 0x3e80000006062820 */ /* 0x000fe20000400000 */
[----:B------:R-:W-:Y:S01]  /*73b80*/  @!P6 FMUL R14, R14, 16777216 ;  /* 0x4b8000000e0ee820 */ /* 0x000fe20000400000 */
[----:B------:R-:W-:Y:S01]  /*73b90*/  @!P6 FMUL R15, R15, 16777216 ;  /* 0x4b8000000f0fe820 */ /* 0x000fe20000400000 */
[----:B0-----:R-:W3:Y:S01]  /*73ba0*/  LDL.LU R9, [R1+0x134] ;  /* 0x0001340001097983 */ /* 0x001ee20000300800 */
[----:B------:R-:W-:Y:S01]  /*73bb0*/  @P2 FMUL R5, R5, 0.25 ;  /* 0x3e80000005052820 */ /* 0x000fe20000400000 */
[----:B------:R-:W-:-:S02]  /*73bc0*/  @!P6 FMUL R12, R12, 16777216 ;  /* 0x4b8000000c0ce820 */ /* 0x000fc40000400000 */
[----:B------:R-:W-:Y:S01]  /*73bd0*/  STL [R1+0x610], R2 ;  /* 0x0006100201007387 */ /* 0x000fe20000100800 */
[----:B----4-:R-:W-:Y:S01]  /*73be0*/  @P2 FMUL R20, R20, 0.25 ;  /* 0x3e80000014142820 */ /* 0x010fe20000400000 */
[----:B-1----:R-:W-:Y:S02]  /*73bf0*/  FMUL R17, R18, R17 ;  /* 0x0000001112117220 */ /* 0x002fe40000400000 */
[----:B------:R-:W-:Y:S01]  /*73c00*/  STL [R1+0x60c], R0 ;  /* 0x00060c0001007387 */ /* 0x000fe20000100800 */
[----:B------:R-:W-:Y:S01]  /*73c10*/  @!P6 FMUL R13, R13, 16777216 ;  /* 0x4b8000000d0de820 */ /* 0x000fe20000400000 */
[----:B------:R-:W-:Y:S01]  /*73c20*/  @!P6 FMUL R6, R6, 16777216 ;  /* 0x4b8000000606e820 */ /* 0x000fe20000400000 */
[----:B------:R-:W0:Y:S01]  /*73c30*/  MUFU.RCP R21, R21 ;  /* 0x0000001500157308 */ /* 0x000e220000001000 */
[----:B------:R1:W-:Y:S01]  /*73c40*/  STL [R1+0x2a4], R17 ;  /* 0x0002a41101007387 */ /* 0x0003e20000100800 */
[----:B------:R-:W-:Y:S01]  /*73c50*/  FMUL R15, R18, R15 ;  /* 0x0000000f120f7220 */ /* 0x000fe20000400000 */
[----:B------:R-:W-:Y:S01]  /*73c60*/  @!P6 FMUL R5, R5, 16777216 ;  /* 0x4b8000000505e820 */ /* 0x000fe20000400000 */
[----:B------:R-:W-:Y:S01]  /*73c70*/  @!P6 FMUL R20, R20, 16777216 ;  /* 0x4b8000001414e820 */ /* 0x000fe20000400000 */
[C---:B------:R-:W-:Y:S01]  /*73c80*/  FMUL R13, R18.reuse, R13 ;  /* 0x0000000d120d7220 */ /* 0x040fe20000400000 */
[----:B------:R-:W-:Y:S01]  /*73c90*/  FSEL R3, RZ, -23, P5 ;  /* 0xc1b80000ff037808 */ /* 0x000fe20002800000 */
[C---:B-1----:R-:W-:Y:S01]  /*73ca0*/  FMUL R17, R18.reuse, R14 ;  /* 0x0000000e12117220 */ /* 0x042fe20000400000 */
[C---:B------:R-:W-:Y:S01]  /*73cb0*/  FMUL R14, R18.reuse, R12 ;  /* 0x0000000c120e7220 */ /* 0x040fe20000400000 */
[----:B------:R-:W-:Y:S01]  /*73cc0*/  I2FP.F32.S32 R2, R2 ;  /* 0x0000000200027245 */ /* 0x000fe20000201400 */
[C---:B------:R-:W-:Y:S01]  /*73cd0*/  FMUL R12, R18.reuse, R6 ;  /* 0x00000006120c7220 */ /* 0x040fe20000400000 */
[----:B------:R-:W-:Y:S01]  /*73ce0*/  FSEL R4, RZ, -23, P0 ;  /* 0xc1b80000ff047808 */ /* 0x000fe20000000000 */
[----:B------:R1:W-:Y:S01]  /*73cf0*/  STL [R1+0x2a0], R17 ;  /* 0x0002a01101007387 */ /* 0x0003e20000100800 */
[----:B------:R-:W-:Y:S01]  /*73d00*/  I2FP.F32.S32 R0, R0 ;  /* 0x0000000000007245 */ /* 0x000fe20000201400 */
[C---:B------:R-:W-:Y:S01]  /*73d10*/  FMUL R6, R18.reuse, R5 ;  /* 0x0000000512067220 */ /* 0x040fe20000400000 */
[----:B------:R-:W-:Y:S01]  /*73d20*/  FMUL R5, R18, R20 ;  /* 0x0000001412057220 */ /* 0x000fe20000400000 */
[----:B------:R-:W-:Y:S01]  /*73d30*/  STL [R1+0x29c], R15 ;  /* 0x00029c0f01007387 */ /* 0x000fe20000100800 */
[----:B------:R-:W-:-:S03]  /*73d40*/  FFMA.FTZ R2, R2, 1.1920928955078125e-07, R3 ;  /* 0x3400000002027823 */ /* 0x000fc60000010003 */
[----:B------:R4:W-:Y:S01]  /*73d50*/  STL [R1+0x298], R14 ;  /* 0x0002980e01007387 */ /* 0x0009e20000100800 */
[----:B------:R-:W-:-:S03]  /*73d60*/  FFMA.FTZ R0, R0, 1.1920928955078125e-07, R4 ;  /* 0x3400000000007823 */ /* 0x000fc60000010004 */
[----:B------:R-:W-:Y:S04]  /*73d70*/  STL [R1+0x294], R13 ;  /* 0x0002940d01007387 */ /* 0x000fe80000100800 */
[----:B------:R0:W-:Y:S04]  /*73d80*/  STL [R1+0x290], R12 ;  /* 0x0002900c01007387 */ /* 0x0001e80000100800 */
[----:B------:R-:W3:Y:S04]  /*73d90*/  LDL.LU R20, [R1+0x17e0] ;  /* 0x0017e00001147983 */ /* 0x000ee80000300800 */
[----:B------:R0:W-:Y:S01]  /*73da0*/  STL [R1+0x28c], R6 ;  /* 0x00028c0601007387 */ /* 0x0001e20000100800 */
[----:B------:R-:W-:-:S03]  /*73db0*/  @P4 FMUL R23, R23, 0.25 ;  /* 0x3e80000017174820 */ /* 0x000fc60000400000 */
[----:B------:R0:W-:Y:S04]  /*73dc0*/  STL [R1+0x288], R5 ;  /* 0x0002880501007387 */ /* 0x0001e80000100800 */
[----:B-1----:R-:W3:Y:S04]  /*73dd0*/  LDL.LU R17, [R1+0x15c] ;  /* 0x00015c0001117983 */ /* 0x002ee80000300800 */
[----:B------:R1:W-:Y:S04]  /*73de0*/  STL [R1+0x64c], R2 ;  /* 0x00064c0201007387 */ /* 0x0003e80000100800 */
[----:B----4-:R-:W4:Y:S01]  /*73df0*/  LDL.LU R14, [R1+0x158] ;  /* 0x00015800010e7983 */ /* 0x010f220000300800 */
[----:B------:R-:W-:-:S03]  /*73e00*/  @!P3 FMUL R23, R23, 16777216 ;  /* 0x4b8000001717b820 */ /* 0x000fc60000400000 */
[----:B------:R1:W-:Y:S04]  /*73e10*/  STL [R1+0x648], R0 ;  /* 0x0006480001007387 */ /* 0x0003e80000100800 */
[----:B------:R-:W4:Y:S04]  /*73e20*/  LDL.LU R15, [R1+0x14c] ;  /* 0x00014c00010f7983 */ /* 0x000f280000300800 */
[----:B0-----:R-:W4:Y:S04]  /*73e30*/  LDL.LU R12, [R1+0x148] ;  /* 0x00014800010c7983 */ /* 0x001f280000300800 */
[----:B------:R-:W4:Y:S04]  /*73e40*/  LDL.LU R13, [R1+0x13c] ;  /* 0x00013c00010d7983 */ /* 0x000f280000300800 */
[----:B------:R-:W4:Y:S04]  /*73e50*/  LDL.LU R6, [R1+0x138] ;  /* 0x0001380001067983 */ /* 0x000f280000300800 */
[----:B------:R-:W4:Y:S01]  /*73e60*/  LDL.LU R5, [R1+0x12c] ;  /* 0x00012c0001057983 */ /* 0x000f220000300800 */
[----:B--2---:R-:W-:Y:S01]  /*73e70*/  @P4 FMUL R19, R19, 0.25 ;  /* 0x3e80000013134820 */ /* 0x004fe20000400000 */
[----:B-----5:R-:W-:-:S03]  /*73e80*/  @P4 FMUL R16, R16, 0.25 ;  /* 0x3e80000010104820 */ /* 0x020fc60000400000 */
[----:B------:R-:W-:Y:S01]  /*73e90*/  @!P3 FMUL R19, R19, 16777216 ;  /* 0x4b8000001313b820 */ /* 0x000fe20000400000 */
[----:B------:R-:W-:Y:S01]  /*73ea0*/  @P4 FMUL R10, R10, 0.25 ;  /* 0x3e8000000a0a4820 */ /* 0x000fe20000400000 */
[----:B------:R-:W-:Y:S02]  /*73eb0*/  @!P3 FMUL R16, R16, 16777216 ;  /* 0x4b8000001010b820 */ /* 0x000fe40000400000 */
[C---:B-1----:R-:W-:Y:S01]  /*73ec0*/  FMUL R2, R21.reuse, R19 ;  /* 0x0000001315027220 */ /* 0x042fe20000400000 */
[----:B------:R-:W-:Y:S01]  /*73ed0*/  @!P3 FMUL R10, R10, 16777216 ;  /* 0x4b8000000a0ab820 */ /* 0x000fe20000400000 */
[----:B------:R-:W-:-:S03]  /*73ee0*/  FMUL R0, R21, R16 ;  /* 0x0000001015007220 */ /* 0x000fc60000400000 */
[C---:B------:R-:W-:Y:S01]  /*73ef0*/  FMUL R3, R21.reuse, R10 ;  /* 0x0000000a15037220 */ /* 0x040fe20000400000 */
[----:B------:R-:W-:Y:S04]  /*73f00*/  STL [R1+0x284], R2 ;  /* 0x0002840201007387 */ /* 0x000fe80000100800 */
[----:B------:R0:W-:Y:S04]  /*73f10*/  STL [R1+0x280], R0 ;  /* 0x0002800001007387 */ /* 0x0001e80000100800 */
[----:B------:R1:W-:Y:S01]  /*73f20*/  STL [R1+0x27c], R3 ;  /* 0x00027c0301007387 */ /* 0x0003e20000100800 */
[----:B0-----:R-:W-:-:S03]  /*73f30*/  FMUL R0, R21, R23 ;  /* 0x0000001715007220 */ /* 0x001fc60000400000 */
[----:B------:R-:W2:Y:S01]  /*73f40*/  LDL.LU R23, [R1+0x17dc] ;  /* 0x0017dc0001177983 */ /* 0x000ea20000300800 */
[----:B------:R-:W-:Y:S01]  /*73f50*/  @P4 FMUL R11, R11, 0.25 ;  /* 0x3e8000000b0b4820 */ /* 0x000fe20000400000 */
[----:B---3--:R-:W-:-:S03]  /*73f60*/  @P4 FMUL R8, R8, 0.25 ;  /* 0x3e80000008084820 */ /* 0x008fc60000400000 */
[----:B------:R-:W-:Y:S01]  /*73f70*/  @!P3 FMUL R11, R11, 16777216 ;  /* 0x4b8000000b0bb820 */ /* 0x000fe20000400000 */
[----:B------:R-:W-:Y:S01]  /*73f80*/  @P4 FMUL R22, R22, 0.25 ;  /* 0x3e80000016164820 */ /* 0x000fe20000400000 */
[----:B------:R-:W-:Y:S01]  /*73f90*/  @P4 FMUL R9, R9, 0.25 ;  /* 0x3e80000009094820 */ /* 0x000fe20000400000 */
[----:B------:R-:W-:Y:S01]  /*73fa0*/  @!P3 FMUL R8, R8, 16777216 ;  /* 0x4b8000000808b820 */ /* 0x000fe20000400000 */
[----:B------:R-:W-:Y:S01]  /*73fb0*/  FMUL R2, R21, R11 ;  /* 0x0000000b15027220 */ /* 0x000fe20000400000 */
[----:B------:R-:W-:Y:S01]  /*73fc0*/  @!P3 FMUL R22, R22, 16777216 ;  /* 0x4b8000001616b820 */ /* 0x000fe20000400000 */
[----:B------:R-:W-:Y:S01]  /*73fd0*/  @!P3 FMUL R9, R9, 16777216 ;  /* 0x4b8000000909b820 */ /* 0x000fe20000400000 */
[C---:B-1----:R-:W-:Y:S02]  /*73fe0*/  FMUL R3, R21.reuse, R8 ;  /* 0x0000000815037220 */ /* 0x042fe40000400000 */
[----:B------:R0:W-:Y:S04]  /*73ff0*/  STL [R1+0x278], R2 ;  /* 0x0002780201007387 */ /* 0x0001e80000100800 */
[----:B------:R1:W-:Y:S01]  /*74000*/  STL [R1+0x274], R0 ;  /* 0x0002740001007387 */ /* 0x0003e20000100800 */
[----:B0-----:R-:W-:-:S03]  /*74010*/  FMUL R2, R21, R9 ;  /* 0x0000000915027220 */ /* 0x001fc60000400000 */
[----:B------:R-:W-:Y:S01]  /*74020*/  STL [R1+0x270], R3 ;  /* 0x0002700301007387 */ /* 0x000fe20000100800 */
[----:B-1----:R-:W-:-:S03]  /*74030*/  FMUL R0, R21, R22 ;  /* 0x0000001615007220 */ /* 0x002fc60000400000 */
[----:B------:R-:W3:Y:S04]  /*74040*/  LDL.LU R22, [R1+0x17d8] ;  /* 0x0017d80001167983 */ /* 0x000ee80000300800 */
[----:B------:R0:W-:Y:S04]  /*74050*/  STL [R1+0x26c], R2 ;  /* 0x00026c0201007387 */ /* 0x0001e80000100800 */
[----:B------:R2:W-:Y:S01]  /*74060*/  STL [R1+0x268], R0 ;  /* 0x0002680001007387 */ /* 0x0005e20000100800 */
[C---:B0-----:R-:W-:Y:S01]  /*74070*/  FMUL R2, R20.reuse, 8388608 ;  /* 0x4b00000014027820 */ /* 0x041fe20000400000 */
[----:B------:R-:W-:-:S04]  /*74080*/  FSETP.GEU.AND P5, PT, R20, 1.175494350822287508e-38, PT ;  /* 0x008000001400780b */ /* 0x000fc80003fae000 */
        /* <DEDUP_REMOVED lines=10> */
[C---:B------:R-:W-:Y:S02]  /*74130*/  FSETP.GEU.AND P6, PT, |R20|.reuse, 1.175494350822287508e-38, PT ;  /* 0x008000001400780b */ /* 0x040fe40003fce200 */
[C---:B------:R-:W-:Y:S02]  /*74140*/  FSETP.GT.AND P4, PT, |R23|.reuse, 8.50705917302346158658e+37, PT ;  /* 0x7e8000001700780b */ /* 0x040fe40003f84200 */
[----:B------:R-:W-:Y:S01]  /*74150*/  FSETP.GEU.AND P3, PT, |R23|, 1.175494350822287508e-38, PT ;  /* 0x008000001700780b */ /* 0x000fe20003f6e200 */
[----:B------:R-:W-:Y:S01]  /*74160*/  VIADD R2, R9, 0xc0cafb0d ;  /* 0xc0cafb0d09027836 */ /* 0x000fe20000000000 */
[----:B------:R-:W5:Y:S05]  /*74170*/  LDL.LU R11, [R1+0x190] ;  /* 0x00019000010b7983 */ /* 0x000f6a0000300800 */
[----:B------:R-:W-:Y:S01]  /*74180*/  @P2 FMUL R20, R20, 0.25 ;  /* 0x3e80000014142820 */ /* 0x000fe20000400000 */
[----:B------:R-:W-:-:S02]  /*74190*/  VIADD R0, R7, 0xc0cafb0d ;  /* 0xc0cafb0d07007836 */ /* 0x000fc40000000000 */
[----:B------:R-:W-:Y:S01]  /*741a0*/  @P2 FMUL R17, R17, 0.25 ;  /* 0x3e80000011112820 */ /* 0x000fe20000400000 */
[----:B------:R-:W-:Y:S01]  /*741b0*/  @P4 FMUL R23, R23, 0.25 ;  /* 0x3e80000017174820 */ /* 0x000fe20000400000 */
[----:B------:R-:W-:Y:S01]  /*741c0*/  @!P6 FMUL R20, R20, 16777216 ;  /* 0x4b8000001414e820 */ /* 0x000fe20000400000 */
[----:B----4-:R-:W-:Y:S01]  /*741d0*/  @P2 FMUL R14, R14, 0.25 ;  /* 0x3e8000000e0e2820 */ /* 0x010fe20000400000 */
[----:B------:R-:W-:Y:S01]  /*741e0*/  LOP3.LUT R2, R2, 0xff800000, RZ, 0xc0, !PT ;  /* 0xff80000002027812 */ /* 0x000fe200078ec0ff */
[----:B------:R-:W-:Y:S01]  /*741f0*/  @P2 FMUL R15, R15, 0.25 ;  /* 0x3e8000000f0f2820 */ /* 0x000fe20000400000 */
[----:B------:R-:W-:Y:S01]  /*74200*/  @P2 FMUL R12, R12, 0.25 ;  /* 0x3e8000000c0c2820 */ /* 0x000fe20000400000 */
[----:B------:R-:W-:Y:S01]  /*74210*/  @P2 FMUL R13, R13, 0.25 ;  /* 0x3e8000000d0d2820 */ /* 0x000fe20000400000 */
[----:B------:R-:W1:Y:S01]  /*74220*/  MUFU.RCP R20, R20 ;  /* 0x0000001400147308 */ /* 0x000e620000001000 */
[----:B------:R-:W-:Y:S01]  /*74230*/  LOP3.LUT R18, R0, 0xff800000, RZ, 0xc0, !PT ;  /* 0xff80000000127812 */ /* 0x000fe200078ec0ff */
[----:B------:R-:W-:Y:S01]  /*74240*/  @!P3 FMUL R23, R23, 16777216 ;  /* 0x4b8000001717b820 */ /* 0x000fe20000400000 */
[----:B------:R-:W-:Y:S01]  /*74250*/  @!P6 FMUL R17, R17, 16777216 ;  /* 0x4b8000001111e820 */ /* 0x000fe20000400000 */
[----:B0-----:R-:W4:Y:S01]  /*74260*/  LDL.LU R9, [R1+0x180] ;  /* 0x0001800001097983 */ /* 0x001f220000300800 */
[----:B------:R-:W-:Y:S01]  /*74270*/  @P2 FMUL R6, R6, 0.25 ;  /* 0x3e80000006062820 */ /* 0x000fe20000400000 */
[----:B------:R-:W-:Y:S01]  /*74280*/  @!P6 FMUL R14, R14, 16777216 ;  /* 0x4b8000000e0ee820 */ /* 0x000fe20000400000 */
[----:B------:R-:W-:Y:S01]  /*74290*/  @!P6 FMUL R15, R15, 16777216 ;  /* 0x4b8000000f0fe820 */ /* 0x000fe20000400000 */
[----:B------:R-:W4:Y:S01]  /*742a0*/  LDL.LU R7, [R1+0x174] ;  /* 0x0001740001077983 */ /* 0x000f220000300800 */
[----:B------:R-:W-:Y:S01]  /*742b0*/  @P2 FMUL R5, R5, 0.25 ;  /* 0x3e80000005052820 */ /* 0x000fe20000400000 */
[----:B------:R-:W-:Y:S01]  /*742c0*/  @!P6 FMUL R12, R12, 16777216 ;  /* 0x4b8000000c0ce820 */ /* 0x000fe20000400000 */
[----:B------:R-:W-:Y:S01]  /*742d0*/  I2FP.F32.S32 R0, R18 ;  /* 0x0000001200007245 */ /* 0x000fe20000201400 */
[----:B------:R-:W-:Y:S01]  /*742e0*/  STL [R1+0x5d4], R2 ;  /* 0x0005d40201007387 */ /* 0x000fe20000100800 */
[----:B---3--:R-:W-:Y:S01]  /*742f0*/  @P2 FMUL R22, R22, 0.25 ;  /* 0x3e80000016162820 */ /* 0x008fe20000400000 */
[----:B------:R-:W-:-:S02]  /*74300*/  @!P6 FMUL R13, R13, 16777216 ;  /* 0x4b8000000d0de820 */ /* 0x000fc40000400000 */
[----:B------:R0:W-:Y:S01]  /*74310*/  STL [R1+0x5d8], R18 ;  /* 0x0005d81201007387 */ /* 0x0001e20000100800 */
[----:B------:R-:W-:Y:S01]  /*74320*/  @!P6 FMUL R6, R6, 16777216 ;  /* 0x4b8000000606e820 */ /* 0x000fe20000400000 */
[----:B------:R-:W3:Y:S01]  /*74330*/  MUFU.RCP R23, R23 ;  /* 0x0000001700177308 */ /* 0x000ee20000001000 */
[----:B-1----:R-:W-:Y:S01]  /*74340*/  FMUL R15, R20, R15 ;  /* 0x0000000f140f7220 */ /* 0x002fe20000400000 */
[----:B------:R-:W-:Y:S01]  /*74350*/  @!P6 FMUL R5, R5, 16777216 ;  /* 0x4b8000000505e820 */ /* 0x000fe20000400000 */
[----:B------:R-:W-:Y:S01]  /*74360*/  @!P6 FMUL R22, R22, 16777216 ;  /* 0x4b8000001616e820 */ /* 0x000fe20000400000 */
[C---:B------:R-:W-:Y:S01]  /*74370*/  FMUL R13, R20.reuse, R13 ;  /* 0x0000000d140d7220 */ /* 0x040fe20000400000 */
[C---:B0-----:R-:W-:Y:S01]  /*74380*/  FMUL R18, R20.reuse, R17 ;  /* 0x0000001114127220 */ /* 0x041fe20000400000 */
[C---:B------:R-:W-:Y:S01]  /*74390*/  FMUL R17, R20.reuse, R14 ;  /* 0x0000000e14117220 */ /* 0x040fe20000400000 */
[C---:B------:R-:W-:Y:S01]  /*743a0*/  FMUL R14, R20.reuse, R12 ;  /* 0x0000000c140e7220 */ /* 0x040fe20000400000 */
[----:B------:R-:W-:Y:S01]  /*743b0*/  FSEL R3, RZ, -23, P5 ;  /* 0xc1b80000ff037808 */ /* 0x000fe20002800000 */
[C---:B------:R-:W-:Y:S01]  /*743c0*/  FMUL R12, R20.reuse, R6 ;  /* 0x00000006140c7220 */ /* 0x040fe20000400000 */
[----:B------:R-:W-:Y:S01]  /*743d0*/  I2FP.F32.S32 R2, R2 ;  /* 0x0000000200027245 */ /* 0x000fe20000201400 */
[----:B------:R-:W-:Y:S01]  /*743e0*/  STL [R1+0x15c], R18 ;  /* 0x00015c1201007387 */ /* 0x000fe20000100800 */
[----:B------:R-:W-:Y:S01]  /*743f0*/  FSEL R4, RZ, -23, P1 ;  /* 0xc1b80000ff047808 */ /* 0x000fe20000800000 */
[----:B------:R-:W-:-:S02]  /*74400*/  FMUL R6, R20, R5 ;  /* 0x0000000514067220 */ /* 0x000fc40000400000 */
[----:B------:R0:W-:Y:S01]  /*74410*/  STL [R1+0x154], R17 ;  /* 0x0001541101007387 */ /* 0x0001e20000100800 */
[----:B------:R-:W-:-:S03]  /*74420*/  FMUL R5, R20, R22 ;  /* 0x0000001614057220 */ /* 0x000fc60000400000 */
[----:B------:R-:W-:Y:S01]  /*74430*/  STL [R1+0x150], R15 ;  /* 0x0001500f01007387 */ /* 0x000fe20000100800 */
[----:B------:R-:W-:-:S03]  /*74440*/  FFMA.FTZ R2, R2, 1.1920928955078125e-07, R3 ;  /* 0x3400000002027823 */ /* 0x000fc60000010003 */
[----:B------:R1:W-:Y:S01]  /*74450*/  STL [R1+0x148], R14 ;  /* 0x0001480e01007387 */ /* 0x0003e20000100800 */
[----:B------:R-:W-:-:S03]  /*74460*/  FFMA.FTZ R0, R0, 1.1920928955078125e-07, R4 ;  /* 0x3400000000007823 */ /* 0x000fc60000010004 */
[----:B------:R-:W-:Y:S04]  /*74470*/  STL [R1+0x144], R13 ;  /* 0x0001440d01007387 */ /* 0x000fe80000100800 */
[----:B------:R0:W-:Y:S04]  /*74480*/  STL [R1+0x140], R12 ;  /* 0x0001400c01007387 */ /* 0x0001e80000100800 */
[----:B------:R-:W4:Y:S04]  /*74490*/  LDL.LU R22, [R1+0x17d4] ;  /* 0x0017d40001167983 */ /* 0x000f280000300800 */
[----:B------:R1:W-:Y:S01]  /*744a0*/  STL [R1+0x138], R6 ;  /* 0x0001380601007387 */ /* 0x0003e20000100800 */
[----:B------:R-:W-:-:S03]  /*744b0*/  @P4 FMUL R25, R25, 0.25 ;  /* 0x3e80000019194820 */ /* 0x000fc60000400000 */
[----:B------:R1:W-:Y:S04]  /*744c0*/  STL [R1+0x130], R5 ;  /* 0x0001300501007387 */ /* 0x0003e80000100800 */
[----:B0-----:R-:W4:Y:S04]  /*744d0*/  LDL.LU R17, [R1+0x19c] ;  /* 0x00019c0001117983 */ /* 0x001f280000300800 */
[----:B------:R3:W-:Y:S04]  /*744e0*/  STL [R1+0x644], R2 ;  /* 0x0006440201007387 */ /* 0x0007e80000100800 */
[----:B-1----:R-:W4:Y:S01]  /*744f0*/  LDL.LU R14, [R1+0x198] ;  /* 0x00019800010e7983 */ /* 0x002f220000300800 */
[----:B------:R-:W-:-:S03]  /*74500*/  @!P3 FMUL R25, R25, 16777216 ;  /* 0x4b8000001919b820 */ /* 0x000fc60000400000 */
[----:B------:R0:W-:Y:S04]  /*74510*/  STL [R1+0x640], R0 ;  /* 0x0006400001007387 */ /* 0x0001e80000100800 */
[----:B------:R-:W4:Y:S04]  /*74520*/  LDL.LU R15, [R1+0x18c] ;  /* 0x00018c00010f7983 */ /* 0x000f280000300800 */
[----:B------:R-:W4:Y:S04]  /*74530*/  LDL.LU R12, [R1+0x188] ;  /* 0x00018800010c7983 */ /* 0x000f280000300800 */
        /* <DEDUP_REMOVED lines=8> */
[C---:B---3--:R-:W-:Y:S01]  /*745c0*/  FMUL R2, R23.reuse, R19 ;  /* 0x0000001317027220 */ /* 0x048fe20000400000 */
[----:B------:R-:W-:Y:S01]  /*745d0*/  @!P3 FMUL R10, R10, 16777216 ;  /* 0x4b8000000a0ab820 */ /* 0x000fe20000400000 */
[----:B0-----:R-:W-:-:S03]  /*745e0*/  FMUL R0, R23, R16 ;  /* 0x0000001017007220 */ /* 0x001fc60000400000 */
[C---:B------:R-:W-:Y:S01]  /*745f0*/  FMUL R3, R23.reuse, R10 ;  /* 0x0000000a17037220 */ /* 0x040fe20000400000 */
[----:B------:R-:W-:Y:S04]  /*74600*/  STL [R1+0x11c], R2 ;  /* 0x00011c0201007387 */ /* 0x000fe80000100800 */
[----:B------:R0:W-:Y:S04]  /*74610*/  STL [R1+0x118], R0 ;  /* 0x0001180001007387 */ /* 0x0001e80000100800 */
[----:B------:R1:W-:Y:S01]  /*74620*/  STL [R1+0x110], R3 ;  /* 0x0001100301007387 */ /* 0x0003e20000100800 */
[----:B0-----:R-:W-:-:S03]  /*74630*/  FMUL R0, R23, R25 ;  /* 0x0000001917007220 */ /* 0x001fc60000400000 */
[----:B------:R-:W2:Y:S01]  /*74640*/  LDL.LU R25, [R1+0x17d0] ;  /* 0x0017d00001197983 */ /* 0x000ea20000300800 */
[----:B------:R-:W-:Y:S01]  /*74650*/  @P4 FMUL R11, R11, 0.25 ;  /* 0x3e8000000b0b4820 */ /* 0x000fe20000400000 */
[----:B----4-:R-:W-:-:S03]  /*74660*/  @P4 FMUL R9, R9, 0.25 ;  /* 0x3e80000009094820 */ /* 0x010fc60000400000 */
        /* <DEDUP_REMOVED lines=14> */
[----:B------:R-:W-:Y:S04]  /*74750*/  STL [R1+0x100], R2 ;  /* 0x0001000201007387 */ /* 0x000fe80000100800 */
[----:B------:R0:W-:Y:S02]  /*74760*/  STL [R1+0xfc], R0 ;  /* 0x0000fc0001007387 */ /* 0x0001e40000100800 */
        /* <DEDUP_REMOVED lines=9> */
[----:B------:R-:W4:Y:S04]  /*74800*/  LDL.LU R16, [R1+0x1e0] ;  /* 0x0001e00001107983 */ /* 0x000f280000300800 */
[----:B------:R-:W5:Y:S01]  /*74810*/  LDL.LU R10, [R1+0x1d4] ;  /* 0x0001d400010a7983 */ /* 0x000f620000300800 */
[----:B------:R-:W-:-:S02]  /*74820*/  FSETP.GT.AND P2, PT, |R22|, 8.50705917302346158658e+37, PT ;  /* 0x7e8000001600780b */ /* 0x000fc40003f44200 */
[----:B------:R-:W-:Y:S01]  /*74830*/  FSETP.GEU.AND P6, PT, |R22|, 1.175494350822287508e-38, PT ;  /* 0x008000001600780b */ /* 0x000fe20003fce200 */
[----:B------:R-:W5:Y:S01]  /*74840*/  LDL.LU R11, [R1+0x1d0] ;  /* 0x0001d000010b7983 */ /* 0x000f620000300800 */
[----:B------:R-:W-:-:S09]  /*74850*/  FSETP.GT.AND P4, PT, |R25|, 8.50705917302346158658e+37, PT ;  /* 0x7e8000001900780b */ /* 0x000fd20003f84200 */
[----:B------:R-:W-:-:S04]  /*74860*/  @P2 FMUL R22, R22, 0.25 ;  /* 0x3e80000016162820 */ /* 0x000fc80000400000 */
[----:B------:R-:W-:Y:S01]  /*74870*/  @!P6 FMUL R22, R22, 16777216 ;  /* 0x4b8000001616e820 */ /* 0x000fe20000400000 */
[----:B------:R-:W-:Y:S02]  /*74880*/  FSETP.GEU.AND P3, PT, |R25|, 1.175494350822287508e-38, PT ;  /* 0x008000001900780b */ /* 0x000fe40003f6e200 */
[----:B------:R-:W-:Y:S02]  /*74890*/  IADD3 R4, PT, PT, R8, -0x3f3504f3, RZ ;  /* 0xc0cafb0d08047810 */ /* 0x000fe40007ffe0ff */
[----:B------:R-:W5:Y:S01]  /*748a0*/  LDL.LU R8, [R1+0x1c0] ;  /* 0x0001c00001087983 */ /* 0x000f620000300800 */
[----:B------:R-:W1:Y:S01]  /*748b0*/  MUFU.RCP R22, R22 ;  /* 0x0000001600167308 */ /* 0x000e620000001000 */
[----:B0-----:R-:W-:Y:S02]  /*748c0*/  VIADD R3, R3, 0xc0cafb0d ;  /* 0xc0cafb0d03037836 */ /* 0x001fe40000000000 */
[----:B------:R-:W-:Y:S01]  /*748d0*/  @P4 FMUL R25, R25, 0.25 ;  /* 0x3e80000019194820 */ /* 0x000fe20000400000 */
[----:B------:R-:W-:Y:S01]  /*748e0*/  @P2 FMUL R17, R17, 0.25 ;  /* 0x3e80000011112820 */ /* 0x000fe20000400000 */
[----:B------:R-:W-:Y:S01]  /*748f0*/  @P2 FMUL R14, R14, 0.25 ;  /* 0x3e8000000e0e2820 */ /* 0x000fe20000400000 */
[----:B------:R-:W-:Y:S01]  /*74900*/  @P2 FMUL R15, R15, 0.25 ;  /* 0x3e8000000f0f2820 */ /* 0x000fe20000400000 */
[----:B------:R-:W-:Y:S01]  /*74910*/  LOP3.LUT R3, R3, 0xff800000, RZ, 0xc0, !PT ;  /* 0xff80000003037812 */ /* 0x000fe200078ec0ff */
[----:B------:R-:W-:Y:S01]  /*74920*/  @P2 FMUL R12, R12, 0.25 ;  /* 0x3e8000000c0c2820 */ /* 0x000fe20000400000 */
[----:B------:R-:W-:Y:S01]  /*74930*/  LOP3.LUT R18, R4, 0xff800000, RZ, 0xc0, !PT ;  /* 0xff80000004127812 */ /* 0x000fe200078ec0ff */
[----:B------:R-:W-:Y:S01]  /*74940*/  @!P3 FMUL R25, R25, 16777216 ;  /* 0x4b8000001919b820 */ /* 0x000fe20000400000 */
[----:B------:R-:W-:Y:S01]  /*74950*/  @P2 FMUL R13, R13, 0.25 ;  /* 0x3e8000000d0d2820 */ /* 0x000fe20000400000 */
[----:B------:R-:W-:Y:S01]  /*74960*/  @!P6 FMUL R17, R17, 16777216 ;  /* 0x4b8000001111e820 */ /* 0x000fe20000400000 */
[----:B------:R-:W-:Y:S01]  /*74970*/  @P2 FMUL R6, R6, 0.25 ;  /* 0x3e80000006062820 */ /* 0x000fe20000400000 */
[----:B------:R-:W-:Y:S01]  /*74980*/  @!P6 FMUL R14, R14, 16777216 ;  /* 0x4b8000000e0ee820 */ /* 0x000fe20000400000 */
[----:B------:R-:W5:Y:S01]  /*74990*/  LDL.LU R9, [R1+0x1b4] ;  /* 0x0001b40001097983 */ /* 0x000f620000300800 */
[----:B------:R-:W-:Y:S01]  /*749a0*/  @!P6 FMUL R15, R15, 16777216 ;  /* 0x4b8000000f0fe820 */ /* 0x000fe20000400000 */
[----:B------:R-:W-:Y:S01]  /*749b0*/  @P2 FMUL R5, R5, 0.25 ;  /* 0x3e80000005052820 */ /* 0x000fe20000400000 */
[----:B------:R-:W-:Y:S01]  /*749c0*/  @!P6 FMUL R12, R12, 16777216 ;  /* 0x4b8000000c0ce820 */ /* 0x000fe20000400000 */
[----:B------:R-:W-:Y:S01]  /*749d0*/  STL [R1+0x618], R3 ;  /* 0x0006180301007387 */ /* 0x000fe20000100800 */
[----:B------:R-:W-:Y:S01]  /*749e0*/  I2FP.F32.S32 R4, R18 ;  /* 0x0000001200047245 */ /* 0x000fe20000201400 */
[----:B---3--:R-:W-:Y:S01]  /*749f0*/  @P2 FMUL R24, R24, 0.25 ;  /* 0x3e80000018182820 */ /* 0x008fe20000400000 */
[----:B------:R-:W-:Y:S01]  /*74a00*/  @!P6 FMUL R13, R13, 16777216 ;  /* 0x4b8000000d0de820 */ /* 0x000fe20000400000 */
        /* <DEDUP_REMOVED lines=24> */
[----:B------:R-:W5:Y:S04]  /*74b90*/  LDL.LU R24, [R1+0x17c8] ;  /* 0x0017c80001187983 */ /* 0x000f680000300800 */
[----:B------:R1:W-:Y:S01]  /*74ba0*/  STL [R1+0xd4], R6 ;  /* 0x0000d40601007387 */ /* 0x0003e20000100800 */
[----:B------:R-:W-:-:S03]  /*74bb0*/  @P4 FMUL R27, R27, 0.25 ;  /* 0x3e8000001b1b4820 */ /* 0x000fc60000400000 */
[----:B------:R1:W-:Y:S04]  /*74bc0*/  STL [R1+0xcc], R5 ;  /* 0x0000cc0501007387 */ /* 0x0003e80000100800 */
[----:B0-----:R-:W5:Y:S04]  /*74bd0*/  LDL.LU R17, [R1+0x1dc] ;  /* 0x0001dc0001117983 */ /* 0x001f680000300800 */
[----:B------:R3:W-:Y:S04]  /*74be0*/  STL [R1+0x63c], R2 ;  /* 0x00063c0201007387 */ /* 0x0007e80000100800 */
[----:B-1----:R-:W5:Y:S01]  /*74bf0*/  LDL.LU R14, [R1+0x1d8] ;  /* 0x0001d800010e7983 */ /* 0x002f620000300800 */
[----:B------:R-:W-:-:S03]  /*74c00*/  @!P3 FMUL R27, R27, 16777216 ;  /* 0x4b8000001b1bb820 */ /* 0x000fc60000400000 */
[----:B------:R0:W-:Y:S04]  /*74c10*/  STL [R1+0x638], R0 ;  /* 0x0006380001007387 */ /* 0x0001e80000100800 */
[----:B------:R-:W5:Y:S04]  /*74c20*/  LDL.LU R15, [R1+0x1cc] ;  /* 0x0001cc00010f7983 */ /* 0x000f680000300800 */
[----:B------:R-:W5:Y:S04]  /*74c30*/  LDL.LU R12, [R1+0x1c8] ;  /* 0x0001c800010c7983 */ /* 0x000f680000300800 */
[----:B------:R-:W5:Y:S04]  /*74c40*/  LDL.LU R13, [R1+0x1bc] ;  /* 0x0001bc00010d7983 */ /* 0x000f680000300800 */
[----:B------:R-:W5:Y:S04]  /*74c50*/  LDL.LU R6, [R1+0x1b8] ;  /* 0x0001b80001067983 */ /* 0x000f680000300800 */
[----:B------:R-:W5:Y:S01]  /*74c60*/  LDL.LU R5, [R1+0x1ac] ;  /* 0x0001ac0001057983 */ /* 0x000f620000300800 */
[----:B--2---:R-:W-:Y:S01]  /*74c70*/  @P4 FMUL R19, R19, 0.25 ;  /* 0x3e80000013134820 */ /* 0x004fe20000400000 */
[----:B----4-:R-:W-:-:S03]  /*74c80*/  @P4 FMUL R16, R16, 0.25 ;  /* 0x3e80000010104820 */ /* 0x010fc60000400000 */
[----:B------:R-:W-:Y:S01]  /*74c90*/  @!P3 FMUL R19, R19, 16777216 ;  /* 0x4b8000001313b820 */ /* 0x000fe20000400000 */
[----:B-----5:R-:W-:Y:S01]  /*74ca0*/  @P4 FMUL R10, R10, 0.25 ;  /* 0x3e8000000a0a4820 */ /* 0x020fe20000400000 */
        /* <DEDUP_REMOVED lines=14> */
[----:B------:R-:W-:Y:S01]  /*74d90*/  @!P3 FMUL R8, R8, 16777216 ;  /* 0x4b8000000808b820 */ /* 0x000fe20000400000 */
[----:B------:R-:W-:Y:S02]  /*74da0*/  @!P3 FMUL R26, R26, 16777216 ;  /* 0x4b8000001a1ab820 */ /* 0x000fe40000400000 */
[C---:B------:R-:W-:Y:S01]  /*74db0*/  FMUL R2, R25.reuse, R11 ;  /* 0x0000000b19027220 */ /* 0x040fe20000400000 */
[----:B-1----:R-:W-:-:S04]  /*74dc0*/  FMUL R3, R25, R8 ;  /* 0x0000000819037220 */ /* 0x002fc80000400000 */
[----:B------:R-:W-:Y:S04]  /*74dd0*/  STL [R1+0xb8], R2 ;  /* 0x0000b80201007387 */ /* 0x000fe80000100800 */
[----:B------:R0:W-:Y:S04]  /*74de0*/  STL [R1+0xb4], R0 ;  /* 0x0000b40001007387 */ /* 0x0001e80000100800 */
[----:B------:R-:W-:Y:S01]  /*74df0*/  STL [R1+0xb0], R3 ;  /* 0x0000b00301007387 */ /* 0x000fe20000100800 */
[----:B0-----:R-:W-:-:S03]  /*74e00*/  FMUL R0, R25, R26 ;  /* 0x0000001a19007220 */ /* 0x001fc60000400000 */
[----:B------:R-:W3:Y:S01]  /*74e10*/  LDL.LU R26, [R1+0x17c0] ;  /* 0x0017c000011a7983 */ /* 0x000ee20000300800 */
[----:B------:R-:W-:-:S04]  /*74e20*/  @P4 FMUL R9, R9, 0.25 ;  /* 0x3e80000009094820 */ /* 0x000fc80000400000 */
[----:B------:R-:W-:-:S04]  /*74e30*/  @!P3 FMUL R9, R9, 16777216 ;  /* 0x4b8000000909b820 */ /* 0x000fc80000400000 */
[----:B------:R-:W-:-:S05]  /*74e40*/  FMUL R2, R25, R9 ;  /* 0x0000000919027220 */ /* 0x000fca0000400000 */
        /* <DEDUP_REMOVED lines=12> */
[----:B------:R-:W5:Y:S04]  /*74f10*/  LDL.LU R11, [R1+0x200] ;  /* 0x00020000010b7983 */ /* 0x000f680000300800 */
[----:B------:R-:W5:Y:S04]  /*74f20*/  LDL.LU R8, [R1+0x1fc] ;  /* 0x0001fc0001087983 */ /* 0x000f680000300800 */
[----:B------:R-:W5:Y:S01]  /*74f30*/  LDL.LU R9, [R1+0x1f0] ;  /* 0x0001f00001097983 */ /* 0x000f620000300800 */
[----:B------:R-:W-:-:S02]  /*74f40*/  FSETP.GT.AND P2, PT, |R24|, 8.50705917302346158658e+37, PT ;  /* 0x7e8000001800780b */ /* 0x000fc40003f44200 */
[----:B------:R-:W-:-:S11]  /*74f50*/  FSETP.GEU.AND P6, PT, |R24|, 1.175494350822287508e-38, PT ;  /* 0x008000001800780b */ /* 0x000fd60003fce200 */
[----:B------:R-:W-:-:S04]  /*74f60*/  @P2 FMUL R24, R24, 0.25 ;  /* 0x3e80000018182820 */ /* 0x000fc80000400000 */
[----:B------:R-:W-:Y:S01]  /*74f70*/  @!P6 FMUL R24, R24, 16777216 ;  /* 0x4b8000001818e820 */ /* 0x000fe20000400000 */
[----:B0-----:R-:W-:-:S05]  /*74f80*/  VIADD R3, R3, 0xc0cafb0d ;  /* 0xc0cafb0d03037836 */ /* 0x001fca0000000000 */
[----:B------:R-:W0:Y:S01]  /*74f90*/  MUFU.RCP R24, R24 ;  /* 0x0000001800187308 */ /* 0x000e220000001000 */
[----:B------:R-:W-:Y:S02]  /*74fa0*/  VIADD R4, R7, 0xc0cafb0d ;  /* 0xc0cafb0d07047836 */ /* 0x000fe40000000000 */
[----:B------:R-:W-:Y:S01]  /*74fb0*/  @P2 FMUL R17, R17, 0.25 ;  /* 0x3e80000011112820 */ /* 0x000fe20000400000 */
[----:B------:R-:W-:Y:S01]  /*74fc0*/  @P2 FMUL R14, R14, 0.25 ;  /* 0x3e8000000e0e2820 */ /* 0x000fe20000400000 */
[----:B------:R-:W-:Y:S01]  /*74fd0*/  LOP3.LUT R3, R3, 0xff800000, RZ, 0xc0, !PT ;  /* 0xff80000003037812 */ /* 0x000fe200078ec0ff */
[----:B------:R-:W-:Y:S01]  /*74fe0*/  @P2 FMUL R15, R15, 0.25 ;  /* 0x3e8000000f0f2820 */ /* 0x000fe20000400000 */
[----:B------:R-:W-:Y:S01]  /*74ff0*/  LOP3.LUT R18, R4, 0xff800000, RZ, 0xc0, !PT ;  /* 0xff80000004127812 */ /* 0x000fe200078ec0ff */
[----:B------:R-:W-:Y:S01]  /*75000*/  @P2 FMUL R12, R12, 0.25 ;  /* 0x3e8000000c0c2820 */ /* 0x000fe20000400000 */
[----:B------:R-:W-:Y:S01]  /*75010*/  @P2 FMUL R13, R13, 0.25 ;  /* 0x3e8000000d0d2820 */ /* 0x000fe20000400000 */
[----:B------:R-:W-:Y:S01]  /*75020*/  @!P6 FMUL R17, R17, 16777216 ;  /* 0x4b8000001111e820 */ /* 0x000fe20000400000 */
[----:B------:R-:W-:Y:S01]  /*75030*/  @P2 FMUL R6, R6, 0.25 ;  /* 0x3e80000006062820 */ /* 0x000fe20000400000 */
[----:B------:R-:W-:Y:S01]  /*75040*/  @!P6 FMUL R14, R14, 16777216 ;  /* 0x4b8000000e0ee820 */ /* 0x000fe20000400000 */
[----:B------:R-:W5:Y:S01]  /*75050*/  LDL.LU R7, [R1+0x1ec] ;  /* 0x0001ec0001077983 */ /* 0x000f620000300800 */
[----:B------:R-:W-:Y:S01]  /*75060*/  @!P6 FMUL R15, R15, 16777216 ;  /* 0x4b8000000f0fe820 */ /* 0x000fe20000400000 */
[----:B------:R-:W-:Y:S01]  /*75070*/  @!P6 FMUL R12, R12, 16777216 ;  /* 0x4b8000000c0ce820 */ /* 0x000fe20000400000 */
[----:B------:R-:W-:Y:S01]  /*75080*/  I2FP.F32.S32 R4, R18 ;  /* 0x0000001200047245 */ /* 0x000fe20000201400 */
[----:B------:R-:W-:Y:S01]  /*75090*/  STL [R1+0x5e0], R3 ;  /* 0x0005e00301007387 */ /* 0x000fe20000100800 */
[----:B------:R-:W-:Y:S01]  /*750a0*/  @!P6 FMUL R13, R13, 16777216 ;  /* 0x4b8000000d0de820 */ /* 0x000fe20000400000 */
[----:B------:R-:W-:-:S02]  /*750b0*/  @P2 FMUL R5, R5, 0.25 ;  /* 0x3e80000005052820 */ /* 0x000fc40000400000 */
[----:B------:R1:W-:Y:S01]  /*750c0*/  STL [R1+0x5dc], R18 ;  /* 0x0005dc1201007387 */ /* 0x0003e20000100800 */
[----:B---3--:R-:W-:Y:S01]  /*750d0*/  @P2 FMUL R26, R26, 0.25 ;  /* 0x3e8000001a1a2820 */ /* 0x008fe20000400000 */
[----:B------:R-:W-:Y:S01]  /*750e0*/  @!P6 FMUL R6, R6, 16777216 ;  /* 0x4b8000000606e820 */ /* 0x000fe20000400000 */
[C---:B0-----:R-:W-:Y:S01]  /*750f0*/  FMUL R15, R24.reuse, R15 ;  /* 0x0000000f180f7220 */ /* 0x041fe20000400000 */
[C---:B------:R-:W-:Y:S01]  /*75100*/  FMUL R13, R24.reuse, R13 ;  /* 0x0000000d180d7220 */ /* 0x040fe20000400000 */
[----:B------:R-:W-:Y:S01]  /*75110*/  @!P6 FMUL R5, R5, 16777216 ;  /* 0x4b8000000505e820 */ /* 0x000fe20000400000 */
[C---:B-1----:R-:W-:Y:S01]  /*75120*/  FMUL R18, R24.reuse, R17 ;  /* 0x0000001118127220 */ /* 0x042fe20000400000 */
[C---:B------:R-:W-:Y:S01]  /*75130*/  FMUL R17, R24.reuse, R14 ;  /* 0x0000000e18117220 */ /* 0x040fe20000400000 */
[----:B------:R-:W-:Y:S01]  /*75140*/  FMUL R14, R24, R12 ;  /* 0x0000000c180e7220 */ /* 0x000fe20000400000 */
[----:B------:R-:W-:Y:S01]  /*75150*/  @!P6 FMUL R26, R26, 16777216 ;  /* 0x4b8000001a1ae820 */ /* 0x000fe20000400000 */
[----:B------:R-:W-:Y:S01]  /*75160*/  FMUL R12, R24, R6 ;  /* 0x00000006180c7220 */ /* 0x000fe20000400000 */
[----:B------:R-:W-:Y:S01]  /*75170*/  STL [R1+0x8c], R18 ;  /* 0x00008c1201007387 */ /* 0x000fe20000100800 */
[----:B------:R-:W-:-:S03]  /*75180*/  FSETP.GT.AND P4, PT, |R27|, 8.50705917302346158658e+37, PT ;  /* 0x7e8000001b00780b */ /* 0x000fc60003f84200 */
[----:B------:R0:W-:Y:S01]  /*75190*/  STL [R1+0x88], R17 ;  /* 0x0000881101007387 */ /* 0x0001e20000100800 */
[----:B------:R-:W-:-:S03]  /*751a0*/  FMUL R6, R24, R5 ;  /* 0x0000000518067220 */ /* 0x000fc60000400000 */
[----:B------:R-:W-:Y:S01]  /*751b0*/  STL [R1+0x84], R15 ;  /* 0x0000840f01007387 */ /* 0x000fe20000100800 */
[----:B------:R-:W-:-:S03]  /*751c0*/  FMUL R5, R24, R26 ;  /* 0x0000001a18057220 */ /* 0x000fc60000400000 */
[----:B------:R1:W-:Y:S01]  /*751d0*/  STL [R1+0x80], R14 ;  /* 0x0000800e01007387 */ /* 0x0003e20000100800 */
[----:B------:R-:W-:-:S03]  /*751e0*/  FSETP.GEU.AND P3, PT, |R27|, 1.175494350822287508e-38, PT ;  /* 0x008000001b00780b */ /* 0x000fc60003f6e200 */
[----:B------:R-:W-:Y:S04]  /*751f0*/  STL [R1+0x7c], R13 ;  /* 0x00007c0d01007387 */ /* 0x000fe80000100800 */
[----:B------:R3:W-:Y:S04]  /*75200*/  STL [R1+0x78], R12 ;  /* 0x0000780c01007387 */ /* 0x0007e80000100800 */
[----:B------:R-:W5:Y:S01]  /*75210*/  LDL.LU R26, [R1+0x17bc] ;  /* 0x0017bc00011a7983 */ /* 0x000f620000300800 */
[----:B------:R-:W-:-:S04]  /*75220*/  @P4 FMUL R27, R27, 0.25 ;  /* 0x3e8000001b1b4820 */ /* 0x000fc80000400000 */
[----:B------:R-:W-:Y:S01]  /*75230*/  @!P3 FMUL R27, R27, 16777216 ;  /* 0x4b8000001b1bb820 */ /* 0x000fe20000400000 */
[----:B------:R-:W-:Y:S02]  /*75240*/  FSEL R2, RZ, -23, P5 ;  /* 0xc1b80000ff027808 */ /* 0x000fe40002800000 */
[----:B------:R-:W-:-:S03]  /*75250*/  I2FP.F32.S32 R3, R3 ;  /* 0x0000000300037245 */ /* 0x000fc60000201400 */
[----:B------:R-:W1:Y:S01]  /*75260*/  MUFU.RCP R27, R27 ;  /* 0x0000001b001b7308 */ /* 0x000e620000001000 */
[----:B------:R-:W-:Y:S01]  /*75270*/  FSEL R0, RZ, -23, P1 ;  /* 0xc1b80000ff007808 */ /* 0x000fe20000800000 */
[----:B------:R-:W-:Y:S01]  /*75280*/  FFMA.FTZ R2, R3, 1.1920928955078125e-07, R2 ;  /* 0x3400000003027823 */ /* 0x000fe20000010002 */
[----:B------:R-:W-:Y:S03]  /*75290*/  STL [R1+0x74], R6 ;  /* 0x0000740601007387 */ /* 0x000fe60000100800 */
[----:B------:R-:W-:Y:S01]  /*752a0*/  FFMA.FTZ R0, R4, 1.1920928955078125e-07, R0 ;  /* 0x3400000004007823 */ /* 0x000fe20000010000 */
[----:B------:R1:W-:Y:S04]  /*752b0*/  STL [R1+0x70], R5 ;  /* 0x0000700501007387 */ /* 0x0003e80000100800 */
[----:B0-----:R-:W5:Y:S04]  /*752c0*/  LDL.LU R17, [R1+0x208] ;  /* 0x0002080001117983 */ /* 0x001f680000300800 */
[----:B------:R0:W-:Y:S04]  /*752d0*/  STL [R1+0x634], R2 ;  /* 0x0006340201007387 */ /* 0x0001e80000100800 */
[----:B-1----:R-:W5:Y:S01]  /*752e0*/  LDL.LU R14, [R1+0x204] ;  /* 0x00020400010e7983 */ /* 0x002f620000300800 */
[----:B------:R-:W-:-:S03]  /*752f0*/  @P4 FMUL R29, R29, 0.25 ;  /* 0x3e8000001d1d4820 */ /* 0x000fc60000400000 */
[----:B------:R1:W-:Y:S04]  /*75300*/  STL [R1+0x630], R0 ;  /* 0x0006300001007387 */ /* 0x0003e80000100800 */
[----:B------:R-:W5:Y:S04]  /*75310*/  LDL.LU R15, [R1+0x1f8] ;  /* 0x0001f800010f7983 */ /* 0x000f680000300800 */
[----:B---3--:R-:W3:Y:S01]  /*75320*/  LDL.LU R12, [R1+0x214] ;  /* 0x00021400010c7983 */ /* 0x008ee20000300800 */
[----:B------:R-:W-:-:S03]  /*75330*/  @!P3 FMUL R29, R29, 16777216 ;  /* 0x4b8000001d1db820 */ /* 0x000fc60000400000 */
[----:B------:R-:W3:Y:S01]  /*75340*/  LDL.LU R5, [R1+0x218] ;  /* 0x0002180001057983 */ /* 0x000ee20000300800 */
[----:B------:R-:W-:-:S03]  /*75350*/  @P4 FMUL R28, R28, 0.25 ;  /* 0x3e8000001c1c4820 */ /* 0x000fc60000400000 */
[----:B------:R-:W3:Y:S04]  /*75360*/  LDL.LU R13, [R1+0x21c] ;  /* 0x00021c00010d7983 */ /* 0x000ee80000300800 */
[----:B------:R-:W3:Y:S01]  /*75370*/  LDL.LU R6, [R1+0x220] ;  /* 0x0002200001067983 */ /* 0x000ee20000300800 */
[----:B------:R-:W-:Y:S01]  /*75380*/  @!P3 FMUL R28, R28, 16777216 ;  /* 0x4b8000001c1cb820 */ /* 0x000fe20000400000 */
[----:B--2---:R-:W-:Y:S01]  /*75390*/  @P4 FMUL R19, R19, 0.25 ;  /* 0x3e80000013134820 */ /* 0x004fe20000400000 */
[----:B----4-:R-:W-:-:S03]  /*753a0*/  @P4 FMUL R16, R16, 0.25 ;  /* 0x3e80000010104820 */ /* 0x010fc60000400000 */
[----:B------:R-:W-:Y:S01]  /*753b0*/  @!P3 FMUL R19, R19, 16777216 ;  /* 0x4b8000001313b820 */ /* 0x000fe20000400000 */
[----:B-----5:R-:W-:Y:S01]  /*753c0*/  @P4 FMUL R11, R11, 0.25 ;  /* 0x3e8000000b0b4820 */ /* 0x020fe20000400000 */
[----:B------:R-:W-:Y:S02]  /*753d0*/  @!P3 FMUL R16, R16, 16777216 ;  /* 0x4b8000001010b820 */ /* 0x000fe40000400000 */
[----:B0-----:R-:W-:Y:S01]  /*753e0*/  FMUL R2, R27, R19 ;  /* 0x000000131b027220 */ /* 0x001fe20000400000 */
[----:B------:R-:W-:Y:S01]  /*753f0*/  @P4 FMUL R8, R8, 0.25 ;  /* 0x3e80000008084820 */ /* 0x000fe20000400000 */
[----:B------:R-:W-:Y:S01]  /*75400*/  @!P3 FMUL R11, R11, 16777216 ;  /* 0x4b8000000b0bb820 */ /* 0x000fe20000400000 */
[----:B-1----:R-:W-:Y:S01]  /*75410*/  FMUL R0, R27, R16 ;  /* 0x000000101b007220 */ /* 0x002fe20000400000 */
[----:B------:R-:W-:Y:S01]  /*75420*/  @P4 FMUL R9, R9, 0.25 ;  /* 0x3e80000009094820 */ /* 0x000fe20000400000 */
[----:B------:R-:W-:Y:S01]  /*75430*/  @!P3 FMUL R8, R8, 16777216 ;  /* 0x4b8000000808b820 */ /* 0x000fe20000400000 */
[----:B------:R-:W-:Y:S01]  /*75440*/  FMUL R3, R27, R11 ;  /* 0x0000000b1b037220 */ /* 0x000fe20000400000 */
[----:B------:R0:W-:Y:S01]  /*75450*/  STL [R1+0x6c], R2 ;  /* 0x00006c0201007387 */ /* 0x0001e20000100800 */
[----:B------:R-:W-:-:S03]  /*75460*/  @!P3 FMUL R9, R9, 16777216 ;  /* 0x4b8000000909b820 */ /* 0x000fc60000400000 */
[----:B------:R1:W-:Y:S04]  /*75470*/  STL [R1+0x68], R0 ;  /* 0x0000680001007387 */ /* 0x0003e80000100800 */
[----:B------:R2:W-:Y:S01]  /*75480*/  STL [R1+0x64], R3 ;  /* 0x0000640301007387 */ /* 0x0005e20000100800 */
[C---:B0-----:R-:W-:Y:S01]  /*75490*/  FMUL R2, R27.reuse, R8 ;  /* 0x000000081b027220 */ /* 0x041fe20000400000 */
[C---:B-1----:R-:W-:Y:S02]  /*754a0*/  FMUL R0, R27.reuse, R29 ;  /* 0x0000001d1b007220 */ /* 0x042fe40000400000 */
[----:B------:R-:W4:Y:S01]  /*754b0*/  LDL.LU R29, [R1+0x17b8] ;  /* 0x0017b800011d7983 */ /* 0x000f220000300800 */
[----:B--2---:R-:W-:-:S03]  /*754c0*/  FMUL R3, R27, R9 ;  /* 0x000000091b037220 */ /* 0x004fc60000400000 */
[----:B------:R-:W-:Y:S04]  /*754d0*/  STL [R1+0x60], R2 ;  /* 0x0000600201007387 */ /* 0x000fe80000100800 */
[----:B------:R0:W-:Y:S04]  /*754e0*/  STL [R1+0x5c], R0 ;  /* 0x00005c0001007387 */ /* 0x0001e80000100800 */
[----:B------:R-:W-:Y:S01]  /*754f0*/  STL [R1+0x58], R3 ;  /* 0x0000580301007387 */ /* 0x000fe20000100800 */
[----:B0-----:R-:W-:-:S03]  /*75500*/  FMUL R0, R27, R28 ;  /* 0x0000001c1b007220 */ /* 0x001fc60000400000 */
[----:B------:R-:W2:Y:S01]  /*75510*/  LDL.LU R28, [R1+0x17b4] ;  /* 0x0017b400011c7983 */ /* 0x000ea20000300800 */
[----:B------:R-:W-:-:S04]  /*75520*/  @P4 FMUL R7, R7, 0.25 ;  /* 0x3e80000007074820 */ /* 0x000fc80000400000 */
[----:B------:R-:W-:-:S04]  /*75530*/  @!P3 FMUL R7, R7, 16777216 ;  /* 0x4b8000000707b820 */ /* 0x000fc80000400000 */
[----:B------:R-:W-:-:S05]  /*75540*/  FMUL R2, R27, R7 ;  /* 0x000000071b027220 */ /* 0x000fca0000400000 */
[----:B------:R-:W-:Y:S04]  /*75550*/  STL [R1+0x54], R2 ;  /* 0x0000540201007387 */ /* 0x000fe80000100800 */
[----:B------:R0:W-:Y:S01]  /*75560*/  STL [R1+0x50], R0 ;  /* 0x0000500001007387 */ /* 0x0001e20000100800 */
[C---:B------:R-:W-:Y:S02]  /*75570*/  FSETP.GT.AND P1, PT, |R26|.reuse, 8.50705917302346158658e+37, PT ;  /* 0x7e8000001a00780b */ /* 0x040fe40003f24200 */
[C---:B------:R-:W-:Y:S01]  /*75580*/  FSETP.GEU.AND P6, PT, |R26|.reuse, 1.175494350822287508e-38, PT ;  /* 0x008000001a00780b */ /* 0x040fe20003fce200 */
[C---:B0-----:R-:W-:Y:S01]  /*75590*/  FMUL R0, R26.reuse, 8388608 ;  /* 0x4b0000001a007820 */ /* 0x041fe20000400000 */
[----:B------:R-:W-:-:S04]  /*755a0*/  FSETP.GEU.AND P5, PT, R26, 1.175494350822287508e-38, PT ;  /* 0x008000001a00780b */ /* 0x000fc80003fae000 */
[----:B------:R-:W-:-:S05]  /*755b0*/  FSEL R3, R0, R26, !P5 ;  /* 0x0000001a00037208 */ /* 0x000fca0006800000 */
[----:B------:R-:W-:-:S04]  /*755c0*/  @P1 FMUL R26, R26, 0.25 ;  /* 0x3e8000001a1a1820 */ /* 0x000fc80000400000 */
[----:B------:R-:W-:-:S04]  /*755d0*/  @!P6 FMUL R26, R26, 16777216 ;  /* 0x4b8000001a1ae820 */ /* 0x000fc80000400000 */
[----:B------:R-:W0:Y:S01]  /*755e0*/  MUFU.RCP R2, R26 ;  /* 0x0000001a00027308 */ /* 0x000e220000001000 */
[----:B------:R-:W-:Y:S01]  /*755f0*/  @P1 FMUL R17, R17, 0.25 ;  /* 0x3e80000011111820 */ /* 0x000fe20000400000 */
[----:B------:R-:W-:Y:S01]  /*75600*/  VIADD R0, R3, 0xc0cafb0d ;  /* 0xc0cafb0d03007836 */ /* 0x000fe20000000000 */
[----:B------:R1:W-:Y:S02]  /*75610*/  STL [R1+0x1d0], R3 ;  /* 0x0001d00301007387 */ /* 0x0003e40000100800 */
[----:B------:R-:W-:Y:S02]  /*75620*/  @!P6 FMUL R17, R17, 16777216 ;  /* 0x4b8000001111e820 */ /* 0x000fe40000400000 */
[----:B------:R-:W-:Y:S01]  /*75630*/  LOP3.LUT R0, R0, 0xff800000, RZ, 0xc0, !PT ;  /* 0xff80000000007812 */ /* 0x000fe200078ec0ff */
[----:B------:R-:W-:Y:S01]  /*75640*/  @P1 FMUL R14, R14, 0.25 ;  /* 0x3e8000000e0e1820 */ /* 0x000fe20000400000 */
[----:B-1----:R-:W-:Y:S01]  /*75650*/  IADD3 R3, PT, PT, R10, -0x3f3504f3, RZ ;  /* 0xc0cafb0d0a037810 */ /* 0x002fe20007ffe0ff */
[----:B------:R-:W-:-:S03]  /*75660*/  @P1 FMUL R15, R15, 0.25 ;  /* 0x3e8000000f0f1820 */ /* 0x000fc60000400000 */
[----:B------:R-:W-:Y:S01]  /*75670*/  LOP3.LUT R4, R3, 0xff800000, RZ, 0xc0, !PT ;  /* 0xff80000003047812 */ /* 0x000fe200078ec0ff */
[----:B0-----:R-:W-:Y:S01]  /*75680*/  FMUL R3, R2, R17 ;  /* 0x0000001102037220 */ /* 0x001fe20000400000 */
[----:B---3--:R-:W-:Y:S01]  /*75690*/  @P1 FMUL R12, R12, 0.25 ;  /* 0x3e8000000c0c1820 */ /* 0x008fe20000400000 */
[----:B------:R-:W-:Y:S01]  /*756a0*/  @!P6 FMUL R15, R15, 16777216 ;  /* 0x4b8000000f0fe820 */ /* 0x000fe20000400000 */
[----:B------:R-:W-:Y:S01]  /*756b0*/  @!P6 FMUL R14, R14, 16777216 ;  /* 0x4b8000000e0ee820 */ /* 0x000fe20000400000 */
[----:B------:R-:W-:Y:S01]  /*756c0*/  @P1 FMUL R5, R5, 0.25 ;  /* 0x3e80000005051820 */ /* 0x000fe20000400000 */
[----:B------:R-:W-:Y:S01]  /*756d0*/  @!P6 FMUL R12, R12, 16777216 ;  /* 0x4b8000000c0ce820 */ /* 0x000fe20000400000 */
[----:B------:R0:W-:Y:S01]  /*756e0*/  STL [R1+0x210], R0 ;  /* 0x0002100001007387 */ /* 0x0001e20000100800 */
[----:B------:R-:W-:Y:S01]  /*756f0*/  I2FP.F32.S32 R11, R4 ;  /* 0x00000004000b7245 */ /* 0x000fe20000201400 */
[----:B------:R-:W-:Y:S01]  /*75700*/  @!P6 FMUL R5, R5, 16777216 ;  /* 0x4b8000000505e820 */ /* 0x000fe20000400000 */
[----:B------:R-:W-:Y:S01]  /*75710*/  I2FP.F32.S32 R10, R0 ;  /* 0x00000000000a7245 */ /* 0x000fe20000201400 */
[----:B------:R1:W-:Y:S01]  /*75720*/  STL [R1+0x620], R4 ;  /* 0x0006200401007387 */ /* 0x0003e20000100800 */
[----:B------:R-:W-:Y:S01]  /*75730*/  @P1 FMUL R13, R13, 0.25 ;  /* 0x3e8000000d0d1820 */ /* 0x000fe20000400000 */
[----:B------:R-:W-:-:S02]  /*75740*/  FMUL R5, R2, R5 ;  /* 0x0000000502057220 */ /* 0x000fc40000400000 */
[----:B------:R3:W-:Y:S01]  /*75750*/  STL [R1+0x4c], R3 ;  /* 0x00004c0301007387 */ /* 0x0007e20000100800 */
[C---:B0-----:R-:W-:Y:S01]  /*75760*/  FMUL R0, R2.reuse, R14 ;  /* 0x0000000e02007220 */ /* 0x041fe20000400000 */
[----:B-1----:R-:W-:Y:S01]  /*75770*/  FMUL R4, R2, R15 ;  /* 0x0000000f02047220 */ /* 0x002fe20000400000 */
[----:B------:R-:W-:Y:S01]  /*75780*/  @P1 FMUL R6, R6, 0.25 ;  /* 0x3e80000006061820 */ /* 0x000fe20000400000 */
[----:B---3--:R-:W-:-:S03]  /*75790*/  FMUL R3, R2, R12 ;  /* 0x0000000c02037220 */ /* 0x008fc60000400000 */
[----:B------:R-:W-:Y:S01]  /*757a0*/  STL [R1+0x15a8], R4 ;  /* 0x0015a80401007387 */ /* 0x000fe20000100800 */
[----:B------:R-:W-:-:S03]  /*757b0*/  @!P6 FMUL R13, R13, 16777216 ;  /* 0x4b8000000d0de820 */ /* 0x000fc60000400000 */
[----:B------:R0:W-:Y:S01]  /*757c0*/  STL [R1+0x48], R0 ;  /* 0x0000480001007387 */ /* 0x0001e20000100800 */
[----:B------:R-:W-:-:S03]  /*757d0*/  @!P6 FMUL R6, R6, 16777216 ;  /* 0x4b8000000606e820 */ /* 0x000fc60000400000 */
[----:B------:R1:W-:Y:S04]  /*757e0*/  STL [R1+0x15ac], R3 ;  /* 0x0015ac0301007387 */ /* 0x0003e80000100800 */
[----:B------:R-:W-:Y:S04]  /*757f0*/  STL [R1+0x15b0], R5 ;  /* 0x0015b00501007387 */ /* 0x000fe80000100800 */
[----:B------:R-:W3:Y:S01]  /*75800*/  LDL.LU R24, [R1+0x228] ;  /* 0x0002280001187983 */ /* 0x000ee20000300800 */
[----:B0-----:R-:W-:-:S03]  /*75810*/  FMUL R0, R2, R13 ;  /* 0x0000000d02007220 */ /* 0x001fc60000400000 */
[----:B------:R-:W5:Y:S01]  /*75820*/  LDL.LU R25, [R1+0x22c] ;  /* 0x00022c0001197983 */ /* 0x000f620000300800 */
[----:B------:R-:W-:-:S03]  /*75830*/  FMUL R6, R2, R6 ;  /* 0x0000000602067220 */ /* 0x000fc60000400000 */
[----:B------:R-:W5:Y:S04]  /*75840*/  LDL.LU R12, [R1+0x230] ;  /* 0x00023000010c7983 */ /* 0x000f680000300800 */
[----:B------:R-:W5:Y:S04]  /*75850*/  LDL.LU R23, [R1+0x234] ;  /* 0x0002340001177983 */ /* 0x000f680000300800 */
[----:B------:R-:W5:Y:S04]  /*75860*/  LDL.LU R13, [R1+0x238] ;  /* 0x00023800010d7983 */ /* 0x000f680000300800 */
[----:B------:R-:W5:Y:S04]  /*75870*/  LDL.LU R16, [R1+0x23c] ;  /* 0x00023c0001107983 */ /* 0x000f680000300800 */
[----:B------:R-:W5:Y:S04]  /*75880*/  LDL.LU R14, [R1+0x240] ;  /* 0x00024000010e7983 */ /* 0x000f680000300800 */
[----:B------:R-:W5:Y:S04]  /*75890*/  LDL.LU R17, [R1+0x244] ;  /* 0x0002440001117983 */ /* 0x000f680000300800 */
[----:B------:R0:W-:Y:S04]  /*758a0*/  STL [R1+0x15b4], R0 ;  /* 0x0015b40001007387 */ /* 0x0001e80000100800 */
[----:B------:R-:W-:Y:S01]  /*758b0*/  STL [R1+0x15b8], R6 ;  /* 0x0015b80601007387 */ /* 0x000fe20000100800 */
[----:B------:R-:W-:-:S02]  /*758c0*/  FSEL R9, RZ, -23, P5 ;  /* 0xc1b80000ff097808 */ /* 0x000fc40002800000 */
[----:B------:R-:W-:-:S03]  /*758d0*/  FSEL R8, RZ, -23, P0 ;  /* 0xc1b80000ff087808 */ /* 0x000fc60000000000 */
[----:B-1----:R-:W-:Y:S01]  /*758e0*/  FFMA.FTZ R3, R10, 1.1920928955078125e-07, R9 ;  /* 0x340000000a037823 */ /* 0x002fe20000010009 */
[----:B--2---:R-:W-:-:S04]  /*758f0*/  @P1 FMUL R28, R28, 0.25 ;  /* 0x3e8000001c1c1820 */ /* 0x004fc80000400000 */
[----:B------:R-:W-:-:S04]  /*75900*/  @!P6 FMUL R28, R28, 16777216 ;  /* 0x4b8000001c1ce820 */ /* 0x000fc80000400000 */
[----:B------:R-:W-:Y:S02]  /*75910*/  FMUL R2, R2, R28 ;  /* 0x0000001c02027220 */ /* 0x000fe40000400000 */
[----:B------:R-:W2:Y:S01]  /*75920*/  LDL.LU R28, [R1+0x17b0] ;  /* 0x0017b000011c7983 */ /* 0x000ea20000300800 */
[C---:B----4-:R-:W-:Y:S01]  /*75930*/  FMUL R7, R29.reuse, 8388608 ;  /* 0x4b0000001d077820 */ /* 0x050fe20000400000 */
[----:B------:R-:W-:Y:S02]  /*75940*/  FSETP.GEU.AND P3, PT, R29, 1.175494350822287508e-38, PT ;  /* 0x008000001d00780b */ /* 0x000fe40003f6e000 */
[----:B------:R1:W-:Y:S02]  /*75950*/  STL [R1+0x15bc], R2 ;  /* 0x0015bc0201007387 */ /* 0x0003e40000100800 */
[----:B0-----:R-:W-:-:S05]  /*75960*/  FSEL R0, R7, R29, !P3 ;  /* 0x0000001d07007208 */ /* 0x001fca0005800000 */
[----:B------:R-:W-:Y:S01]  /*75970*/  STL [R1+0x840], R0 ;  /* 0x0008400001007387 */ /* 0x000fe20000100800 */
[----:B-1----:R-:W-:-:S03]  /*75980*/  FFMA.FTZ R2, R11, 1.1920928955078125e-07, R8 ;  /* 0x340000000b027823 */ /* 0x002fc60000010008 */
[----:B------:R0:W-:Y:S04]  /*75990*/  STL [R1+0x62c], R3 ;  /* 0x00062c0301007387 */ /* 0x0001e80000100800 */
[----:B------:R-:W4:Y:S04]  /*759a0*/  LDL.LU R19, [R1+0x248] ;  /* 0x0002480001137983 */ /* 0x000f280000300800 */
[----:B------:R1:W-:Y:S04]  /*759b0*/  STL [R1+0x628], R2 ;  /* 0x0006280201007387 */ /* 0x0003e80000100800 */
[----:B------:R-:W4:Y:S04]  /*759c0*/  LDL.LU R18, [R1+0x24c] ;  /* 0x00024c0001127983 */ /* 0x000f280000300800 */
[----:B------:R-:W4:Y:S04]  /*759d0*/  LDL.LU R20, [R1+0x250] ;  /* 0x0002500001147983 */ /* 0x000f280000300800 */
[----:B0-----:R-:W4:Y:S04]  /*759e0*/  LDL.LU R3, [R1+0x254] ;  /* 0x0002540001037983 */ /* 0x001f280000300800 */
[----:B------:R-:W4:Y:S04]  /*759f0*/  LDL.LU R21, [R1+0x258] ;  /* 0x0002580001157983 */ /* 0x000f280000300800 */
[----:B------:R-:W4:Y:S04]  /*75a00*/  LDL.LU R4, [R1+0x25c] ;  /* 0x00025c0001047983 */ /* 0x000f280000300800 */
[----:B------:R-:W4:Y:S04]  /*75a10*/  LDL.LU R22, [R1+0x260] ;  /* 0x0002600001167983 */ /* 0x000f280000300800 */
[----:B------:R-:W4:Y:S01]  /*75a20*/  LDL.LU R27, [R1+0x264] ;  /* 0x00026400011b7983 */ /* 0x000f220000300800 */
[----:B------:R-:W-:-:S02]  /*75a30*/  FSETP.GT.AND P4, PT, |R29|, 8.50705917302346158658e+37, PT ;  /* 0x7e8000001d00780b */ /* 0x000fc40003f84200 */
[----:B------:R-:W-:-:S11]  /*75a40*/  FSETP.GEU.AND P2, PT, |R29|, 1.175494350822287508e-38, PT ;  /* 0x008000001d00780b */ /* 0x000fd60003f4e200 */
[----:B------:R-:W-:-:S04]  /*75a50*/  @P4 FMUL R29, R29, 0.25 ;  /* 0x3e8000001d1d4820 */ /* 0x000fc80000400000 */
[----:B------:R-:W-:-:S04]  /*75a60*/  @!P2 FMUL R29, R29, 16777216 ;  /* 0x4b8000001d1da820 */ /* 0x000fc80000400000 */
[----:B------:R-:W0:Y:S01]  /*75a70*/  MUFU.RCP R10, R29 ;  /* 0x0000001d000a7308 */ /* 0x000e220000001000 */
[----:B---3--:R-:W-:Y:S01]  /*75a80*/  @P4 FMUL R24, R24, 0.25 ;  /* 0x3e80000018184820 */ /* 0x008fe20000400000 */
[----:B-----5:R-:W-:-:S03]  /*75a90*/  @P4 FMUL R25, R25, 0.25 ;  /* 0x3e80000019194820 */ /* 0x020fc60000400000 */
[----:B------:R-:W-:Y:S01]  /*75aa0*/  @!P2 FMUL R24, R24, 16777216 ;  /* 0x4b8000001818a820 */ /* 0x000fe20000400000 */
[----:B------:R-:W-:Y:S01]  /*75ab0*/  @P4 FMUL R12, R12, 0.25 ;  /* 0x3e8000000c0c4820 */ /* 0x000fe20000400000 */
[----:B------:R-:W-:Y:S01]  /*75ac0*/  @!P2 FMUL R25, R25, 16777216 ;  /* 0x4b8000001919a820 */ /* 0x000fe20000400000 */
[----:B------:R-:W-:Y:S02]  /*75ad0*/  @P4 FMUL R23, R23, 0.25 ;  /* 0x3e80000017174820 */ /* 0x000fe40000400000 */
[----:B------:R-:W-:Y:S01]  /*75ae0*/  @!P2 FMUL R12, R12, 16777216 ;  /* 0x4b8000000c0ca820 */ /* 0x000fe20000400000 */
[----:B------:R-:W-:Y:S01]  /*75af0*/  @P4 FMUL R13, R13, 0.25 ;  /* 0x3e8000000d0d4820 */ /* 0x000fe20000400000 */
[----:B------:R-:W-:Y:S01]  /*75b00*/  @!P2 FMUL R23, R23, 16777216 ;  /* 0x4b8000001717a820 */ /* 0x000fe20000400000 */
[----:B------:R-:W-:Y:S02]  /*75b10*/  @P4 FMUL R16, R16, 0.25 ;  /* 0x3e80000010104820 */ /* 0x000fe40000400000 */
[----:B------:R-:W-:Y:S01]  /*75b20*/  @!P2 FMUL R13, R13, 16777216 ;  /* 0x4b8000000d0da820 */ /* 0x000fe20000400000 */
[----:B0-----:R-:W-:Y:S01]  /*75b30*/  FMUL R11, R10, R24 ;  /* 0x000000180a0b7220 */ /* 0x001fe20000400000 */
[----:B------:R-:W-:Y:S01]  /*75b40*/  @P4 FMUL R14, R14, 0.25 ;  /* 0x3e8000000e0e4820 */ /* 0x000fe20000400000 */
[----:B------:R-:W-:Y:S01]  /*75b50*/  @!P2 FMUL R16, R16, 16777216 ;  /* 0x4b8000001010a820 */ /* 0x000fe20000400000 */
[----:B------:R-:W-:Y:S01]  /*75b60*/  FMUL R7, R10, R25 ;  /* 0x000000190a077220 */ /* 0x000fe20000400000 */
[----:B------:R-:W-:Y:S01]  /*75b70*/  @P4 FMUL R17, R17, 0.25 ;  /* 0x3e80000011114820 */ /* 0x000fe20000400000 */
[----:B------:R-:W-:Y:S01]  /*75b80*/  @!P2 FMUL R14, R14, 16777216 ;  /* 0x4b8000000e0ea820 */ /* 0x000fe20000400000 */
[C---:B------:R-:W-:Y:S01]  /*75b90*/  FMUL R12, R10.reuse, R12 ;  /* 0x0000000c0a0c7220 */ /* 0x040fe20000400000 */
[C---:B------:R-:W-:Y:S01]  /*75ba0*/  FMUL R8, R10.reuse, R23 ;  /* 0x000000170a087220 */ /* 0x040fe20000400000 */
[----:B------:R-:W-:Y:S01]  /*75bb0*/  @!P2 FMUL R17, R17, 16777216 ;  /* 0x4b8000001111a820 */ /* 0x000fe20000400000 */
[C---:B------:R-:W-:Y:S01]  /*75bc0*/  FMUL R13, R10.reuse, R13 ;  /* 0x0000000d0a0d7220 */ /* 0x040fe20000400000 */
[----:B------:R-:W-:Y:S01]  /*75bd0*/  STL [R1+0x1598], R11 ;  /* 0x0015980b01007387 */ /* 0x000fe20000100800 */
[C---:B------:R-:W-:Y:S01]  /*75be0*/  FMUL R9, R10.reuse, R16 ;  /* 0x000000100a097220 */ /* 0x040fe20000400000 */
[C---:B------:R-:W-:Y:S01]  /*75bf0*/  FMUL R14, R10.reuse, R14 ;  /* 0x0000000e0a0e7220 */ /* 0x040fe20000400000 */
[----:B------:R-:W-:Y:S01]  /*75c00*/  FMUL R10, R10, R17 ;  /* 0x000000110a0a7220 */ /* 0x000fe20000400000 */
[----:B------:R-:W-:Y:S01]  /*75c10*/  STL [R1+0x159c], R7 ;  /* 0x00159c0701007387 */ /* 0x000fe20000100800 */
[----:B------:R-:W-:-:S03]  /*75c20*/  VIADD R17, R0, 0xc0cafb0d ;  /* 0xc0cafb0d00117836 */ /* 0x000fc60000000000 */
[----:B------:R-:W-:Y:S04]  /*75c30*/  STL [R1+0x15a0], R12 ;  /* 0x0015a00c01007387 */ /* 0x000fe80000100800 */
[----:B------:R-:W-:Y:S04]  /*75c40*/  STL [R1+0x15a4], R8 ;  /* 0x0015a40801007387 */ /* 0x000fe80000100800 */
[----:B------:R-:W-:Y:S04]  /*75c50*/  STL [R1+0x15c0], R13 ;  /* 0x0015c00d01007387 */ /* 0x000fe80000100800 */
[----:B------:R-:W-:Y:S04]  /*75c60*/  STL [R1+0x15c4], R9 ;  /* 0x0015c40901007387 */ /* 0x000fe80000100800 */
[----:B------:R-:W-:Y:S01]  /*75c70*/  STL [R1+0x15c8], R14 ;  /* 0x0015c80e01007387 */ /* 0x000fe20000100800 */
[----:B------:R-:W-:-:S03]  /*75c80*/  LOP3.LUT R0, R17, 0xff800000, RZ, 0xc0, !PT ;  /* 0xff80000011007812 */ /* 0x000fc600078ec0ff */
[----:B------:R-:W-:Y:S01]  /*75c90*/  STL [R1+0x15cc], R10 ;  /* 0x0015cc0a01007387 */ /* 0x000fe20000100800 */
[----:B------:R-:W-:Y:S02]  /*75ca0*/  FSEL R23, RZ, -23, P3 ;  /* 0xc1b80000ff177808 */ /* 0x000fe40001800000 */
[----:B------:R-:W-:Y:S02]  /*75cb0*/  I2FP.F32.S32 R26, R0 ;  /* 0x00000000001a7245 */ /* 0x000fe40000201400 */
[C---:B--2---:R-:W-:Y:S02]  /*75cc0*/  FSETP.GT.AND P0, PT, |R28|.reuse, 8.50705917302346158658e+37, PT ;  /* 0x7e8000001c00780b */ /* 0x044fe40003f04200 */
[C---:B------:R-:W-:Y:S01]  /*75cd0*/  FSETP.GEU.AND P5, PT, |R28|.reuse, 1.175494350822287508e-38, PT ;  /* 0x008000001c00780b */ /* 0x040fe20003fae200 */
[C---:B------:R-:W-:Y:S01]  /*75ce0*/  FMUL R15, R28.reuse, 8388608 ;  /* 0x4b0000001c0f7820 */ /* 0x040fe20000400000 */
[----:B------:R-:W-:-:S04]  /*75cf0*/  FSETP.GEU.AND P1, PT, R28, 1.175494350822287508e-38, PT ;  /* 0x008000001c00780b */ /* 0x000fc80003f2e000 */
[----:B-1----:R-:W-:-:S05]  /*75d00*/  FSEL R2, R15, R28, !P1 ;  /* 0x0000001c0f027208 */ /* 0x002fca0004800000 */
[----:B------:R-:W-:-:S04]  /*75d10*/  @P0 FMUL R28, R28, 0.25 ;  /* 0x3e8000001c1c0820 */ /* 0x000fc80000400000 */
[----:B------:R-:W-:-:S04]  /*75d20*/  @!P5 FMUL R28, R28, 16777216 ;  /* 0x4b8000001c1cd820 */ /* 0x000fc80000400000 */
[----:B------:R-:W0:Y:S01]  /*75d30*/  MUFU.RCP R15, R28 ;  /* 0x0000001c000f7308 */ /* 0x000e220000001000 */
[----:B----4-:R-:W-:Y:S01]  /*75d40*/  @P0 FMUL R19, R19, 0.25 ;  /* 0x3e80000013130820 */ /* 0x010fe20000400000 */
[----:B------:R-:W-:Y:S02]  /*75d50*/  VIADD R16, R2, 0xc0cafb0d ;  /* 0xc0cafb0d02107836 */ /* 0x000fe40000000000 */
[----:B------:R-:W-:Y:S01]  /*75d60*/  @P0 FMUL R18, R18, 0.25 ;  /* 0x3e80000012120820 */ /* 0x000fe20000400000 */
[----:B------:R-:W-:Y:S01]  /*75d70*/  @!P5 FMUL R19, R19, 16777216 ;  /* 0x4b8000001313d820 */ /* 0x000fe20000400000 */
[----:B------:R-:W-:Y:S01]  /*75d80*/  @P0 FMUL R20, R20, 0.25 ;  /* 0x3e80000014140820 */ /* 0x000fe20000400000 */
[----:B------:R1:W-:Y:S01]  /*75d90*/  STL [R1+0x1b0], R2 ;  /* 0x0001b00201007387 */ /* 0x0003e20000100800 */
[----:B------:R-:W-:Y:S01]  /*75da0*/  @!P5 FMUL R18, R18, 16777216 ;  /* 0x4b8000001212d820 */ /* 0x000fe20000400000 */
[----:B------:R-:W-:Y:S01]  /*75db0*/  @P0 FMUL R3, R3, 0.25 ;  /* 0x3e80000003030820 */ /* 0x000fe20000400000 */
[----:B------:R-:W-:Y:S01]  /*75dc0*/  @!P5 FMUL R20, R20, 16777216 ;  /* 0x4b8000001414d820 */ /* 0x000fe20000400000 */
[----:B------:R-:W-:-:S02]  /*75dd0*/  @P0 FMUL R21, R21, 0.25 ;  /* 0x3e80000015150820 */ /* 0x000fc40000400000 */
[----:B------:R-:W-:Y:S01]  /*75de0*/  @!P5 FMUL R3, R3, 16777216 ;  /* 0x4b8000000303d820 */ /* 0x000fe20000400000 */
[----:B-1----:R-:W-:Y:S01]  /*75df0*/  LOP3.LUT R2, R16, 0xff800000, RZ, 0xc0, !PT ;  /* 0xff80000010027812 */ /* 0x002fe200078ec0ff */
[----:B------:R-:W-:Y:S01]  /*75e00*/  @P0 FMUL R4, R4, 0.25 ;  /* 0x3e80000004040820 */ /* 0x000fe20000400000 */
[----:B------:R-:W-:Y:S01]  /*75e10*/  @!P5 FMUL R21, R21, 16777216 ;  /* 0x4b8000001515d820 */ /* 0x000fe20000400000 */
[C---:B0-----:R-:W-:Y:S01]  /*75e20*/  FMUL R19, R15.reuse, R19 ;  /* 0x000000130f137220 */ /* 0x041fe20000400000 */
[----:B------:R-:W-:Y:S01]  /*75e30*/  @P0 FMUL R22, R22, 0.25 ;  /* 0x3e80000016160820 */ /* 0x000fe20000400000 */
[----:B------:R-:W-:Y:S01]  /*75e40*/  @!P5 FMUL R4, R4, 16777216 ;  /* 0x4b8000000404d820 */ /* 0x000fe20000400000 */
[----:B------:R-:W-:Y:S01]  /*75e50*/  FMUL R18, R15, R18 ;  /* 0x000000120f127220 */ /* 0x000fe20000400000 */
[----:B------:R-:W-:Y:S01]  /*75e60*/  @P0 FMUL R27, R27, 0.25 ;  /* 0x3e8000001b1b0820 */ /* 0x000fe20000400000 */
[----:B------:R-:W-:Y:S01]  /*75e70*/  @!P5 FMUL R22, R22, 16777216 ;  /* 0x4b8000001616d820 */ /* 0x000fe20000400000 */
[----:B------:R-:W-:Y:S01]  /*75e80*/  FMUL R20, R15, R20 ;  /* 0x000000140f147220 */ /* 0x000fe20000400000 */
[----:B------:R-:W-:Y:S01]  /*75e90*/  STL [R1+0x20c], R2 ;  /* 0x00020c0201007387 */ /* 0x000fe20000100800 */
[----:B------:R-:W-:Y:S01]  /*75ea0*/  @!P5 FMUL R27, R27, 16777216 ;  /* 0x4b8000001b1bd820 */ /* 0x000fe20000400000 */
[C---:B------:R-:W-:Y:S01]  /*75eb0*/  FMUL R17, R15.reuse, R3 ;  /* 0x000000030f117220 */ /* 0x040fe20000400000 */
[C---:B------:R-:W-:Y:S01]  /*75ec0*/  FMUL R21, R15.reuse, R21 ;  /* 0x000000150f157220 */ /* 0x040fe20000400000 */
[----:B------:R0:W-:Y:S01]  /*75ed0*/  STL [R1+0x208], R0 ;  /* 0x0002080001007387 */ /* 0x0001e20000100800 */
[C---:B------:R-:W-:Y:S01]  /*75ee0*/  FMUL R16, R15.reuse, R4 ;  /* 0x000000040f107220 */ /* 0x040fe20000400000 */
[----:B------:R-:W-:-:S02]  /*75ef0*/  FMUL R22, R15, R22 ;  /* 0x000000160f167220 */ /* 0x000fc40000400000 */
[----:B------:R-:W-:Y:S01]  /*75f00*/  STL [R1+0x15d0], R19 ;  /* 0x0015d01301007387 */ /* 0x000fe20000100800 */
[----:B------:R-:W-:-:S03]  /*75f10*/  FMUL R15, R15, R27 ;  /* 0x0000001b0f0f7220 */ /* 0x000fc60000400000 */
[----:B------:R-:W-:Y:S04]  /*75f20*/  STL [R1+0x15d4], R18 ;  /* 0x0015d41201007387 */ /* 0x000fe80000100800 */
[----:B------:R-:W-:Y:S04]  /*75f30*/  STL [R1+0x15d8], R20 ;  /* 0x0015d81401007387 */ /* 0x000fe80000100800 */
[----:B------:R-:W-:Y:S01]  /*75f40*/  STL [R1+0x15dc], R17 ;  /* 0x0015dc1101007387 */ /* 0x000fe20000100800 */
[----:B0-----:R-:W-:-:S03]  /*75f50*/  FFMA.FTZ R0, R26, 1.1920928955078125e-07, R23 ;  /* 0x340000001a007823 */ /* 0x001fc60000010017 */
[----:B------:R-:W-:Y:S04]  /*75f60*/  STL [R1+0x15e0], R21 ;  /* 0x0015e01501007387 */ /* 0x000fe80000100800 */
[----:B------:R-:W-:Y:S04]  /*75f70*/  STL [R1+0x15e4], R16 ;  /* 0x0015e41001007387 */ /* 0x000fe80000100800 */
[----:B------:R-:W-:Y:S04]  /*75f80*/  STL [R1+0x15e8], R22 ;  /* 0x0015e81601007387 */ /* 0x000fe80000100800 */
[----:B------:R-:W-:Y:S04]  /*75f90*/  STL [R1+0x15ec], R15 ;  /* 0x0015ec0f01007387 */ /* 0x000fe80000100800 */
[----:B------:R-:W2:Y:S01]  /*75fa0*/  LDL.LU R26, [R1+0x56c] ;  /* 0x00056c00011a7983 */ /* 0x000ea20000300800 */
[----:B------:R-:W-:-:S02]  /*75fb0*/  FSEL R24, RZ, -23, P1 ;  /* 0xc1b80000ff187808 */ /* 0x000fc40000800000 */
[----:B------:R-:W-:-:S05]  /*75fc0*/  I2FP.F32.S32 R25, R2 ;  /* 0x0000000200197245 */ /* 0x000fca0000201400 */
[----:B------:R-:W-:-:S05]  /*75fd0*/  FFMA.FTZ R2, R25, 1.1920928955078125e-07, R24 ;  /* 0x3400000019027823 */ /* 0x000fca0000010018 */
        /* <DEDUP_REMOVED lines=56> */
[----:B0-----:R-:W2:Y:S04]  /*76360*/  LDL.LU R23, [R1+0x560] ;  /* 0x0005600001177983 */ /* 0x001ea80000300800 */
[----:B------:R-:W3:Y:S04]  /*76370*/  LDL.LU R25, [R1+0x54c] ;  /* 0x00054c0001197983 */ /* 0x000ee80000300800 */
[----:B------:R-:W4:Y:S04]  /*76380*/  LDL.LU R24, [R1+0x574] ;  /* 0x0005740001187983 */ /* 0x000f280000300800 */
[----:B------:R-:W4:Y:S04]  /*76390*/  LDL.LU R15, [R1+0x57c] ;  /* 0x00057c00010f7983 */ /* 0x000f280000300800 */
[----:B------:R-:W5:Y:S04]  /*763a0*/  LDL.LU R22, [R1+0x8] ;  /* 0x0000080001167983 */ /* 0x000f680000300800 */
[----:B------:R-:W5:Y:S04]  /*763b0*/  LDL.LU R16, [R1+0x4e4] ;  /* 0x0004e40001107983 */ /* 0x000f680000300800 */
        /* <DEDUP_REMOVED lines=21> */
[----:B------:R-:W3:Y:S01]  /*76510*/  LDL.LU R27, [R1+0x4e0] ;  /* 0x0004e000011b7983 */ /* 0x000ee20000300800 */
[----:B--2---:R-:W-:-:S03]  /*76520*/  F2FP.SATFINITE.E4M3.F32.PACK_AB_MERGE_C R26, R26, R23, RZ ;  /* 0x000000171a1a723e */ /* 0x004fc600048070ff */
[----:B------:R-:W2:Y:S04]  /*76530*/  LDL.LU R23, [R1+0x17ac] ;  /* 0x0017ac0001177983 */ /* 0x000ea80000300800 */
[----:B------:R0:W-:Y:S04]  /*76540*/  STL [R1+0x44], R26 ;  /* 0x0000441a01007387 */ /* 0x0001e80000100800 */
[----:B0-----:R-:W2:Y:S02]  /*76550*/  LDL.LU R26, [R1+0x17a8] ;  /* 0x0017a800011a7983 */ /* 0x001ea40000300800 */
[----:B--2---:R-:W-:-:S02]  /*76560*/  F2FP.SATFINITE.E4M3.F32.PACK_AB_MERGE_C R26, R26, R23, RZ ;  /* 0x000000171a1a723e */ /* 0x004fc400048070ff */
        /* <DEDUP_REMOVED lines=48> */
[----:B------:R-:W2:Y:S01]  /*76870*/  LDL.LU R23, [R1+0x1744] ;  /* 0x0017440001177983 */ /* 0x000ea20000300800 */
[----:B---3--:R-:W-:-:S03]  /*76880*/  F2FP.SATFINITE.E4M3.F32.PACK_AB_MERGE_C R17, R17, R21, RZ ;  /* 0x000000151111723e */ /* 0x008fc600048070ff */
[----:B------:R0:W-:Y:S01]  /*76890*/  STL [R1+0x18], R26 ;  /* 0x0000181a01007387 */ /* 0x0001e20000100800 */
[----:B------:R-:W-:Y:S02]  /*768a0*/  F2FP.SATFINITE.E4M3.F32.PACK_AB_MERGE_C R10, R14, R10, RZ ;  /* 0x0000000a0e0a723e */ /* 0x000fe400048070ff */
[----:B------:R-:W-:Y:S02]  /*768b0*/  F2FP.SATFINITE.E4M3.F32.PACK_AB_MERGE_C R9, R13, R9, RZ ;  /* 0x000000090d09723e */ /* 0x000fe400048070ff */
[----:B------:R-:W-:Y:S02]  /*768c0*/  F2FP.SATFINITE.E4M3.F32.PACK_AB_MERGE_C R8, R12, R8, RZ ;  /* 0x000000080c08723e */ /* 0x000fe400048070ff */
[----:B------:R-:W-:Y:S02]  /*768d0*/  F2FP.SATFINITE.E4M3.F32.PACK_AB_MERGE_C R7, R11, R7, RZ ;  /* 0x000000070b07723e */ /* 0x000fe400048070ff */
[----:B0-----:R-:W-:Y:S02]  /*768e0*/  F2FP.SATFINITE.E4M3.F32.PACK_AB_MERGE_C R26, R27, R4, RZ ;  /* 0x000000041b1a723e */ /* 0x001fe400048070ff */
[----:B--2---:R-:W-:-:S02]  /*768f0*/  F2FP.SATFINITE.E4M3.F32.PACK_AB_MERGE_C R25, R25, R23, RZ ;  /* 0x000000171919723e */ /* 0x004fc400048070ff */
[----:B----4-:R-:W-:Y:S02]  /*76900*/  F2FP.SATFINITE.E4M3.F32.PACK_AB_MERGE_C R23, R15, R24, RZ ;  /* 0x000000180f17723e */ /* 0x010fe400048070ff */
[----:B-----5:R-:W-:Y:S01]  /*76910*/  F2FP.SATFINITE.E4M3.F32.PACK_AB_MERGE_C R15, R16, R22, RZ ;  /* 0x00000016100f723e */ /* 0x020fe200048070ff */
[----:B------:R-:W-:Y:S01]  /*76920*/  STL [R1+0x22c], R25 ;  /* 0x00022c1901007387 */ /* 0x000fe20000100800 */
[----:B------:R-:W-:-:S03]  /*76930*/  F2FP.SATFINITE.E4M3.F32.PACK_AB_MERGE_C R16, R18, R20, RZ ;  /* 0x000000141210723e */ /* 0x000fc600048070ff */
[----:B------:R0:W-:Y:S04]  /*76940*/  STL [R1+0x230], R23 ;  /* 0x0002301701007387 */ /* 0x0001e80000100800 */
[----:B------:R1:W-:Y:S01]  /*76950*/  STL [R1+0x14], R15 ;  /* 0x0000140f01007387 */ /* 0x0003e20000100800 */
[----:B------:R-:W-:-:S03]  /*76960*/  F2FP.SATFINITE.E4M3.F32.PACK_AB_MERGE_C R24, R0, R6, RZ ;  /* 0x000000060018723e */ /* 0x000fc600048070ff */
[----:B------:R-:W-:Y:S01]  /*76970*/  STL [R1+0x10], R17 ;  /* 0x0000101101007387 */ /* 0x000fe20000100800 */
[----:B0-----:R-:W-:Y:S02]  /*76980*/  F2FP.SATFINITE.E4M3.F32.PACK_AB_MERGE_C R23, R2, R29, RZ ;  /* 0x0000001d0217723e */ /* 0x001fe400048070ff */
[----:B-1----:R-:W-:Y:S01]  /*76990*/  F2FP.SATFINITE.E4M3.F32.PACK_AB_MERGE_C R15, R28, R19, RZ ;  /* 0x000000131c0f723e */ /* 0x002fe200048070ff */
[----:B------:R-:W-:Y:S01]  /*769a0*/  STL [R1+0xc], R16 ;  /* 0x00000c1001007387 */ /* 0x000fe20000100800 */
[----:B------:R-:W-:-:S03]  /*769b0*/  F2FP.SATFINITE.E4M3.F32.PACK_AB_MERGE_C R25, R3, R5, RZ ;  /* 0x000000050319723e */ /* 0x000fc600048070ff */
[----:B------:R-:W-:Y:S04]  /*769c0*/  STL [R1+0x8], R15 ;  /* 0x0000080f01007387 */ /* 0x000fe80000100800 */
[----:B------:R-:W-:Y:S04]  /*769d0*/  STL [R1+0x4], R10 ;  /* 0x0000040a01007387 */ /* 0x000fe80000100800 */
[----:B------:R-:W-:Y:S04]  /*769e0*/  STL [R1], R9 ;  /* 0x0000000901007387 */ /* 0x000fe80000100800 */
[----:B------:R-:W-:Y:S04]  /*769f0*/  STL [R1+0x224], R8 ;  /* 0x0002240801007387 */ /* 0x000fe80000100800 */
[----:B------:R-:W-:Y:S04]  /*76a00*/  STL [R1+0x15f0], R23 ;  /* 0x0015f01701007387 */ /* 0x000fe80000100800 */
[----:B------:R-:W-:Y:S04]  /*76a10*/  STL [R1+0x220], R7 ;  /* 0x0002200701007387 */ /* 0x000fe80000100800 */
[----:B------:R-:W-:Y:S04]  /*76a20*/  STL [R1+0x15f4], R24 ;  /* 0x0015f41801007387 */ /* 0x000fe80000100800 */
[----:B------:R-:W-:Y:S04]  /*76a30*/  STL [R1+0x15f8], R25 ;  /* 0x0015f81901007387 */ /* 0x000fe80000100800 */
[----:B------:R-:W2:Y:S04]  /*76a40*/  LDL.LU R27, [R1+0x4c8] ;  /* 0x0004c800011b7983 */ /* 0x000ea80000300800 */
[----:B------:R-:W3:Y:S04]  /*76a50*/  LDL.LU R28, [R1+0x4ec] ;  /* 0x0004ec00011c7983 */ /* 0x000ee80000300800 */
[----:B---3--:R0:W-:Y:S04]  /*76a60*/  STL [R1+0x1740], R28 ;  /* 0x0017401c01007387 */ /* 0x0081e80000100800 */
        /* <DEDUP_REMOVED lines=33> */
[----:B------:R-:W5:Y:S04]  /*76c80*/  LDL.LU R24, [R1+0x438] ;  /* 0x0004380001187983 */ /* 0x000f680000300800 */
[----:B-----5:R0:W-:Y:S04]  /*76c90*/  STL [R1+0x16ec], R24 ;  /* 0x0016ec1801007387 */ /* 0x0201e80000100800 */
[----:B0-----:R-:W5:Y:S04]  /*76ca0*/  LDL.LU R24, [R1+0x408] ;  /* 0x0004080001187983 */ /* 0x001f680000300800 */
        /* <DEDUP_REMOVED lines=11> */
[----:B0-----:R-:W5:Y:S01]  /*76d60*/  LDL.LU R24, [R1+0x474] ;  /* 0x0004740001187983 */ /* 0x001f620000300800 */
[----:B--2---:R-:W-:-:S03]  /*76d70*/  F2FP.SATFINITE.E4M3.F32.PACK_AB_MERGE_C R27, R27, R28, RZ ;  /* 0x0000001c1b1b723e */ /* 0x004fc600048070ff */
[----:B-----5:R0:W-:Y:S04]  /*76d80*/  STL [R1+0x1724], R24 ;  /* 0x0017241801007387 */ /* 0x0201e80000100800 */
[----:B0-----:R-:W2:Y:S04]  /*76d90*/  LDL.LU R24, [R1+0x494] ;  /* 0x0004940001187983 */ /* 0x001ea80000300800 */
        /* <DEDUP_REMOVED lines=24> */
[----:B0-----:R-:W2:Y:S04]  /*76f20*/  LDL.LU R26, [R1+0x45c] ;  /* 0x00045c00011a7983 */ /* 0x001ea80000300800 */
[----:B------:R-:W3:Y:S04]  /*76f30*/  LDL.LU R28, [R1+0x1740] ;  /* 0x00174000011c7983 */ /* 0x000ee80000300800 */
[----:B------:R0:W-:Y:S04]  /*76f40*/  STL [R1+0x1600], R27 ;  /* 0x0016001b01007387 */ /* 0x0001e80000100800 */
[----:B0-----:R-:W2:Y:S01]  /*76f50*/  LDL.LU R27, [R1+0x42c] ;  /* 0x00042c00011b7983 */ /* 0x001ea20000300800 */
[----:B---3--:R-:W-:-:S03]  /*76f60*/  F2FP.SATFINITE.E4M3.F32.PACK_AB_MERGE_C R28, R28, R29, RZ ;  /* 0x0000001d1c1c723e */ /* 0x008fc600048070ff */
[----:B------:R-:W4:Y:S04]  /*76f70*/  LDL.LU R29, [R1+0x173c] ;  /* 0x00173c00011d7983 */ /* 0x000f280000300800 */
[----:B------:R0:W-:Y:S04]  /*76f80*/  STL [R1+0x1604], R28 ;  /* 0x0016041c01007387 */ /* 0x0001e80000100800 */
[----:B0-----:R-:W3:Y:S01]  /*76f90*/  LDL.LU R28, [R1+0x420] ;  /* 0x00042000011c7983 */ /* 0x001ee20000300800 */
[----:B----4-:R-:W-:-:S03]  /*76fa0*/  F2FP.SATFINITE.E4M3.F32.PACK_AB_MERGE_C R29, R29, R25, RZ ;  /* 0x000000191d1d723e */ /* 0x010fc600048070ff */
[----:B------:R-:W4:Y:S04]  /*76fb0*/  LDL.LU R25, [R1+0x1738] ;  /* 0x0017380001197983 */ /* 0x000f280000300800 */
[----:B------:R0:W-:Y:S04]  /*76fc0*/  STL [R1+0x214], R29 ;  /* 0x0002141d01007387 */ /* 0x0001e80000100800 */
[----:B0-----:R-:W4:Y:S02]  /*76fd0*/  LDL.LU R29, [R1+0x1734] ;  /* 0x00173400011d7983 */ /* 0x001f240000300800 */
[----:B----4-:R-:W-:-:S02]  /*76fe0*/  F2FP.SATFINITE.E4M3.F32.PACK_AB_MERGE_C R29, R29, R25, RZ ;  /* 0x000000191d1d723e */ /* 0x010fc400048070ff */
[----:B------:R-:W4:Y:S04]  /*76ff0*/  LDL.LU R25, [R1+0x1730] ;  /* 0x0017300001197983 */ /* 0x000f280000300800 */
[----:B------:R0:W-:Y:S04]  /*77000*/  STL [R1+0x218], R29 ;  /* 0x0002181d01007387 */ /* 0x0001e80000100800 */
[----:B0-----:R-:W4:Y:S02]  /*77010*/  LDL.LU R29, [R1+0x172c] ;  /* 0x00172c00011d7983 */ /* 0x001f240000300800 */
[----:B----4-:R-:W-:-:S02]  /*77020*/  F2FP.SATFINITE.E4M3.F32.PACK_AB_MERGE_C R29, R29, R25, RZ ;  /* 0x000000191d1d723e */ /* 0x010fc400048070ff */
[----:B------:R-:W2:Y:S04]  /*77030*/  LDL.LU R25, [R1+0x1728] ;  /* 0x0017280001197983 */ /* 0x000ea80000300800 */
[----:B------:R0:W-:Y:S04]  /*77040*/  STL [R1+0x1608], R29 ;  /* 0x0016081d01007387 */ /* 0x0001e80000100800 */
[----:B0-----:R-:W4:Y:S01]  /*77050*/  LDL.LU R29, [R1+0x458] ;  /* 0x00045800011d7983 */ /* 0x001f220000300800 */
        /* <DEDUP_REMOVED lines=29> */
[----:B------:R-:W5:Y:S04]  /*77230*/  LDL.LU R24, [R1+0x16ec] ;  /* 0x0016ec0001187983 */ /* 0x000f680000300800 */
[----:B------:R0:W-:Y:S04]  /*77240*/  STL [R1+0xac], R25 ;  /* 0x0000ac1901007387 */ /* 0x0001e80000100800 */
[----:B0-----:R-:W4:Y:S02]  /*77250*/  LDL.LU R25, [R1+0x16e8] ;  /* 0x0016e80001197983 */ /* 0x001f240000300800 */
[----:B----4-:R-:W-:-:S02]  /*77260*/  F2FP.SATFINITE.E4M3.F32.PACK_AB_MERGE_C R29, R29, R25, RZ ;  /* 0x000000191d1d723e */ /* 0x010fc400048070ff */
[----:B------:R-:W2:Y:S01]  /*77270*/  LDL.LU R25, [R1+0x16e4] ;  /* 0x0016e40001197983 */ /* 0x000ea20000300800 */
[----:B---3--:R-:W-:Y:S02]  /*77280*/  F2FP.SATFINITE.E4M3.F32.PACK_AB_MERGE_C R27, R27, R28, RZ ;  /* 0x0000001c1b1b723e */ /* 0x008fe400048070ff */
[----:B-----5:R-:W-:Y:S01]  /*77290*/  F2FP.SATFINITE.E4M3.F32.PACK_AB_MERGE_C R23, R23, R24, RZ ;  /* 0x000000181717723e */ /* 0x020fe200048070ff */
[----:B------:R-:W-:Y:S01]  /*772a0*/  STL [R1+0xc8], R29 ;  /* 0x0000c81d01007387 */ /* 0x000fe20000100800 */
[----:B------:R-:W-:-:S03]  /*772b0*/  F2FP.SATFINITE.E4M3.F32.PACK_AB_MERGE_C R15, R22, R15, RZ ;  /* 0x0000000f160f723e */ /* 0x000fc600048070ff */
[----:B------:R-:W-:Y:S01]  /*772c0*/  STL [R1+0xd0], R27 ;  /* 0x0000d01b01007387 */ /* 0x000fe20000100800 */
[----:B------:R-:W-:Y:S02]  /*772d0*/  F2FP.SATFINITE.E4M3.F32.PACK_AB_MERGE_C R21, R21, R16, RZ ;  /* 0x000000101515723e */ /* 0x000fe400048070ff */
[----:B------:R-:W-:Y:S02]  /*772e0*/  F2FP.SATFINITE.E4M3.F32.PACK_AB_MERGE_C R16, R20, R17, RZ ;  /* 0x000000111410723e */ /* 0x000fe400048070ff */
[----:B------:R-:W-:Y:S02]  /*772f0*/  F2FP.SATFINITE.E4M3.F32.PACK_AB_MERGE_C R10, R14, R10, RZ ;  /* 0x0000000a0e0a723e */ /* 0x000fe400048070ff */
[----:B------:R-:W-:Y:S02]  /*77300*/  F2FP.SATFINITE.E4M3.F32.PACK_AB_MERGE_C R9, R13, R9, RZ ;  /* 0x000000090d09723e */ /* 0x000fe400048070ff */
[----:B------:R-:W-:Y:S02]  /*77310*/  F2FP.SATFINITE.E4M3.F32.PACK_AB_MERGE_C R8, R12, R8, RZ ;  /* 0x000000080c08723e */ /* 0x000fe400048070ff */
[----:B------:R-:W-:-:S02]  /*77320*/  F2FP.SATFINITE.E4M3.F32.PACK_AB_MERGE_C R7, R11, R7, RZ ;  /* 0x000000070b07723e */ /* 0x000fc400048070ff */
[----:B------:R-:W-:Y:S02]  /*77330*/  F2FP.SATFINITE.E4M3.F32.PACK_AB_MERGE_C R6, R6, R2, RZ ;  /* 0x000000020606723e */ /* 0x000fe400048070ff */
[----:B--2---:R-:W-:-:S05]  /*77340*/  F2FP.SATFINITE.E4M3.F32.PACK_AB_MERGE_C R25, R25, R26, RZ ;  /* 0x0000001a1919723e */ /* 0x004fca00048070ff */
[----:B------:R-:W-:Y:S04]  /*77350*/  STL [R1+0xdc], R25 ;  /* 0x0000dc1901007387 */ /* 0x000fe80000100800 */
[----:B------:R-:W-:Y:S04]  /*77360*/  STL [R1+0xe8], R23 ;  /* 0x0000e81701007387 */ /* 0x000fe80000100800 */
[----:B------:R0:W-:Y:S04]  /*77370*/  STL [R1+0xf4], R15 ;  /* 0x0000f40f01007387 */ /* 0x0001e80000100800 */
[----:B------:R-:W-:Y:S01]  /*77380*/  STL [R1+0x410], R21 ;  /* 0x0004101501007387 */ /* 0x000fe20000100800 */
[----:B0-----:R-:W-:-:S03]  /*77390*/  F2FP.SATFINITE.E4M3.F32.PACK_AB_MERGE_C R15, R19, R18, RZ ;  /* 0x00000012130f723e */ /* 0x001fc600048070ff */
        /* <DEDUP_REMOVED lines=8> */
[----:B------:R-:W-:-:S02]  /*77420*/  F2FP.SATFINITE.E4M3.F32.PACK_AB_MERGE_C R2, R5, R0, RZ ;  /* 0x000000000502723e */ /* 0x000fc400048070ff */
        /* <DEDUP_REMOVED lines=163> */
[----:B----4-:R-:W-:Y:S02]  /*77e60*/  F2FP.SATFINITE.E4M3.F32.PACK_AB_MERGE_C R25, R25, R26, RZ ;  /* 0x0000001a1919723e */ /* 0x010fe400048070ff */
[----:B-----5:R-:W-:Y:S01]  /*77e70*/  F2FP.SATFINITE.E4M3.F32.PACK_AB_MERGE_C R23, R23, R24, RZ ;  /* 0x000000181717723e */ /* 0x020fe200048070ff */
[----:B------:R-:W-:Y:S01]  /*77e80*/  STL [R1+0x1c8], R29 ;  /* 0x0001c81d01007387 */ /* 0x000fe20000100800 */
[----:B---3--:R-:W-:Y:S02]  /*77e90*/  F2FP.SATFINITE.E4M3.F32.PACK_AB_MERGE_C R15, R22, R15, RZ ;  /* 0x0000000f160f723e */ /* 0x008fe400048070ff */
[----:B------:R-:W-:Y:S02]  /*77ea0*/  F2FP.SATFINITE.E4M3.F32.PACK_AB_MERGE_C R21, R21, R16, RZ ;  /* 0x000000101515723e */ /* 0x000fe400048070ff */
[----:B------:R-:W-:Y:S02]  /*77eb0*/  F2FP.SATFINITE.E4M3.F32.PACK_AB_MERGE_C R16, R20, R17, RZ ;  /* 0x000000111410723e */ /* 0x000fe400048070ff */
[----:B------:R-:W-:-:S02]  /*77ec0*/  F2FP.SATFINITE.E4M3.F32.PACK_AB_MERGE_C R10, R14, R10, RZ ;  /* 0x0000000a0e0a723e */ /* 0x000fc400048070ff */
[----:B------:R-:W-:Y:S02]  /*77ed0*/  F2FP.SATFINITE.E4M3.F32.PACK_AB_MERGE_C R9, R13, R9, RZ ;  /* 0x000000090d09723e */ /* 0x000fe400048070ff */
[----:B------:R-:W-:Y:S02]  /*77ee0*/  F2FP.SATFINITE.E4M3.F32.PACK_AB_MERGE_C R8, R12, R8, RZ ;  /* 0x000000080c08723e */ /* 0x000fe400048070ff */
[----:B------:R-:W-:Y:S02]  /*77ef0*/  F2FP.SATFINITE.E4M3.F32.PACK_AB_MERGE_C R7, R11, R7, RZ ;  /* 0x000000070b07723e */ /* 0x000fe400048070ff */
[----:B------:R-:W-:Y:S02]  /*77f00*/  F2FP.SATFINITE.E4M3.F32.PACK_AB_MERGE_C R6, R6, R2, RZ ;  /* 0x000000020606723e */ /* 0x000fe400048070ff */
[----:B------:R-:W-:Y:S02]  /*77f10*/  F2FP.SATFINITE.E4M3.F32.PACK_AB_MERGE_C R2, R5, R0, RZ ;  /* 0x000000000502723e */ /* 0x000fe400048070ff */
[----:B------:R-:W-:-:S02]  /*77f20*/  F2FP.SATFINITE.E4M3.F32.PACK_AB_MERGE_C R0, R4, R3, RZ ;  /* 0x000000030400723e */ /* 0x000fc400048070ff */
[----:B--2---:R-:W-:-:S05]  /*77f30*/  F2FP.SATFINITE.E4M3.F32.PACK_AB_MERGE_C R27, R27, R28, RZ ;  /* 0x0000001c1b1b723e */ /* 0x004fca00048070ff */
[----:B------:R-:W-:Y:S04]  /*77f40*/  STL [R1+0x1c0], R27 ;  /* 0x0001c01b01007387 */ /* 0x000fe80000100800 */
        /* <DEDUP_REMOVED lines=13> */
[----:B------:R-:W-:Y:S04]  /*78020*/  STL [R1+0x190], R2 ;  /* 0x0001900201007387 */ /* 0x000fe80000100800 */
[----:B--2---:R0:W-:Y:S04]  /*78030*/  STL [R1+0x1650], R3 ;  /* 0x0016500301007387 */ /* 0x0041e80000100800 */
[----:B------:R-:W-:Y:S04]  /*78040*/  STL [R1+0x290], R0 ;  /* 0x0002900001007387 */ /* 0x000fe80000100800 */
        /* <DEDUP_REMOVED lines=13> */
[----:B---3--:R0:W-:Y:S04]  /*78120*/  STL [R1+0x1640], R12 ;  /* 0x0016400c01007387 */ /* 0x0081e80000100800 */
[----:B0-----:R-:W3:Y:S04]  /*78130*/  LDL.LU R12, [R1+0x270] ;  /* 0x00027000010c7983 */ /* 0x001ee80000300800 */
[----:B---3--:R0:W-:Y:S04]  /*78140*/  STL [R1+0x1648], R12 ;  /* 0x0016480c01007387 */ /* 0x0081e80000100800 */
[----:B0-----:R-:W3:Y:S04]  /*78150*/  LDL.LU R12, [R1+0x140] ;  /* 0x00014000010c7983 */ /* 0x001ee80000300800 */
[----:B------:R-:W4:Y:S04]  /*78160*/  LDL.LU R4, [R1+0x150] ;  /* 0x0001500001047983 */ /* 0x000f280000300800 */
[----:B------:R-:W5:Y:S04]  /*78170*/  LDL.LU R7, [R1+0x278] ;  /* 0x0002780001077983 */ /* 0x000f680000300800 */
[----:B------:R-:W5:Y:S04]  /*78180*/  LDL.LU R11, [R1+0x27c] ;  /* 0x00027c00010b7983 */ /* 0x000f680000300800 */
[----:B------:R-:W2:Y:S04]  /*78190*/  LDL.LU R29, [R1+0xec] ;  /* 0x0000ec00011d7983 */ /* 0x000ea80000300800 */
        /* <DEDUP_REMOVED lines=24> */
[----:B0-----:R-:W2:Y:S01]  /*78320*/  LDL.LU R28, [R1+0x280] ;  /* 0x00028000011c7983 */ /* 0x001ea20000300800 */
[----:B------:R-:W-:-:S03]  /*78330*/  F2FP.SATFINITE.E4M3.F32.PACK_AB_MERGE_C R3, R3, R8, RZ ;  /* 0x000000080303723e */ /* 0x000fc600048070ff */
[----:B--2---:R0:W-:Y:S04]  /*78340*/  STL [R1+0x163c], R28 ;  /* 0x00163c1c01007387 */ /* 0x0041e80000100800 */
        /* <DEDUP_REMOVED lines=38> */
[----:B------:R-:W4:Y:S04]  /*785b0*/  LDL.LU R12, [R1+0x1640] ;  /* 0x00164000010c7983 */ /* 0x000f280000300800 */
[----:B------:R4:W-:Y:S01]  /*785c0*/  STL [R1+0x178], R8 ;  /* 0x0001780801007387 */ /* 0x0009e20000100800 */
[----:B-----5:R-:W-:Y:S02]  /*785d0*/  F2FP.SATFINITE.E4M3.F32.PACK_AB_MERGE_C R7, R11, R7, RZ ;  /* 0x000000070b07723e */ /* 0x020fe400048070ff */
[----:B------:R-:W-:Y:S02]  /*785e0*/  F2FP.SATFINITE.E4M3.F32.PACK_AB_MERGE_C R29, R29, R28, RZ ;  /* 0x0000001c1d1d723e */ /* 0x000fe400048070ff */
[----:B----4-:R-:W-:Y:S02]  /*785f0*/  F2FP.SATFINITE.E4M3.F32.PACK_AB_MERGE_C R8, R4, R12, RZ ;  /* 0x0000000c0408723e */ /* 0x010fe400048070ff */
[----:B------:R-:W3:Y:S04]  /*78600*/  LDL.LU R4, [R1+0x58] ;  /* 0x0000580001047983 */ /* 0x000ee80000300800 */
[----:B------:R0:W-:Y:S04]  /*78610*/  STL [R1+0x170], R8 ;  /* 0x0001700801007387 */ /* 0x0001e80000100800 */
[----:B0-----:R-:W4:Y:S04]  /*78620*/  LDL.LU R8, [R1+0x60] ;  /* 0x0000600001087983 */ /* 0x001f280000300800 */
[----:B------:R-:W4:Y:S04]  /*78630*/  LDL.LU R12, [R1+0x64] ;  /* 0x00006400010c7983 */ /* 0x000f280000300800 */
[----:B------:R0:W-:Y:S04]  /*78640*/  STL [R1+0x16c], R7 ;  /* 0x00016c0701007387 */ /* 0x0001e80000100800 */
[----:B0-----:R-:W5:Y:S04]  /*78650*/  LDL.LU R7, [R1+0x48] ;  /* 0x0000480001077983 */ /* 0x001f680000300800 */
[----:B------:R-:W5:Y:S04]  /*78660*/  LDL.LU R11, [R1+0x4c] ;  /* 0x00004c00010b7983 */ /* 0x000f680000300800 */
        /* <DEDUP_REMOVED lines=25> */
[----:B------:R0:W-:Y:S01]  /*78800*/  STL [R1+0xd4], R29 ;  /* 0x0000d41d01007387 */ /* 0x0001e20000100800 */
[----:B------:R-:W-:Y:S02]  /*78810*/  F2FP.SATFINITE.E4M3.F32.PACK_AB_MERGE_C R25, R25, R26, RZ ;  /* 0x0000001a1919723e */ /* 0x000fe400048070ff */
[----:B------:R-:W-:Y:S02]  /*78820*/  F2FP.SATFINITE.E4M3.F32.PACK_AB_MERGE_C R23, R23, R24, RZ ;  /* 0x000000181717723e */ /* 0x000fe400048070ff */
[----:B------:R-:W-:Y:S01]  /*78830*/  F2FP.SATFINITE.E4M3.F32.PACK_AB_MERGE_C R22, R22, R15, RZ ;  /* 0x0000000f1616723e */ /* 0x000fe200048070ff */
[----:B0-----:R-:W3:Y:S01]  /*78840*/  LDL.LU R29, [R1+0x1608] ;  /* 0x00160800011d7983 */ /* 0x001ee20000300800 */
[----:B------:R-:W-:-:S02]  /*78850*/  F2FP.SATFINITE.E4M3.F32.PACK_AB_MERGE_C R21, R21, R16, RZ ;  /* 0x000000101515723e */ /* 0x000fc400048070ff */
[----:B------:R-:W-:Y:S02]  /*78860*/  F2FP.SATFINITE.E4M3.F32.PACK_AB_MERGE_C R20, R20, R17, RZ ;  /* 0x000000111414723e */ /* 0x000fe400048070ff */
[----:B------:R-:W-:Y:S02]  /*78870*/  F2FP.SATFINITE.E4M3.F32.PACK_AB_MERGE_C R19, R19, R18, RZ ;  /* 0x000000121313723e */ /* 0x000fe400048070ff */
[----:B------:R-:W-:Y:S02]  /*78880*/  F2FP.SATFINITE.E4M3.F32.PACK_AB_MERGE_C R14, R14, R10, RZ ;  /* 0x0000000a0e0e723e */ /* 0x000fe400048070ff */
[----:B------:R-:W-:Y:S02]  /*78890*/  F2FP.SATFINITE.E4M3.F32.PACK_AB_MERGE_C R13, R13, R9, RZ ;  /* 0x000000090d0d723e */ /* 0x000fe400048070ff */
[----:B------:R-:W-:Y:S02]  /*788a0*/  F2FP.SATFINITE.E4M3.F32.PACK_AB_MERGE_C R6, R6, R2, RZ ;  /* 0x000000020606723e */ /* 0x000fe400048070ff */
[----:B--2---:R-:W-:-:S02]  /*788b0*/  F2FP.SATFINITE.E4M3.F32.PACK_AB_MERGE_C R27, R27, R28, RZ ;  /* 0x0000001c1b1b723e */ /* 0x004fc400048070ff */
[----:B------:R-:W2:Y:S04]  /*788c0*/  LDL.LU R28, [R1+0x1604] ;  /* 0x00160400011c7983 */ /* 0x000ea80000300800 */
        /* <DEDUP_REMOVED lines=28> */
[----:B0-----:R-:W2:Y:S01]  /*78a90*/  LDL.LU R6, [R1+0x15b8] ;  /* 0x0015b80001067983 */ /* 0x001ea20000300800 */
[----:B------:R-:W-:-:S03]  /*78aa0*/  F2FP.SATFINITE.E4M3.F32.PACK_AB_MERGE_C R5, R5, R0, RZ ;  /* 0x000000000505723e */ /* 0x000fc600048070ff */
[----:B------:R-:W3:Y:S04]  /*78ab0*/  LDL.LU R0, [R1+0x15b4] ;  /* 0x0015b40001007983 */ /* 0x000ee80000300800 */
[----:B------:R0:W-:Y:S04]  /*78ac0*/  STL [R1+0x26c], R5 ;  /* 0x00026c0501007387 */ /* 0x0001e80000100800 */
[----:B0-----:R-:W3:Y:S01]  /*78ad0*/  LDL.LU R5, [R1+0x15b0] ;  /* 0x0015b00001057983 */ /* 0x001ee20000300800 */
[----:B--2---:R-:W-:-:S03]  /*78ae0*/  F2FP.SATFINITE.E4M3.F32.PACK_AB_MERGE_C R2, R6, R2, RZ ;  /* 0x000000020602723e */ /* 0x004fc600048070ff */
[----:B------:R-:W2:Y:S04]  /*78af0*/  LDL.LU R6, [R1+0x54] ;  /* 0x0000540001067983 */ /* 0x000ea80000300800 */
[----:B------:R0:W-:Y:S04]  /*78b00*/  STL [R1+0x104], R2 ;  /* 0x0001040201007387 */ /* 0x0001e80000100800 */
[----:B0-----:R-:W4:Y:S01]  /*78b10*/  LDL.LU R2, [R1+0x5c] ;  /* 0x00005c0001027983 */ /* 0x001f220000300800 */
[----:B---3--:R-:W-:Y:S02]  /*78b20*/  F2FP.SATFINITE.E4M3.F32.PACK_AB_MERGE_C R0, R5, R0, RZ ;  /* 0x000000000500723e */ /* 0x008fe400048070ff */
[----:B--2---:R-:W-:-:S02]  /*78b30*/  F2FP.SATFINITE.E4M3.F32.PACK_AB_MERGE_C R6, R6, R3, RZ ;  /* 0x000000030606723e */ /* 0x004fc400048070ff */
[----:B------:R-:W2:Y:S04]  /*78b40*/  LDL.LU R3, [R1+0x15ac] ;  /* 0x0015ac0001037983 */ /* 0x000ea80000300800 */
[----:B------:R0:W-:Y:S04]  /*78b50*/  STL [R1+0x110], R6 ;  /* 0x0001100601007387 */ /* 0x0001e80000100800 */
[----:B0-----:R-:W3:Y:S04]  /*78b60*/  LDL.LU R6, [R1+0x40] ;  /* 0x0000400001067983 */ /* 0x001ee80000300800 */
[----:B------:R-:W2:Y:S04]  /*78b70*/  LDL.LU R5, [R1+0x44] ;  /* 0x0000440001057983 */ /* 0x000ea80000300800 */
[----:B------:R0:W-:Y:S01]  /*78b80*/  STL [R1+0x108], R0 ;  /* 0x0001080001007387 */ /* 0x0001e20000100800 */
[----:B----4-:R-:W-:-:S03]  /*78b90*/  F2FP.SATFINITE.E4M3.F32.PACK_AB_MERGE_C R2, R2, R4, RZ ;  /* 0x000000040202723e */ /* 0x010fc600048070ff */
[----:B0-----:R-:W4:Y:S04]  /*78ba0*/  LDL.LU R0, [R1+0x34] ;  /* 0x0000340001007983 */ /* 0x001f280000300800 */
[----:B------:R-:W2:Y:S04]  /*78bb0*/  LDL.LU R4, [R1+0x15a8] ;  /* 0x0015a80001047983 */ /* 0x000ea80000300800 */
[----:B------:R2:W-:Y:S01]  /*78bc0*/  STL [R1+0x144], R2 ;  /* 0x0001440201007387 */ /* 0x0005e20000100800 */
[----:B------:R-:W-:Y:S02]  /*78bd0*/  F2FP.SATFINITE.E4M3.F32.PACK_AB_MERGE_C R12, R12, R8, RZ ;  /* 0x000000080c0c723e */ /* 0x000fe400048070ff */
[----:B--2---:R-:W-:-:S02]  /*78be0*/  F2FP.SATFINITE.E4M3.F32.PACK_AB_MERGE_C R2, R4, R3, RZ ;  /* 0x000000030402723e */ /* 0x004fc400048070ff */
[----:B------:R-:W2:Y:S04]  /*78bf0*/  LDL.LU R4, [R1+0x68] ;  /* 0x0000680001047983 */ /* 0x000ea80000300800 */
[----:B------:R-:W2:Y:S04]  /*78c00*/  LDL.LU R3, [R1+0x6c] ;  /* 0x00006c0001037983 */ /* 0x000ea80000300800 */
[----:B------:R0:W-:Y:S04]  /*78c10*/  STL [R1+0x10c], R2 ;  /* 0x00010c0201007387 */ /* 0x0001e80000100800 */
[----:B0-----:R-:W3:Y:S04]  /*78c20*/  LDL.LU R2, [R1+0x30] ;  /* 0x0000300001027983 */ /* 0x001ee80000300800 */
[----:B------:R-:W3:Y:S04]  /*78c30*/  LDL.LU R8, [R1+0x15a4] ;  /* 0x0015a40001087983 */ /* 0x000ee80000300800 */
[----:B------:R0:W-:Y:S04]  /*78c40*/  STL [R1+0x11c], R12 ;  /* 0x00011c0c01007387 */ /* 0x0001e80000100800 */
[----:B0-----:R-:W3:Y:S01]  /*78c50*/  LDL.LU R12, [R1+0x15a0] ;  /* 0x0015a000010c7983 */ /* 0x001ee20000300800 */
[----:B-----5:R-:W-:-:S03]  /*78c60*/  F2FP.SATFINITE.E4M3.F32.PACK_AB_MERGE_C R11, R11, R7, RZ ;  /* 0x000000070b0b723e */ /* 0x020fc600048070ff */
[----:B------:R-:W5:Y:S04]  /*78c70*/  LDL.LU R7, [R1+0x159c] ;  /* 0x00159c0001077983 */ /* 0x000f680000300800 */
[----:B------:R0:W-:Y:S04]  /*78c80*/  STL [R1+0x268], R11 ;  /* 0x0002680b01007387 */ /* 0x0001e80000100800 */
[----:B0-----:R-:W5:Y:S01]  /*78c90*/  LDL.LU R11, [R1+0x1598] ;  /* 0x00159800010b7983 */ /* 0x001f620000300800 */
[----:B--2---:R-:W-:Y:S02]  /*78ca0*/  F2FP.SATFINITE.E4M3.F32.PACK_AB_MERGE_C R4, R3, R4, RZ ;  /* 0x000000040304723e */ /* 0x004fe400048070ff */
[----:B------:R-:W-:-:S02]  /*78cb0*/  F2FP.SATFINITE.E4M3.F32.PACK_AB_MERGE_C R3, R22, R15, RZ ;  /* 0x0000000f1603723e */ /* 0x000fc400048070ff */
[----:B------:R-:W2:Y:S04]  /*78cc0*/  LDL.LU R15, [R1+0x2c] ;  /* 0x00002c00010f7983 */ /* 0x000ea80000300800 */
[----:B------:R0:W-:Y:S04]  /*78cd0*/  STL [R1+0x264], R4 ;  /* 0x0002640401007387 */ /* 0x0001e80000100800 */
[----:B------:R1:W-:Y:S01]  /*78ce0*/  STL [R1+0x140], R3 ;  /* 0x0001400301007387 */ /* 0x0003e20000100800 */
[----:B0-----:R-:W-:-:S03]  /*78cf0*/  F2FP.SATFINITE.E4M3.F32.PACK_AB_MERGE_C R4, R14, R10, RZ ;  /* 0x0000000a0e04723e */ /* 0x001fc600048070ff */
[----:B-1----:R-:W2:Y:S01]  /*78d00*/  LDL.LU R3, [R1+0x1c] ;  /* 0x00001c0001037983 */ /* 0x002ea20000300800 */
[----:B------:R-:W-:-:S03]  /*78d10*/  F2FP.SATFINITE.E4M3.F32.PACK_AB_MERGE_C R10, R21, R16, RZ ;  /* 0x00000010150a723e */ /* 0x000fc600048070ff */
[----:B------:R0:W-:Y:S02]  /*78d20*/  STL [R1+0x138], R4 ;  /* 0x0001380401007387 */ /* 0x0001e40000100800 */
[----:B0-----:R-:W-:Y:S02]  /*78d30*/  F2FP.SATFINITE.E4M3.F32.PACK_AB_MERGE_C R4, R13, R9, RZ ;  /* 0x000000090d04723e */ /* 0x001fe400048070ff */
[----:B------:R-:W2:Y:S04]  /*78d40*/  LDL.LU R13, [R1+0x3c] ;  /* 0x00003c00010d7983 */ /* 0x000ea80000300800 */
[----:B------:R0:W-:Y:S04]  /*78d50*/  STL [R1+0x130], R10 ;  /* 0x0001300a01007387 */ /* 0x0001e80000100800 */
[----:B------:R-:W2:Y:S04]  /*78d60*/  LDL.LU R9, [R1+0x20] ;  /* 0x0000200001097983 */ /* 0x000ea80000300800 */
[----:B------:R1:W-:Y:S01]  /*78d70*/  STL [R1+0x118], R4 ;  /* 0x0001180401007387 */ /* 0x0003e20000100800 */
[----:B---3--:R-:W-:-:S02]  /*78d80*/  F2FP.SATFINITE.E4M3.F32.PACK_AB_MERGE_C R12, R12, R8, RZ ;  /* 0x000000080c0c723e */ /* 0x008fc400048070ff */
[----:B0-----:R-:W-:Y:S01]  /*78d90*/  F2FP.SATFINITE.E4M3.F32.PACK_AB_MERGE_C R10, R20, R17, RZ ;  /* 0x00000011140a723e */ /* 0x001fe200048070ff */
[----:B-1----:R-:W3:Y:S04]  /*78da0*/  LDL.LU R4, [R1+0x18] ;  /* 0x0000180001047983 */ /* 0x002ee80000300800 */
[----:B------:R-:W3:Y:S04]  /*78db0*/  LDL.LU R20, [R1+0x28] ;  /* 0x0000280001147983 */ /* 0x000ee80000300800 */
[----:B------:R-:W3:Y:S04]  /*78dc0*/  LDL.LU R17, [R1+0x24] ;  /* 0x0000240001117983 */ /* 0x000ee80000300800 */
[----:B------:R0:W-:Y:S04]  /*78dd0*/  STL [R1+0x100], R10 ;  /* 0x0001000a01007387 */ /* 0x0001e80000100800 */
[----:B------:R-:W3:Y:S04]  /*78de0*/  LDL.LU R8, [R1+0x38] ;  /* 0x0000380001087983 */ /* 0x000ee80000300800 */
[----:B------:R-:W-:Y:S04]  /*78df0*/  STL [R1+0xe4], R12 ;  /* 0x0000e40c01007387 */ /* 0x000fe80000100800 */
[----:B------:R-:W3:Y:S04]  /*78e00*/  LDL.LU R21, [R1+0x14] ;  /* 0x0000140001157983 */ /* 0x000ee80000300800 */
[----:B------:R-:W3:Y:S01]  /*78e10*/  LDL.LU R16, [R1+0x10] ;  /* 0x0000100001107983 */ /* 0x000ee20000300800 */
[----:B0-----:R-:W-:-:S02]  /*78e20*/  F2FP.SATFINITE.E4M3.F32.PACK_AB_MERGE_C R10, R19, R18, RZ ;  /* 0x00000012130a723e */ /* 0x001fc400048070ff */
[----:B-----5:R-:W-:-:S03]  /*78e30*/  F2FP.SATFINITE.E4M3.F32.PACK_AB_MERGE_C R7, R11, R7, RZ ;  /* 0x000000070b07723e */ /* 0x020fc600048070ff */
[----:B------:R0:W-:Y:S04]  /*78e40*/  STL [R1+0x260], R10 ;  /* 0x0002600a01007387 */ /* 0x0001e80000100800 */
[----:B------:R-:W5:Y:S01]  /*78e50*/  LDL.LU R14, [R1+0xc] ;  /* 0x00000c00010e7983 */ /* 0x000f620000300800 */
[----:B------:R-:W-:Y:S02]  /*78e60*/  LOP3.LUT R5, R5, 0xffff, RZ, 0xc0, !PT ;  /* 0x0000ffff05057812 */ /* 0x000fe400078ec0ff */
[----:B------:R-:W-:Y:S02]  /*78e70*/  LOP3.LUT R6, R6, 0xffff, RZ, 0xc0, !PT ;  /* 0x0000ffff06067812 */ /* 0x000fe400078ec0ff */
[----:B----4-:R-:W-:Y:S01]  /*78e80*/  LOP3.LUT R0, R0, 0xffff, RZ, 0xc0, !PT ;  /* 0x0000ffff00007812 */ /* 0x010fe200078ec0ff */
[----:B0-----:R-:W4:Y:S04]  /*78e90*/  LDL.LU R10, [R1+0x8] ;  /* 0x00000800010a7983 */ /* 0x001f280000300800 */
[----:B------:R-:W4:Y:S04]  /*78ea0*/  LDL.LU R22, [R1+0x4] ;  /* 0x0000040001167983 */ /* 0x000f280000300800 */
[----:B------:R2:W-:Y:S04]  /*78eb0*/  STL [R1+0x25c], R7 ;  /* 0x00025c0701007387 */ /* 0x0005e80000100800 */
[----:B------:R-:W-:Y:S01]  /*78ec0*/  STL [R1+0x44], R5 ;  /* 0x0000440501007387 */ /* 0x000fe20000100800 */
[----:B--2---:R-:W-:-:S02]  /*78ed0*/  LOP3.LUT R7, R15, 0xffff, RZ, 0xc0, !PT ;  /* 0x0000ffff0f077812 */ /* 0x004fc400078ec0ff */
[----:B------:R-:W-:-:S05]  /*78ee0*/  LOP3.LUT R13, R13, 0xffff, RZ, 0xc0, !PT ;  /* 0x0000ffff0d0d7812 */ /* 0x000fca00078ec0ff */
[----:B------:R-:W-:Y:S04]  /*78ef0*/  STL [R1+0x3c], R13 ;  /* 0x00003c0d01007387 */ /* 0x000fe80000100800 */
[----:B------:R-:W-:Y:S04]  /*78f00*/  STL [R1+0x40], R6 ;  /* 0x0000400601007387 */ /* 0x000fe80000100800 */
[----:B------:R0:W-:Y:S01]  /*78f10*/  STL [R1+0x34], R0 ;  /* 0x0000340001007387 */ /* 0x0001e20000100800 */
[----:B---3--:R-:W-:-:S05]  /*78f20*/  LOP3.LUT R12, R8, 0xffff, RZ, 0xc0, !PT ;  /* 0x0000ffff080c7812 */ /* 0x008fca00078ec0ff */
[----:B------:R-:W-:Y:S04]  /*78f30*/  STL [R1+0x38], R12 ;  /* 0x0000380c01007387 */ /* 0x000fe80000100800 */
[----:B------:R-:W2:Y:S01]  /*78f40*/  LDL.LU R15, [R1] ;  /* 0x00000000010f7983 */ /* 0x000ea20000300800 */
[----:B------:R-:W-:Y:S02]  /*78f50*/  LOP3.LUT R2, R2, 0xffff, RZ, 0xc0, !PT ;  /* 0x0000ffff02027812 */ /* 0x000fe400078ec0ff */
[----:B------:R-:W-:Y:S02]  /*78f60*/  LOP3.LUT R11, R17, 0xffff, RZ, 0xc0, !PT ;  /* 0x0000ffff110b7812 */ /* 0x000fe400078ec0ff */
[----:B------:R-:W-:Y:S02]  /*78f70*/  LOP3.LUT R8, R20, 0xffff, RZ, 0xc0, !PT ;  /* 0x0000ffff14087812 */ /* 0x000fe400078ec0ff */
[----:B------:R-:W-:-:S02]  /*78f80*/  LOP3.LUT R3, R3, 0xffff, RZ, 0xc0, !PT ;  /* 0x0000ffff03037812 */ /* 0x000fc400078ec0ff */
[----:B------:R-:W-:Y:S01]  /*78f90*/  LOP3.LUT R9, R9, 0xffff, RZ, 0xc0, !PT ;  /* 0x0000ffff09097812 */ /* 0x000fe200078ec0ff */
[----:B------:R1:W-:Y:S04]  /*78fa0*/  STL [R1+0x30], R2 ;  /* 0x0000300201007387 */ /* 0x0003e80000100800 */
[----:B------:R3:W-:Y:S01]  /*78fb0*/  STL [R1+0x48], R7 ;  /* 0x0000480701007387 */ /* 0x0007e20000100800 */
[----:B------:R-:W-:Y:S02]  /*78fc0*/  LOP3.LUT R4, R4, 0xffff, RZ, 0xc0, !PT ;  /* 0x0000ffff04047812 */ /* 0x000fe400078ec0ff */
[----:B0-----:R-:W-:Y:S02]  /*78fd0*/  PRMT R0, R0, 0x3340, R1 ;  /* 0x0000334000007816 */ /* 0x001fe40000000001 */
[----:B------:R-:W-:Y:S01]  /*78fe0*/  PRMT R5, R5, 0x3340, R13 ;  /* 0x0000334005057816 */ /* 0x000fe2000000000d */
[----:B------:R-:W-:Y:S04]  /*78ff0*/  STL [R1+0x24], R11 ;  /* 0x0000240b01007387 */ /* 0x000fe80000100800 */
[----:B------:R0:W-:Y:S01]  /*79000*/  STL [R1+0x54], R8 ;  /* 0x0000540801007387 */ /* 0x0001e20000100800 */
[----:B------:R-:W-:-:S03]  /*79010*/  PRMT R6, R6, 0x3340, R12 ;  /* 0x0000334006067816 */ /* 0x000fc6000000000c */
[----:B------:R0:W-:Y:S01]  /*79020*/  STL [R1+0x1c], R3 ;  /* 0x00001c0301007387 */ /* 0x0001e20000100800 */
[----:B-1----:R-:W-:-:S03]  /*79030*/  PRMT R2, R2, 0x3340, R1 ;  /* 0x0000334002027816 */ /* 0x002fc60000000001 */
[----:B------:R-:W-:Y:S01]  /*79040*/  STL [R1+0x4c], R9 ;  /* 0x00004c0901007387 */ /* 0x000fe20000100800 */
[----:B------:R-:W-:-:S03]  /*79050*/  PRMT R0, R5, 0x5410, R0 ;  /* 0x0000541005007816 */ /* 0x000fc60000000000 */
[----:B------:R1:W-:Y:S01]  /*79060*/  STL [R1+0x2c], R4 ;  /* 0x00002c0401007387 */ /* 0x0003e20000100800 */
[----:B---3--:R-:W-:Y:S02]  /*79070*/  PRMT R7, R7, 0x3340, R11 ;  /* 0x0000334007077816 */ /* 0x008fe4000000000b */
[----:B------:R-:W-:Y:S02]  /*79080*/  PRMT R5, R6, 0x5410, R2 ;  /* 0x0000541006057816 */ /* 0x000fe40000000002 */
[----:B0-----:R-:W-:Y:S02]  /*79090*/  PRMT R8, R8, 0x3340, R9 ;  /* 0x0000334008087816 */ /* 0x001fe40000000009 */
[--C-:B------:R-:W-:Y:S01]  /*790a0*/  PRMT R3, R3, 0x3340, R1.reuse ;  /* 0x0000334003037816 */ /* 0x100fe20000000001 */
[----:B------:R0:W-:Y:S01]  /*790b0*/  STL [R1+0x1f4], R0 ;  /* 0x0001f40001007387 */ /* 0x0001e20000100800 */
[----:B-1----:R-:W-:Y:S02]  /*790c0*/  PRMT R4, R4, 0x3340, R1 ;  /* 0x0000334004047816 */ /* 0x002fe40000000001 */
[----:B------:R-:W-:Y:S01]  /*790d0*/  PRMT R2, R7, 0x5410, R3 ;  /* 0x0000541007027816 */ /* 0x000fe20000000003 */
[----:B------:R1:W-:Y:S01]  /*790e0*/  STL [R1+0x1f8], R5 ;  /* 0x0001f80501007387 */ /* 0x0003e20000100800 */
[----:B-----5:R-:W-:-:S02]  /*790f0*/  LOP3.LUT R18, R14, 0xffff, RZ, 0xc0, !PT ;  /* 0x0000ffff0e127812 */ /* 0x020fc400078ec0ff */
[----:B0-----:R-:W-:Y:S01]  /*79100*/  PRMT R0, R8, 0x5410, R4 ;  /* 0x0000541008007816 */ /* 0x001fe20000000004 */
[----:B------:R-:W-:Y:S01]  /*79110*/  STL [R1+0x1fc], R2 ;  /* 0x0001fc0201007387 */ /* 0x000fe20000100800 */
[----:B------:R-:W-:Y:S02]  /*79120*/  LOP3.LUT R6, R16, 0xffff, RZ, 0xc0, !PT ;  /* 0x0000ffff10067812 */ /* 0x000fe400078ec0ff */
[----:B-1----:R-:W-:Y:S01]  /*79130*/  LOP3.LUT R5, R21, 0xffff, RZ, 0xc0, !PT ;  /* 0x0000ffff15057812 */ /* 0x002fe200078ec0ff */
[----:B------:R0:W-:Y:S01]  /*79140*/  STL [R1+0x200], R0 ;  /* 0x0002000001007387 */ /* 0x0001e20000100800 */
[----:B----4-:R-:W-:-:S03]  /*79150*/  LOP3.LUT R17, R10, 0xffff, RZ, 0xc0, !PT ;  /* 0x0000ffff0a117812 */ /* 0x010fc600078ec0ff */
[----:B------:R-:W-:Y:S04]  /*79160*/  STL [R1+0x18], R5 ;  /* 0x0000180501007387 */ /* 0x000fe80000100800 */
[----:B------:R-:W-:Y:S04]  /*79170*/  STL [R1+0x14], R18 ;  /* 0x0000141201007387 */ /* 0x000fe80000100800 */
[----:B------:R-:W-:Y:S04]  /*79180*/  STL [R1+0x28], R6 ;  /* 0x0000280601007387 */ /* 0x000fe80000100800 */
[----:B------:R-:W3:Y:S01]  /*79190*/  LDL.LU R13, [R1+0x90] ;  /* 0x00009000010d7983 */ /* 0x000ee20000300800 */
[----:B0-----:R-:W-:-:S05]  /*791a0*/  LOP3.LUT R0, R22, 0xffff, RZ, 0xc0, !PT ;  /* 0x0000ffff16007812 */ /* 0x001fca00078ec0ff */
[----:B------:R0:W-:Y:S04]  /*791b0*/  STL [R1+0xc], R0 ;  /* 0x00000c0001007387 */ /* 0x0001e80000100800 */
[----:B------:R-:W-:Y:S04]  /*791c0*/  STL [R1+0x10], R17 ;  /* 0x0000101101007387 */ /* 0x000fe80000100800 */
[----:B------:R-:W4:Y:S04]  /*791d0*/  LDL.LU R9, [R1+0x94] ;  /* 0x0000940001097983 */ /* 0x000f280000300800 */
[----:B------:R-:W5:Y:S04]  /*791e0*/  LDL.LU R16, [R1+0x98] ;  /* 0x0000980001107983 */ /* 0x000f680000300800 */
[----:B------:R-:W5:Y:S04]  /*791f0*/  LDL.LU R14, [R1+0x9c] ;  /* 0x00009c00010e7983 */ /* 0x000f680000300800 */
[----:B------:R-:W5:Y:S04]  /*79200*/  LDL.LU R10, [R1+0xa4] ;  /* 0x0000a400010a7983 */ /* 0x000f680000300800 */
[----:B------:R-:W5:Y:S01]  /*79210*/  LDL.LU R22, [R1+0xac] ;  /* 0x0000ac0001167983 */ /* 0x000f620000300800 */
[----:B--2---:R-:W-:-:S05]  /*79220*/  LOP3.LUT R2, R15, 0xffff, RZ, 0xc0, !PT ;  /* 0x0000ffff0f027812 */ /* 0x004fca00078ec0ff */
[----:B------:R1:W-:Y:S04]  /*79230*/  STL [R1+0x8], R2 ;  /* 0x0000080201007387 */ /* 0x0003e80000100800 */
[----:B------:R-:W2:Y:S01]  /*79240*/  LDL.LU R15, [R1+0xc8] ;  /* 0x0000c800010f7983 */ /* 0x000ea20000300800 */
[----:B------:R-:W-:Y:S02]  /*79250*/  LOP3.LUT R7, R23, 0xffff, RZ, 0xc0, !PT ;  /* 0x0000ffff17077812 */ /* 0x000fe400078ec0ff */
[----:B------:R-:W-:Y:S02]  /*79260*/  LOP3.LUT R12, R25, 0xffff, RZ, 0xc0, !PT ;  /* 0x0000ffff190c7812 */ /* 0x000fe400078ec0ff */
[----:B------:R-:W-:Y:S02]  /*79270*/  LOP3.LUT R8, R24, 0xffff, RZ, 0xc0, !PT ;  /* 0x0000ffff18087812 */ /* 0x000fe400078ec0ff */
[----:B------:R-:W-:-:S02]  /*79280*/  LOP3.LUT R3, R27, 0xffff, RZ, 0xc0, !PT ;  /* 0x0000ffff1b037812 */ /* 0x000fc400078ec0ff */
[----:B------:R-:W-:Y:S01]  /*79290*/  LOP3.LUT R11, R26, 0xffff, RZ, 0xc0, !PT ;  /* 0x0000ffff1a0b7812 */ /* 0x000fe200078ec0ff */
[----:B------:R1:W-:Y:S01]  /*792a0*/  STL [R1+0x74], R7 ;  /* 0x0000740701007387 */ /* 0x0003e20000100800 */
[----:B------:R-:W-:Y:S02]  /*792b0*/  LOP3.LUT R4, R28, 0xffff, RZ, 0xc0, !PT ;  /* 0x0000ffff1c047812 */ /* 0x000fe400078ec0ff */
[--C-:B0-----:R-:W-:Y:S02]  /*792c0*/  PRMT R0, R0, 0x3340, R1.reuse ;  /* 0x0000334000007816 */ /* 0x101fe40000000001 */
[----:B------:R-:W-:Y:S01]  /*792d0*/  PRMT R5, R5, 0x3340, R18 ;  /* 0x0000334005057816 */ /* 0x000fe20000000012 */
[----:B------:R-:W-:Y:S04]  /*792e0*/  STL [R1+0x50], R12 ;  /* 0x0000500c01007387 */ /* 0x000fe80000100800 */
[----:B------:R0:W-:Y:S01]  /*792f0*/  STL [R1+0x7c], R8 ;  /* 0x00007c0801007387 */ /* 0x0001e20000100800 */
[----:B-1----:R-:W-:-:S02]  /*79300*/  PRMT R2, R2, 0x3340, R1 ;  /* 0x0000334002027816 */ /* 0x002fc40000000001 */
[----:B------:R-:W-:Y:S01]  /*79310*/  PRMT R6, R6, 0x3340, R17 ;  /* 0x0000334006067816 */ /* 0x000fe20000000011 */
[----:B------:R1:W-:Y:S04]  /*79320*/  STL [R1+0x20], R3 ;  /* 0x0000200301007387 */ /* 0x0003e80000100800 */
[----:B------:R-:W-:Y:S01]  /*79330*/  STL [R1+0x78], R11 ;  /* 0x0000780b01007387 */ /* 0x000fe20000100800 */
[----:B------:R-:W-:Y:S02]  /*79340*/  PRMT R7, R7, 0x3340, R12 ;  /* 0x0000334007077816 */ /* 0x000fe4000000000c */
[----:B------:R-:W-:Y:S01]  /*79350*/  PRMT R0, R5, 0x5410, R0 ;  /* 0x0000541005007816 */ /* 0x000fe20000000000 */
[----:B------:R1:W-:Y:S01]  /*79360*/  STL [R1+0x70], R4 ;  /* 0x0000700401007387 */ /* 0x0003e20000100800 */
[----:B------:R-:W-:-:S02]  /*79370*/  PRMT R5, R6, 0x5410, R2 ;  /* 0x0000541006057816 */ /* 0x000fc40000000002 */
[----:B0-----:R-:W-:Y:S02]  /*79380*/  PRMT R8, R8, 0x3340, R11 ;  /* 0x0000334008087816 */ /* 0x001fe4000000000b */
[--C-:B-1----:R-:W-:Y:S01]  /*79390*/  PRMT R3, R3, 0x3340, R1.reuse ;  /* 0x0000334003037816 */ /* 0x102fe20000000001 */
[----:B------:R0:W-:Y:S01]  /*793a0*/  STL [R1+0x1e8], R0 ;  /* 0x0001e80001007387 */ /* 0x0001e20000100800 */
[----:B------:R-:W-:Y:S02]  /*793b0*/  PRMT R4, R4, 0x3340, R1 ;  /* 0x0000334004047816 */ /* 0x000fe40000000001 */
[----:B------:R-:W-:Y:S01]  /*793c0*/  PRMT R2, R7, 0x5410, R3 ;  /* 0x0000541007027816 */ /* 0x000fe20000000003 */
[----:B------:R1:W-:Y:S04]  /*793d0*/  STL [R1+0x1dc], R5 ;  /* 0x0001dc0501007387 */ /* 0x0003e80000100800 */
[----:B------:R-:W2:Y:S01]  /*793e0*/  LDL.LU R24, [R1+0xd0] ;  /* 0x0000d00001187983 */ /* 0x000ea20000300800 */
[----:B0-----:R-:W-:-:S03]  /*793f0*/  PRMT R0, R8, 0x5410, R4 ;  /* 0x0000541008007816 */ /* 0x001fc60000000004 */
[----:B------:R-:W-:Y:S04]  /*79400*/  STL [R1+0x1d8], R2 ;  /* 0x0001d80201007387 */ /* 0x000fe80000100800 */
[----:B------:R-:W2:Y:S04]  /*79410*/  LDL.LU R27, [R1+0xdc] ;  /* 0x0000dc00011b7983 */ /* 0x000ea80000300800 */
[----:B------:R0:W-:Y:S04]  /*79420*/  STL [R1+0x1ec], R0 ;  /* 0x0001ec0001007387 */ /* 0x0001e80000100800 */
[----:B------:R-:W2:Y:S01]  /*79430*/  LDL.LU R20, [R1+0xe8] ;  /* 0x0000e80001147983 */ /* 0x000ea20000300800 */
[----:B-1----:R-:W-:-:S03]  /*79440*/  LOP3.LUT R5, R29, 0xffff, RZ, 0xc0, !PT ;  /* 0x0000ffff1d057812 */ /* 0x002fc600078ec0ff */
[----:B------:R-:W2:Y:S01]  /*79450*/  LDL.LU R21, [R1+0xf4] ;  /* 0x0000f40001157983 */ /* 0x000ea20000300800 */
[----:B---3--:R-:W-:-:S03]  /*79460*/  LOP3.LUT R6, R13, 0xffff, RZ, 0xc0, !PT ;  /* 0x0000ffff0d067812 */ /* 0x008fc600078ec0ff */
[----:B------:R-:W-:Y:S01]  /*79470*/  STL [R1+0x6c], R5 ;  /* 0x00006c0501007387 */ /* 0x000fe20000100800 */
[----:B----4-:R-:W-:Y:S02]  /*79480*/  LOP3.LUT R26, R9, 0xffff, RZ, 0xc0, !PT ;  /* 0x0000ffff091a7812 */ /* 0x010fe400078ec0ff */
[----:B-----5:R-:W-:Y:S02]  /*79490*/  LOP3.LUT R25, R16, 0xffff, RZ, 0xc0, !PT ;  /* 0x0000ffff10197812 */ /* 0x020fe400078ec0ff */
[----:B0-----:R-:W-:Y:S02]  /*794a0*/  LOP3.LUT R0, R14, 0xffff, RZ, 0xc0, !PT ;  /* 0x0000ffff0e007812 */ /* 0x001fe400078ec0ff */
[----:B------:R-:W-:Y:S01]  /*794b0*/  LOP3.LUT R2, R10, 0xffff, RZ, 0xc0, !PT ;  /* 0x0000ffff0a027812 */ /* 0x000fe200078ec0ff */
[----:B------:R-:W-:Y:S04]  /*794c0*/  STL [R1+0x64], R26 ;  /* 0x0000641a01007387 */ /* 0x000fe80000100800 */
[----:B------:R-:W-:Y:S04]  /*794d0*/  STL [R1+0x68], R6 ;  /* 0x0000680601007387 */ /* 0x000fe80000100800 */
[----:B------:R0:W-:Y:S01]  /*794e0*/  STL [R1+0x5c], R0 ;  /* 0x00005c0001007387 */ /* 0x0001e20000100800 */
[----:B------:R-:W-:-:S03]  /*794f0*/  LOP3.LUT R8, R22, 0xffff, RZ, 0xc0, !PT ;  /* 0x0000ffff16087812 */ /* 0x000fc600078ec0ff */
[----:B------:R-:W-:Y:S04]  /*79500*/  STL [R1+0x60], R25 ;  /* 0x0000601901007387 */ /* 0x000fe80000100800 */
[----:B------:R1:W-:Y:S04]  /*79510*/  STL [R1+0x58], R2 ;  /* 0x0000580201007387 */ /* 0x0003e80000100800 */
[----:B------:R-:W3:Y:S04]  /*79520*/  LDL.LU R23, [R1+0x114] ;  /* 0x0001140001177983 */ /* 0x000ee80000300800 */
[----:B------:R-:W4:Y:S04]  /*79530*/  LDL.LU R19, [R1+0x120] ;  /* 0x0001200001137983 */ /* 0x000f280000300800 */
[----:B------:R5:W-:Y:S04]  /*79540*/  STL [R1+0x80], R8 ;  /* 0x0000800801007387 */ /* 0x000be80000100800 */
[----:B------:R-:W3:Y:S01]  /*79550*/  LDL.LU R16, [R1+0x124] ;  /* 0x0001240001107983 */ /* 0x000ee20000300800 */
[----:B--2---:R-:W-:-:S05]  /*79560*/  LOP3.LUT R9, R15, 0xffff, RZ, 0xc0, !PT ;  /* 0x0000ffff0f097812 */ /* 0x004fca00078ec0ff */
[----:B------:R2:W-:Y:S04]  /*79570*/  STL [R1+0x4], R9 ;  /* 0x0000040901007387 */ /* 0x0005e80000100800 */
[----:B------:R-:W3:Y:S04]  /*79580*/  LDL.LU R11, [R1+0x128] ;  /* 0x00012800010b7983 */ /* 0x000ee80000300800 */
[----:B------:R-:W3:Y:S04]  /*79590*/  LDL.LU R17, [R1+0x12c] ;  /* 0x00012c0001117983 */ /* 0x000ee80000300800 */
[----:B------:R-:W4:Y:S04]  /*795a0*/  LDL.LU R18, [R1+0x134] ;  /* 0x0001340001127983 */ /* 0x000f280000300800 */
[----:B------:R-:W4:Y:S04]  /*795b0*/  LDL.LU R12, [R1+0x13c] ;  /* 0x00013c00010c7983 */ /* 0x000f280000300800 */
[----:B------:R-:W4:Y:S04]  /*795c0*/  LDL.LU R15, [R1+0x14c] ;  /* 0x00014c00010f7983 */ /* 0x000f280000300800 */
[----:B------:R-:W4:Y:S04]  /*795d0*/  LDL.LU R13, [R1+0x158] ;  /* 0x00015800010d7983 */ /* 0x000f280000300800 */
[----:B------:R-:W4:Y:S04]  /*795e0*/  LDL.LU R14, [R1+0x160] ;  /* 0x00016000010e7983 */ /* 0x000f280000300800 */
[----:B------:R-:W4:Y:S01]  /*795f0*/  LDL.LU R10, [R1+0x164] ;  /* 0x00016400010a7983 */ /* 0x000f220000300800 */
[----:B0-----:R-:W-:-:S02]  /*79600*/  PRMT R0, R0, 0x3340, R1 ;  /* 0x0000334000007816 */ /* 0x001fc40000000001 */
[----:B------:R-:W-:Y:S01]  /*79610*/  PRMT R5, R5, 0x3340, R26 ;  /* 0x0000334005057816 */ /* 0x000fe2000000001a */
[----:B------:R-:W4:Y:S01]  /*79620*/  LDL.LU R22, [R1+0x168] ;  /* 0x0001680001167983 */ /* 0x000f220000300800 */
[----:B-1----:R-:W-:Y:S02]  /*79630*/  PRMT R2, R2, 0x3340, R1 ;  /* 0x0000334002027816 */ /* 0x002fe40000000001 */
[----:B------:R-:W-:Y:S02]  /*79640*/  PRMT R6, R6, 0x3340, R25 ;  /* 0x0000334006067816 */ /* 0x000fe40000000019 */
[----:B------:R-:W-:Y:S02]  /*79650*/  PRMT R0, R5, 0x5410, R0 ;  /* 0x0000541005007816 */ /* 0x000fe40000000000 */
[----:B------:R-:W-:Y:S02]  /*79660*/  PRMT R5, R6, 0x5410, R2 ;  /* 0x0000541006057816 */ /* 0x000fe40000000002 */
[----:B------:R-:W-:-:S02]  /*79670*/  LOP3.LUT R24, R24, 0xffff, RZ, 0xc0, !PT ;  /* 0x0000ffff18187812 */ /* 0x000fc400078ec0ff */
[----:B------:R-:W-:Y:S02]  /*79680*/  LOP3.LUT R7, R27, 0xffff, RZ, 0xc0, !PT ;  /* 0x0000ffff1b077812 */ /* 0x000fe400078ec0ff */
[----:B------:R-:W-:Y:S02]  /*79690*/  LOP3.LUT R20, R20, 0xffff, RZ, 0xc0, !PT ;  /* 0x0000ffff14147812 */ /* 0x000fe400078ec0ff */
[----:B------:R-:W-:Y:S01]  /*796a0*/  LOP3.LUT R21, R21, 0xffff, RZ, 0xc0, !PT ;  /* 0x0000ffff15157812 */ /* 0x000fe200078ec0ff */
[----:B------:R-:W-:Y:S01]  /*796b0*/  STL [R1], R24 ;  /* 0x0000001801007387 */ /* 0x000fe20000100800 */
[--C-:B------:R-:W-:Y:S02]  /*796c0*/  PRMT R3, R20, 0x3340, R1.reuse ;  /* 0x0000334014037816 */ /* 0x100fe40000000001 */
[----:B-----5:R-:W-:Y:S01]  /*796d0*/  PRMT R8, R8, 0x3340, R24 ;  /* 0x0000334008087816 */ /* 0x020fe20000000018 */
[----:B------:R-:W-:Y:S01]  /*796e0*/  STL [R1+0x1568], R20 ;  /* 0x0015681401007387 */ /* 0x000fe20000100800 */
[----:B------:R-:W-:-:S02]  /*796f0*/  PRMT R4, R21, 0x3340, R1 ;  /* 0x0000334015047816 */ /* 0x000fc40000000001 */
[----:B--2---:R-:W-:Y:S01]  /*79700*/  PRMT R9, R9, 0x3340, R7 ;  /* 0x0000334009097816 */ /* 0x004fe20000000007 */
[----:B------:R-:W-:Y:S04]  /*79710*/  STL [R1+0x156c], R21 ;  /* 0x00156c1501007387 */ /* 0x000fe80000100800 */
[----:B------:R-:W-:Y:S01]  /*79720*/  STL [R1+0x1570], R7 ;  /* 0x0015700701007387 */ /* 0x000fe20000100800 */
[----:B------:R-:W-:-:S03]  /*79730*/  PRMT R2, R8, 0x5410, R3 ;  /* 0x0000541008027816 */ /* 0x000fc60000000003 */
[----:B------:R0:W-:Y:S04]  /*79740*/  STL [R1+0x1f0], R0 ;  /* 0x0001f00001007387 */ /* 0x0001e80000100800 */
[----:B------:R-:W-:Y:S04]  /*79750*/  STL [R1+0x204], R5 ;  /* 0x0002040501007387 */ /* 0x000fe80000100800 */
[----:B------:R-:W-:Y:S01]  /*79760*/  STL [R1+0x24c], R2 ;  /* 0x00024c0201007387 */ /* 0x000fe20000100800 */
[----:B0-----:R-:W-:-:S05]  /*79770*/  PRMT R0, R9, 0x5410, R4 ;  /* 0x0000541009007816 */ /* 0x001fca0000000004 */
[----:B------:R0:W-:Y:S04]  /*79780*/  STL [R1+0x250], R0 ;  /* 0x0002500001007387 */ /* 0x0001e80000100800 */
[----:B------:R-:W2:Y:S04]  /*79790*/  LDL.LU R7, [R1+0x1c4] ;  /* 0x0001c40001077983 */ /* 0x000ea80000300800 */
[----:B------:R-:W5:Y:S04]  /*797a0*/  LDL.LU R21, [R1+0x1cc] ;  /* 0x0001cc0001157983 */ /* 0x000f680000300800 */
[----:B------:R-:W2:Y:S04]  /*797b0*/  LDL.LU R20, [R1+0x1d4] ;  /* 0x0001d40001147983 */ /* 0x000ea80000300800 */
[----:B------:R-:W2:Y:S04]  /*797c0*/  LDL.LU R28, [R1+0x1c8] ;  /* 0x0001c800011c7983 */ /* 0x000ea80000300800 */
[----:B------:R-:W2:Y:S04]  /*797d0*/  LDL.LU R29, [R1+0x1c0] ;  /* 0x0001c000011d7983 */ /* 0x000ea80000300800 */
[----:B------:R-:W2:Y:S04]  /*797e0*/  LDL.LU R27, [R1+0x1b8] ;  /* 0x0001b800011b7983 */ /* 0x000ea80000300800 */
[----:B------:R-:W5:Y:S04]  /*797f0*/  LDL.LU R26, [R1+0x1a8] ;  /* 0x0001a800011a7983 */ /* 0x000f680000300800 */
[----:B------:R-:W5:Y:S04]  /*79800*/  LDL.LU R25, [R1+0x18c] ;  /* 0x00018c0001197983 */ /* 0x000f680000300800 */
[----:B------:R-:W5:Y:S01]  /*79810*/  LDL.LU R24, [R1+0x194] ;  /* 0x0001940001187983 */ /* 0x000f620000300800 */
[----:B---3--:R-:W-:-:S02]  /*79820*/  LOP3.LUT R17, R17, 0xffff, RZ, 0xc0, !PT ;  /* 0x0000ffff11117812 */ /* 0x008fc400078ec0ff */
[----:B----4-:R-:W-:Y:S02]  /*79830*/  LOP3.LUT R18, R18, 0xffff, RZ, 0xc0, !PT ;  /* 0x0000ffff12127812 */ /* 0x010fe400078ec0ff */
[----:B------:R-:W-:Y:S02]  /*79840*/  LOP3.LUT R4, R12, 0xffff, RZ, 0xc0, !PT ;  /* 0x0000ffff0c047812 */ /* 0x000fe400078ec0ff */
[----:B------:R-:W-:Y:S02]  /*79850*/  LOP3.LUT R12, R13, 0xffff, RZ, 0xc0, !PT ;  /* 0x0000ffff0d0c7812 */ /* 0x000fe400078ec0ff */
[--C-:B0-----:R-:W-:Y:S02]  /*79860*/  PRMT R0, R17, 0x3340, R1.reuse ;  /* 0x0000334011007816 */ /* 0x101fe40000000001 */
[----:B------:R-:W-:Y:S01]  /*79870*/  LOP3.LUT R13, R10, 0xffff, RZ, 0xc0, !PT ;  /* 0x0000ffff0a0d7812 */ /* 0x000fe200078ec0ff */
[----:B------:R0:W-:Y:S01]  /*79880*/  STL [R1+0x1574], R17 ;  /* 0x0015741101007387 */ /* 0x0001e20000100800 */
[----:B------:R-:W-:-:S02]  /*79890*/  PRMT R2, R18, 0x3340, R1 ;  /* 0x0000334012027816 */ /* 0x000fc40000000001 */
[----:B------:R-:W-:Y:S01]  /*798a0*/  PRMT R8, R13, 0x3340, R1 ;  /* 0x000033400d087816 */ /* 0x000fe20000000001 */
[----:B0-----:R-:W3:Y:S04]  /*798b0*/  LDL.LU R17, [R1+0x1bc] ;  /* 0x0001bc0001117983 */ /* 0x001ee80000300800 */
[----:B------:R0:W-:Y:S04]  /*798c0*/  STL [R1+0x1578], R18 ;  /* 0x0015781201007387 */ /* 0x0001e80000100800 */
[----:B0-----:R-:W4:Y:S04]  /*798d0*/  LDL.LU R18, [R1+0x1ac] ;  /* 0x0001ac0001127983 */ /* 0x001f280000300800 */
[----:B------:R0:W-:Y:S04]  /*798e0*/  STL [R1+0x157c], R13 ;  /* 0x00157c0d01007387 */ /* 0x0001e80000100800 */
[----:B0-----:R-:W4:Y:S01]  /*798f0*/  LDL.LU R13, [R1+0x188] ;  /* 0x00018800010d7983 */ /* 0x001f220000300800 */
[----:B------:R-:W-:-:S02]  /*79900*/  LOP3.LUT R3, R14, 0xffff, RZ, 0xc0, !PT ;  /* 0x0000ffff0e037812 */ /* 0x000fc400078ec0ff */
[----:B------:R-:W-:Y:S02]  /*79910*/  LOP3.LUT R6, R23, 0xffff, RZ, 0xc0, !PT ;  /* 0x0000ffff17067812 */ /* 0x000fe400078ec0ff */
[----:B------:R-:W-:Y:S02]  /*79920*/  LOP3.LUT R16, R16, 0xffff, RZ, 0xc0, !PT ;  /* 0x0000ffff10107812 */ /* 0x000fe400078ec0ff */
[----:B------:R-:W-:Y:S02]  /*79930*/  LOP3.LUT R14, R22, 0xffff, RZ, 0xc0, !PT ;  /* 0x0000ffff160e7812 */ /* 0x000fe400078ec0ff */
[----:B------:R-:W-:Y:S02]  /*79940*/  LOP3.LUT R19, R19, 0xffff, RZ, 0xc0, !PT ;  /* 0x0000ffff13137812 */ /* 0x000fe400078ec0ff */
[----:B------:R-:W-:Y:S02]  /*79950*/  LOP3.LUT R5, R11, 0xffff, RZ, 0xc0, !PT ;  /* 0x0000ffff0b057812 */ /* 0x000fe400078ec0ff */
[----:B------:R-:W-:-:S02]  /*79960*/  LOP3.LUT R15, R15, 0xffff, RZ, 0xc0, !PT ;  /* 0x0000ffff0f0f7812 */ /* 0x000fc400078ec0ff */
[----:B------:R-:W-:Y:S01]  /*79970*/  PRMT R10, R6, 0x3340, R16 ;  /* 0x00003340060a7816 */ /* 0x000fe20000000010 */
[----:B------:R-:W-:Y:S01]  /*79980*/  STL [R1+0x1580], R14 ;  /* 0x0015800e01007387 */ /* 0x000fe20000100800 */
[----:B------:R-:W-:-:S03]  /*79990*/  PRMT R11, R19, 0x3340, R5 ;  /* 0x00003340130b7816 */ /* 0x000fc60000000005 */
[----:B------:R0:W-:Y:S01]  /*799a0*/  STL [R1+0x1588], R6 ;  /* 0x0015880601007387 */ /* 0x0001e20000100800 */
[----:B------:R-:W-:Y:S02]  /*799b0*/  PRMT R22, R4, 0x3340, R12 ;  /* 0x0000334004167816 */ /* 0x000fe4000000000c */
[----:B------:R-:W-:Y:S01]  /*799c0*/  PRMT R9, R14, 0x3340, R1 ;  /* 0x000033400e097816 */ /* 0x000fe20000000001 */
[----:B------:R-:W-:Y:S01]  /*799d0*/  STL [R1+0x1584], R16 ;  /* 0x0015841001007387 */ /* 0x000fe20000100800 */
[----:B------:R-:W-:-:S03]  /*799e0*/  PRMT R23, R15, 0x3340, R3 ;  /* 0x000033400f177816 */ /* 0x000fc60000000003 */
[----:B------:R-:W-:Y:S04]  /*799f0*/  STL [R1+0x1590], R19 ;  /* 0x0015901301007387 */ /* 0x000fe80000100800 */
[----:B------:R1:W-:Y:S01]  /*79a00*/  STL [R1+0x158c], R5 ;  /* 0x00158c0501007387 */ /* 0x0003e20000100800 */
[----:B0-----:R-:W-:Y:S02]  /*79a10*/  PRMT R6, R10, 0x5410, R0 ;  /* 0x000054100a067816 */ /* 0x001fe40000000000 */
[----:B------:R-:W-:Y:S02]  /*79a20*/  PRMT R0, R11, 0x5410, R2 ;  /* 0x000054100b007816 */ /* 0x000fe40000000002 */
[----:B------:R-:W-:Y:S01]  /*79a30*/  PRMT R2, R23, 0x5410, R9 ;  /* 0x0000541017027816 */ /* 0x000fe20000000009 */
[----:B------:R0:W-:Y:S01]  /*79a40*/  STL [R1+0x1594], R12 ;  /* 0x0015940c01007387 */ /* 0x0001e20000100800 */
[----:B-1----:R-:W-:-:S03]  /*79a50*/  PRMT R5, R22, 0x5410, R8 ;  /* 0x0000541016057816 */ /* 0x002fc60000000008 */
[----:B------:R-:W-:Y:S04]  /*79a60*/  STL [R1+0x240], R6 ;  /* 0x0002400601007387 */ /* 0x000fe80000100800 */
[----:B------:R-:W-:Y:S01]  /*79a70*/  STL [R1+0x23c], R0 ;  /* 0x00023c0001007387 */ /* 0x000fe20000100800 */
[----:B--2---:R-:W-:-:S03]  /*79a80*/  LOP3.LUT R28, R28, 0xffff, RZ, 0xc0, !PT ;  /* 0x0000ffff1c1c7812 */ /* 0x004fc600078ec0ff */
[----:B------:R1:W-:Y:S04]  /*79a90*/  STL [R1+0x248], R5 ;  /* 0x0002480501007387 */ /* 0x0003e80000100800 */
[----:B------:R2:W-:Y:S04]  /*79aa0*/  STL [R1+0x244], R2 ;  /* 0x0002440201007387 */ /* 0x0005e80000100800 */
[----:B------:R-:W4:Y:S01]  /*79ab0*/  LDL.LU R16, [R1+0x1b4] ;  /* 0x0001b40001107983 */ /* 0x000f220000300800 */
[----:B0-----:R-:W-:-:S03]  /*79ac0*/  LOP3.LUT R12, R29, 0xffff, RZ, 0xc0, !PT ;  /* 0x0000ffff1d0c7812 */ /* 0x001fc600078ec0ff */
[----:B------:R-:W4:Y:S01]  /*79ad0*/  LDL.LU R14, [R1+0x1a4] ;  /* 0x0001a400010e7983 */ /* 0x000f220000300800 */
[----:B------:R-:W-:Y:S02]  /*79ae0*/  LOP3.LUT R29, R27, 0xffff, RZ, 0xc0, !PT ;  /* 0x0000ffff1b1d7812 */ /* 0x000fe400078ec0ff */
[----:B-----5:R-:W-:Y:S02]  /*79af0*/  LOP3.LUT R9, R21, 0xffff, RZ, 0xc0, !PT ;  /* 0x0000ffff15097812 */ /* 0x020fe400078ec0ff */
[----:B------:R-:W-:Y:S02]  /*79b00*/  LOP3.LUT R19, R26, 0xffff, RZ, 0xc0, !PT ;  /* 0x0000ffff1a137812 */ /* 0x000fe400078ec0ff */
[----:B-1----:R-:W-:Y:S02]  /*79b10*/  LOP3.LUT R5, R25, 0xffff, RZ, 0xc0, !PT ;  /* 0x0000ffff19057812 */ /* 0x002fe400078ec0ff */
[----:B--2---:R-:W-:Y:S02]  /*79b20*/  LOP3.LUT R2, R7, 0xffff, RZ, 0xc0, !PT ;  /* 0x0000ffff07027812 */ /* 0x004fe400078ec0ff */
[----:B------:R-:W-:-:S02]  /*79b30*/  LOP3.LUT R10, R20, 0xffff, RZ, 0xc0, !PT ;  /* 0x0000ffff140a7812 */ /* 0x000fc400078ec0ff */
[--C-:B------:R-:W-:Y:S02]  /*79b40*/  PRMT R22, R9, 0x3340, R1.reuse ;  /* 0x0000334009167816 */ /* 0x100fe40000000001 */
[----:B------:R-:W-:Y:S02]  /*79b50*/  PRMT R23, R10, 0x3340, R1 ;  /* 0x000033400a177816 */ /* 0x000fe40000000001 */
[----:B---3--:R-:W-:Y:S02]  /*79b60*/  LOP3.LUT R8, R17, 0xffff, RZ, 0xc0, !PT ;  /* 0x0000ffff11087812 */ /* 0x008fe400078ec0ff */
[----:B------:R-:W2:Y:S04]  /*79b70*/  LDL.LU R17, [R1+0x1a0] ;  /* 0x0001a00001117983 */ /* 0x000ea80000300800 */
[----:B------:R-:W3:Y:S04]  /*79b80*/  LDL.LU R7, [R1+0x19c] ;  /* 0x00019c0001077983 */ /* 0x000ee80000300800 */
[----:B------:R-:W5:Y:S04]  /*79b90*/  LDL.LU R21, [R1+0x198] ;  /* 0x0001980001157983 */ /* 0x000f680000300800 */
[----:B------:R0:W-:Y:S04]  /*79ba0*/  STL [R1+0x84], R28 ;  /* 0x0000841c01007387 */ /* 0x0001e80000100800 */
[----:B------:R1:W-:Y:S04]  /*79bb0*/  STL [R1+0x88], R29 ;  /* 0x0000881d01007387 */ /* 0x0003e80000100800 */
[----:B------:R-:W-:Y:S04]  /*79bc0*/  STL [R1+0x90], R12 ;  /* 0x0000900c01007387 */ /* 0x000fe80000100800 */
[----:B------:R0:W-:Y:S04]  /*79bd0*/  STL [R1+0x8c], R5 ;  /* 0x00008c0501007387 */ /* 0x0001e80000100800 */
[----:B------:R1:W-:Y:S04]  /*79be0*/  STL [R1+0x94], R19 ;  /* 0x0000941301007387 */ /* 0x0003e80000100800 */
[----:B------:R-:W5:Y:S01]  /*79bf0*/  LDL.LU R20, [R1+0x190] ;  /* 0x0001900001147983 */ /* 0x000f620000300800 */
[----:B----4-:R-:W-:-:S02]  /*79c00*/  LOP3.LUT R11, R18, 0xffff, RZ, 0xc0, !PT ;  /* 0x0000ffff120b7812 */ /* 0x010fc400078ec0ff */
[----:B0-----:R-:W-:Y:S02]  /*79c10*/  PRMT R28, R28, 0x3340, R29 ;  /* 0x000033401c1c7816 */ /* 0x001fe4000000001d */
[----:B------:R-:W-:Y:S02]  /*79c20*/  LOP3.LUT R0, R13, 0xffff, RZ, 0xc0, !PT ;  /* 0x0000ffff0d007812 */ /* 0x000fe400078ec0ff */
[----:B------:R-:W-:Y:S02]  /*79c30*/  LOP3.LUT R13, R24, 0xffff, RZ, 0xc0, !PT ;  /* 0x0000ffff180d7812 */ /* 0x000fe400078ec0ff */
[----:B------:R-:W-:Y:S02]  /*79c40*/  PRMT R26, R0, 0x3340, R8 ;  /* 0x00003340001a7816 */ /* 0x000fe40000000008 */
[----:B------:R-:W-:Y:S01]  /*79c50*/  PRMT R24, R5, 0x3340, R1 ;  /* 0x0000334005187816 */ /* 0x000fe20000000001 */
[----:B------:R0:W-:Y:S01]  /*79c60*/  STL [R1+0x98], R13 ;  /* 0x0000980d01007387 */ /* 0x0001e20000100800 */
[----:B-1----:R-:W-:-:S03]  /*79c70*/  PRMT R29, R12, 0x3340, R19 ;  /* 0x000033400c1d7816 */ /* 0x002fc60000000013 */
[----:B------:R-:W4:Y:S01]  /*79c80*/  LDL.LU R5, [R1+0x17c] ;  /* 0x00017c0001057983 */ /* 0x000f220000300800 */
[----:B------:R-:W-:-:S03]  /*79c90*/  PRMT R19, R26, 0x5410, R22 ;  /* 0x000054101a137816 */ /* 0x000fc60000000016 */
[----:B------:R-:W4:Y:S01]  /*79ca0*/  LDL.LU R6, [R1+0x178] ;  /* 0x0001780001067983 */ /* 0x000f220000300800 */
[----:B------:R-:W-:Y:S02]  /*79cb0*/  PRMT R25, R13, 0x3340, R1 ;  /* 0x000033400d197816 */ /* 0x000fe40000000001 */
[----:B------:R-:W-:Y:S01]  /*79cc0*/  PRMT R27, R11, 0x3340, R2 ;  /* 0x000033400b1b7816 */ /* 0x000fe20000000002 */
[----:B0-----:R-:W4:Y:S04]  /*79cd0*/  LDL.LU R13, [R1+0x170] ;  /* 0x00017000010d7983 */ /* 0x001f280000300800 */
[----:B------:R-:W4:Y:S04]  /*79ce0*/  LDL.LU R18, [R1+0x16c] ;  /* 0x00016c0001127983 */ /* 0x000f280000300800 */
[----:B------:R-:W4:Y:S01]  /*79cf0*/  LDL.LU R22, [R1+0x180] ;  /* 0x0001800001167983 */ /* 0x000f220000300800 */
[----:B------:R-:W-:-:S03]  /*79d00*/  PRMT R12, R27, 0x5410, R23 ;  /* 0x000054101b0c7816 */ /* 0x000fc60000000017 */
[----:B------:R0:W-:Y:S04]  /*79d10*/  STL [R1+0x188], R19 ;  /* 0x0001881301007387 */ /* 0x0001e80000100800 */
[----:B------:R-:W4:Y:S04]  /*79d20*/  LDL.LU R23, [R1+0x184] ;  /* 0x0001840001177983 */ /* 0x000f280000300800 */
[----:B------:R1:W-:Y:S01]  /*79d30*/  STL [R1+0x18c], R12 ;  /* 0x00018c0c01007387 */ /* 0x0003e20000100800 */
[----:B0-----:R-:W-:Y:S02]  /*79d40*/  PRMT R19, R28, 0x5410, R24 ;  /* 0x000054101c137816 */ /* 0x001fe40000000018 */
[----:B-1----:R-:W-:-:S03]  /*79d50*/  PRMT R12, R29, 0x5410, R25 ;  /* 0x000054101d0c7816 */ /* 0x002fc60000000019 */
[----:B------:R-:W-:Y:S01]  /*79d60*/  STL [R1+0x194], R19 ;  /* 0x0001941301007387 */ /* 0x000fe20000100800 */
[----:B------:R-:W-:Y:S02]  /*79d70*/  LOP3.LUT R26, R16, 0xffff, RZ, 0xc0, !PT ;  /* 0x0000ffff101a7812 */ /* 0x000fe400078ec0ff */
[----:B------:R-:W-:Y:S01]  /*79d80*/  LOP3.LUT R27, R14, 0xffff, RZ, 0xc0, !PT ;  /* 0x0000ffff0e1b7812 */ /* 0x000fe200078ec0ff */
[----:B------:R2:W-:Y:S04]  /*79d90*/  STL [R1+0x1a8], R12 ;  /* 0x0001a80c01007387 */ /* 0x0005e80000100800 */
[----:B------:R0:W-:Y:S01]  /*79da0*/  STL [R1+0x9c], R26 ;  /* 0x00009c1a01007387 */ /* 0x0001e20000100800 */
[----:B--2---:R-:W-:Y:S02]  /*79db0*/  LOP3.LUT R12, R17, 0xffff, RZ, 0xc0, !PT ;  /* 0x0000ffff110c7812 */ /* 0x004fe400078ec0ff */
[----:B---3--:R-:W-:-:S02]  /*79dc0*/  LOP3.LUT R19, R7, 0xffff, RZ, 0xc0, !PT ;  /* 0x0000ffff07137812 */ /* 0x008fc400078ec0ff */
[----:B-----5:R-:W-:Y:S01]  /*79dd0*/  LOP3.LUT R21, R21, 0xffff, RZ, 0xc0, !PT ;  /* 0x0000ffff15157812 */ /* 0x020fe200078ec0ff */
[----:B------:R-:W-:Y:S04]  /*79de0*/  STL [R1+0xa0], R12 ;  /* 0x0000a00c01007387 */ /* 0x000fe80000100800 */
[----:B------:R-:W-:Y:S04]  /*79df0*/  STL [R1+0xa8], R27 ;  /* 0x0000a81b01007387 */ /* 0x000fe80000100800 */
[----:B------:R-:W2:Y:S04]  /*79e00*/  LDL.LU R16, [R1+0x174] ;  /* 0x0001740001107983 */ /* 0x000ea80000300800 */
[----:B------:R1:W-:Y:S01]  /*79e10*/  STL [R1+0xa4], R21 ;  /* 0x0000a41501007387 */ /* 0x0003e20000100800 */
[----:B------:R-:W-:-:S03]  /*79e20*/  LOP3.LUT R20, R20, 0xffff, RZ, 0xc0, !PT ;  /* 0x0000ffff14147812 */ /* 0x000fc600078ec0ff */
[----:B------:R-:W-:Y:S04]  /*79e30*/  STL [R1+0xac], R19 ;  /* 0x0000ac1301007387 */ /* 0x000fe80000100800 */
[----:B------:R-:W3:Y:S04]  /*79e40*/  LDL.LU R14, [R1+0x15c] ;  /* 0x00015c00010e7983 */ /* 0x000ee80000300800 */
[----:B------:R-:W5:Y:S04]  /*79e50*/  LDL.LU R17, [R1+0x154] ;  /* 0x0001540001117983 */ /* 0x000f680000300800 */
[----:B------:R-:W5:Y:S04]  /*79e60*/  LDL.LU R7, [R1+0xd4] ;  /* 0x0000d40001077983 */ /* 0x000f680000300800 */
[----:B------:R1:W-:Y:S01]  /*79e70*/  STL [R1+0xb0], R20 ;  /* 0x0000b01401007387 */ /* 0x0003e20000100800 */
[----:B0-----:R-:W-:-:S02]  /*79e80*/  PRMT R26, R26, 0x3340, R12 ;  /* 0x000033401a1a7816 */ /* 0x001fc4000000000c */
[----:B----4-:R-:W-:Y:S02]  /*79e90*/  LOP3.LUT R5, R5, 0xffff, RZ, 0xc0, !PT ;  /* 0x0000ffff05057812 */ /* 0x010fe400078ec0ff */
[----:B------:R-:W-:Y:S02]  /*79ea0*/  LOP3.LUT R6, R6, 0xffff, RZ, 0xc0, !PT ;  /* 0x0000ffff06067812 */ /* 0x000fe400078ec0ff */
[----:B------:R-:W-:Y:S02]  /*79eb0*/  LOP3.LUT R24, R13, 0xffff, RZ, 0xc0, !PT ;  /* 0x0000ffff0d187812 */ /* 0x000fe400078ec0ff */
[----:B------:R-:W-:Y:S02]  /*79ec0*/  LOP3.LUT R29, R22, 0xffff, RZ, 0xc0, !PT ;  /* 0x0000ffff161d7812 */ /* 0x000fe400078ec0ff */
[----:B------:R-:W-:Y:S02]  /*79ed0*/  LOP3.LUT R28, R23, 0xffff, RZ, 0xc0, !PT ;  /* 0x0000ffff171c7812 */ /* 0x000fe400078ec0ff */
[----:B------:R-:W-:-:S03]  /*79ee0*/  LOP3.LUT R25, R18, 0xffff, RZ, 0xc0, !PT ;  /* 0x0000ffff12197812 */ /* 0x000fc600078ec0ff */
[----:B------:R0:W-:Y:S04]  /*79ef0*/  STL [R1+0xb4], R28 ;  /* 0x0000b41c01007387 */ /* 0x0001e80000100800 */
[----:B------:R4:W-:Y:S04]  /*79f00*/  STL [R1+0xb8], R5 ;  /* 0x0000b80501007387 */ /* 0x0009e80000100800 */
[----:B------:R0:W-:Y:S04]  /*79f10*/  STL [R1+0xc0], R29 ;  /* 0x0000c01d01007387 */ /* 0x0001e80000100800 */
[----:B------:R-:W-:Y:S04]  /*79f20*/  STL [R1+0xbc], R24 ;  /* 0x0000bc1801007387 */ /* 0x000fe80000100800 */
[----:B------:R0:W-:Y:S04]  /*79f30*/  STL [R1+0xc4], R6 ;  /* 0x0000c40601007387 */ /* 0x0001e80000100800 */
[----:B------:R-:W5:Y:S04]  /*79f40*/  LDL.LU R13, [R1+0x148] ;  /* 0x00014800010d7983 */ /* 0x000f680000300800 */
[----:B------:R-:W5:Y:S04]  /*79f50*/  LDL.LU R18, [R1+0xec] ;  /* 0x0000ec0001127983 */ /* 0x000f680000300800 */
[----:B------:R0:W-:Y:S01]  /*79f60*/  STL [R1+0xc8], R25 ;  /* 0x0000c81901007387 */ /* 0x0001e20000100800 */
[----:B------:R-:W-:-:S02]  /*79f70*/  PRMT R22, R21, 0x3340, R1 ;  /* 0x0000334015167816 */ /* 0x000fc40000000001 */
[----:B------:R-:W-:Y:S01]  /*79f80*/  PRMT R23, R20, 0x3340, R1 ;  /* 0x0000334014177816 */ /* 0x000fe20000000001 */
[----:B-1----:R-:W5:Y:S04]  /*79f90*/  LDL.LU R21, [R1+0xf8] ;  /* 0x0000f80001157983 */ /* 0x002f680000300800 */
[----:B------:R-:W5:Y:S04]  /*79fa0*/  LDL.LU R20, [R1+0xf0] ;  /* 0x0000f00001147983 */ /* 0x000f680000300800 */
[----:B------:R-:W5:Y:S01]  /*79fb0*/  LDL.LU R12, [R1+0x1594] ;  /* 0x00159400010c7983 */ /* 0x000f620000300800 */
[----:B------:R-:W-:-:S02]  /*79fc0*/  PRMT R27, R27, 0x3340, R19 ;  /* 0x000033401b1b7816 */ /* 0x000fc40000000013 */
[----:B0-----:R-:W-:Y:S01]  /*79fd0*/  PRMT R28, R28, 0x3340, R5 ;  /* 0x000033401c1c7816 */ /* 0x001fe20000000005 */
[----:B------:R-:W5:Y:S04]  /*79fe0*/  LDL.LU R19, [R1+0x1590] ;  /* 0x0015900001137983 */ /* 0x000f680000300800 */
[----:B----4-:R-:W4:Y:S01]  /*79ff0*/  LDL.LU R5, [R1+0x158c] ;  /* 0x00158c0001057983 */ /* 0x010f220000300800 */
[----:B------:R-:W-:Y:S02]  /*7a000*/  PRMT R29, R29, 0x3340, R6 ;  /* 0x000033401d1d7816 */ /* 0x000fe40000000006 */
[----:B------:R-:W-:Y:S01]  /*7a010*/  PRMT R26, R26, 0x5410, R22 ;  /* 0x000054101a1a7816 */ /* 0x000fe20000000016 */
[----:B------:R-:W4:Y:S04]  /*7a020*/  LDL.LU R6, [R1+0x1588] ;  /* 0x0015880001067983 */ /* 0x000f280000300800 */
[----:B------:R-:W4:Y:S01]  /*7a030*/  LDL.LU R22, [R1+0xcc] ;  /* 0x0000cc0001167983 */ /* 0x000f220000300800 */
[----:B------:R-:W-:-:S02]  /*7a040*/  PRMT R24, R24, 0x3340, R1 ;  /* 0x0000334018187816 */ /* 0x000fc40000000001 */
[----:B------:R-:W-:Y:S01]  /*7a050*/  PRMT R27, R27, 0x5410, R23 ;  /* 0x000054101b1b7816 */ /* 0x000fe20000000017 */
[----:B------:R0:W-:Y:S04]  /*7a060*/  STL [R1+0x164], R26 ;  /* 0x0001641a01007387 */ /* 0x0001e80000100800 */
[----:B------:R-:W4:Y:S01]  /*7a070*/  LDL.LU R23, [R1+0xe0] ;  /* 0x0000e00001177983 */ /* 0x000f220000300800 */
[----:B------:R-:W-:-:S03]  /*7a080*/  PRMT R25, R25, 0x3340, R1 ;  /* 0x0000334019197816 */ /* 0x000fc60000000001 */
[----:B------:R1:W-:Y:S01]  /*7a090*/  STL [R1+0x168], R27 ;  /* 0x0001681b01007387 */ /* 0x0003e20000100800 */
[----:B0-----:R-:W-:-:S03]  /*7a0a0*/  PRMT R26, R28, 0x5410, R24 ;  /* 0x000054101c1a7816 */ /* 0x001fc60000000018 */
[----:B------:R-:W4:Y:S04]  /*7a0b0*/  LDL.LU R24, [R1+0x150] ;  /* 0x0001500001187983 */ /* 0x000f280000300800 */
[----:B------:R-:W-:Y:S01]  /*7a0c0*/  STL [R1+0x180], R26 ;  /* 0x0001801a01007387 */ /* 0x000fe20000100800 */
[----:B-1----:R-:W-:-:S03]  /*7a0d0*/  PRMT R27, R29, 0x5410, R25 ;  /* 0x000054101d1b7816 */ /* 0x002fc60000000019 */
[----:B------:R-:W4:Y:S04]  /*7a0e0*/  LDL.LU R25, [R1+0xfc] ;  /* 0x0000fc0001197983 */ /* 0x000f280000300800 */
[----:B------:R2:W-:Y:S02]  /*7a0f0*/  STL [R1+0x184], R27 ;  /* 0x0001841b01007387 */ /* 0x0005e40000100800 */
[----:B--2---:R-:W-:Y:S02]  /*7a100*/  LOP3.LUT R27, R16, 0xffff, RZ, 0xc0, !PT ;  /* 0x0000ffff101b7812 */ /* 0x004fe400078ec0ff */
[----:B---3--:R-:W-:Y:S02]  /*7a110*/  LOP3.LUT R16, R14, 0xffff, RZ, 0xc0, !PT ;  /* 0x0000ffff0e107812 */ /* 0x008fe400078ec0ff */
[----:B-----5:R-:W-:-:S02]  /*7a120*/  LOP3.LUT R14, R17, 0xffff, RZ, 0xc0, !PT ;  /* 0x0000ffff110e7812 */ /* 0x020fc400078ec0ff */
[----:B------:R-:W-:Y:S02]  /*7a130*/  LOP3.LUT R29, R13, 0xffff, RZ, 0xc0, !PT ;  /* 0x0000ffff0d1d7812 */ /* 0x000fe400078ec0ff */
[----:B------:R-:W-:Y:S02]  /*7a140*/  LOP3.LUT R13, R18, 0xffff, RZ, 0xc0, !PT ;  /* 0x0000ffff120d7812 */ /* 0x000fe400078ec0ff */
[----:B----4-:R-:W-:Y:S02]  /*7a150*/  LOP3.LUT R26, R22, 0xffff, RZ, 0xc0, !PT ;  /* 0x0000ffff161a7812 */ /* 0x010fe400078ec0ff */
[----:B------:R-:W-:-:S03]  /*7a160*/  LOP3.LUT R22, R7, 0xffff, RZ, 0xc0, !PT ;  /* 0x0000ffff07167812 */ /* 0x000fc600078ec0ff */
[----:B------:R-:W-:Y:S04]  /*7a170*/  STL [R1+0xcc], R26 ;  /* 0x0000cc1a01007387 */ /* 0x000fe80000100800 */
[----:B------:R-:W-:Y:S04]  /*7a180*/  STL [R1+0xd0], R16 ;  /* 0x0000d01001007387 */ /* 0x000fe80000100800 */
[----:B------:R-:W-:Y:S01]  /*7a190*/  STL [R1+0xd8], R27 ;  /* 0x0000d81b01007387 */ /* 0x000fe20000100800 */
[----:B------:R-:W-:-:S03]  /*7a1a0*/  LOP3.LUT R23, R23, 0xffff, RZ, 0xc0, !PT ;  /* 0x0000ffff17177812 */ /* 0x000fc600078ec0ff */
[----:B------:R-:W2:Y:S04]  /*7a1b0*/  LDL.LU R17, [R1+0x108] ;  /* 0x0001080001117983 */ /* 0x000ea80000300800 */
[----:B------:R0:W-:Y:S04]  /*7a1c0*/  STL [R1+0xd4], R22 ;  /* 0x0000d41601007387 */ /* 0x0001e80000100800 */
[----:B------:R-:W-:Y:S04]  /*7a1d0*/  STL [R1+0xdc], R14 ;  /* 0x0000dc0e01007387 */ /* 0x000fe80000100800 */
[----:B------:R-:W3:Y:S01]  /*7a1e0*/  LDL.LU R7, [R1+0x144] ;  /* 0x0001440001077983 */ /* 0x000ee20000300800 */
[----:B------:R-:W-:-:S03]  /*7a1f0*/  LOP3.LUT R28, R24, 0xffff, RZ, 0xc0, !PT ;  /* 0x0000ffff181c7812 */ /* 0x000fc600078ec0ff */
[----:B------:R1:W-:Y:S01]  /*7a200*/  STL [R1+0xe0], R23 ;  /* 0x0000e01701007387 */ /* 0x0003e20000100800 */
[----:B------:R-:W-:Y:S02]  /*7a210*/  LOP3.LUT R24, R20, 0xffff, RZ, 0xc0, !PT ;  /* 0x0000ffff14187812 */ /* 0x000fe400078ec0ff */
[----:B------:R-:W-:Y:S01]  /*7a220*/  LOP3.LUT R18, R21, 0xffff, RZ, 0xc0, !PT ;  /* 0x0000ffff15127812 */ /* 0x000fe200078ec0ff */
[----:B------:R4:W-:Y:S04]  /*7a230*/  STL [R1+0xe8], R28 ;  /* 0x0000e81c01007387 */ /* 0x0009e80000100800 */
[----:B------:R-:W-:Y:S04]  /*7a240*/  STL [R1+0xec], R13 ;  /* 0x0000ec0d01007387 */ /* 0x000fe80000100800 */
[----:B------:R-:W-:Y:S01]  /*7a250*/  STL [R1+0xf4], R29 ;  /* 0x0000f41d01007387 */ /* 0x000fe20000100800 */
[----:B------:R-:W-:-:S03]  /*7a260*/  LOP3.LUT R25, R25, 0xffff, RZ, 0xc0, !PT ;  /* 0x0000ffff19197812 */ /* 0x000fc600078ec0ff */
[----:B------:R-:W5:Y:S04]  /*7a270*/  LDL.LU R21, [R1+0x130] ;  /* 0x0001300001157983 */ /* 0x000f680000300800 */
[----:B------:R4:W-:Y:S01]  /*7a280*/  STL [R1+0xf0], R24 ;  /* 0x0000f01801007387 */ /* 0x0009e20000100800 */
[--C-:B0-----:R-:W-:Y:S02]  /*7a290*/  PRMT R22, R22, 0x3340, R1.reuse ;  /* 0x0000334016167816 */ /* 0x101fe40000000001 */
[----:B------:R-:W-:Y:S01]  /*7a2a0*/  PRMT R26, R26, 0x3340, R16 ;  /* 0x000033401a1a7816 */ /* 0x000fe20000000010 */
[----:B------:R0:W-:Y:S04]  /*7a2b0*/  STL [R1+0xf8], R18 ;  /* 0x0000f81201007387 */ /* 0x0001e80000100800 */
[----:B------:R-:W5:Y:S01]  /*7a2c0*/  LDL.LU R20, [R1+0x118] ;  /* 0x0001180001147983 */ /* 0x000f620000300800 */
[----:B-1----:R-:W-:-:S03]  /*7a2d0*/  PRMT R23, R23, 0x3340, R1 ;  /* 0x0000334017177816 */ /* 0x002fc60000000001 */
[----:B------:R1:W-:Y:S01]  /*7a2e0*/  STL [R1+0xfc], R25 ;  /* 0x0000fc1901007387 */ /* 0x0003e20000100800 */
[----:B------:R-:W-:-:S03]  /*7a2f0*/  PRMT R27, R27, 0x3340, R14 ;  /* 0x000033401b1b7816 */ /* 0x000fc6000000000e */
[----:B------:R-:W5:Y:S01]  /*7a300*/  LDL.LU R16, [R1+0x1584] ;  /* 0x0015840001107983 */ /* 0x000f620000300800 */
[----:B------:R-:W-:-:S03]  /*7a310*/  PRMT R22, R26, 0x5410, R22 ;  /* 0x000054101a167816 */ /* 0x000fc60000000016 */
[----:B------:R-:W5:Y:S01]  /*7a320*/  LDL.LU R14, [R1+0x1580] ;  /* 0x00158000010e7983 */ /* 0x000f620000300800 */
[----:B----4-:R-:W-:Y:S02]  /*7a330*/  PRMT R28, R28, 0x3340, R13 ;  /* 0x000033401c1c7816 */ /* 0x010fe4000000000d */
[----:B------:R-:W-:Y:S01]  /*7a340*/  PRMT R24, R24, 0x3340, R1 ;  /* 0x0000334018187816 */ /* 0x000fe20000000001 */
[----:B------:R-:W4:Y:S01]  /*7a350*/  LDL.LU R13, [R1+0x157c] ;  /* 0x00157c00010d7983 */ /* 0x000f220000300800 */
[----:B------:R-:W-:-:S03]  /*7a360*/  PRMT R29, R29, 0x3340, R18 ;  /* 0x000033401d1d7816 */ /* 0x000fc60000000012 */
[----:B0-----:R-:W4:Y:S01]  /*7a370*/  LDL.LU R18, [R1+0x1578] ;  /* 0x0015780001127983 */ /* 0x001f220000300800 */
[----:B------:R-:W-:-:S03]  /*7a380*/  PRMT R23, R27, 0x5410, R23 ;  /* 0x000054101b177816 */ /* 0x000fc60000000017 */
[----:B------:R-:W4:Y:S04]  /*7a390*/  LDL.LU R26, [R1+0x104] ;  /* 0x00010400011a7983 */ /* 0x000f280000300800 */
[----:B------:R0:W-:Y:S01]  /*7a3a0*/  STL [R1+0x15c], R22 ;  /* 0x00015c1601007387 */ /* 0x0001e20000100800 */
[----:B-1----:R-:W-:Y:S02]  /*7a3b0*/  PRMT R25, R25, 0x3340, R1 ;  /* 0x0000334019197816 */ /* 0x002fe40000000001 */
[----:B------:R-:W-:Y:S02]  /*7a3c0*/  PRMT R24, R28, 0x5410, R24 ;  /* 0x000054101c187816 */ /* 0x000fe40000000018 */
[----:B------:R-:W-:Y:S01]  /*7a3d0*/  PRMT R25, R29, 0x5410, R25 ;  /* 0x000054101d197816 */ /* 0x000fe20000000019 */
[----:B0-----:R-:W4:Y:S04]  /*7a3e0*/  LDL.LU R22, [R1+0x10c] ;  /* 0x00010c0001167983 */ /* 0x001f280000300800 */
[----:B------:R-:W4:Y:S04]  /*7a3f0*/  LDL.LU R27, [R1+0x110] ;  /* 0x00011000011b7983 */ /* 0x000f280000300800 */
[----:B------:R0:W-:Y:S04]  /*7a400*/  STL [R1+0x160], R23 ;  /* 0x0001601701007387 */ /* 0x0001e80000100800 */
[----:B0-----:R-:W4:Y:S04]  /*7a410*/  LDL.LU R23, [R1+0x11c] ;  /* 0x00011c0001177983 */ /* 0x001f280000300800 */
[----:B------:R-:W4:Y:S04]  /*7a420*/  LDL.LU R28, [R1+0x140] ;  /* 0x00014000011c7983 */ /* 0x000f280000300800 */
[----:B------:R0:W-:Y:S04]  /*7a430*/  STL [R1+0x178], R24 ;  /* 0x0001781801007387 */ /* 0x0001e80000100800 */
[----:B0-----:R-:W4:Y:S04]  /*7a440*/  LDL.LU R24, [R1+0x100] ;  /* 0x0001000001187983 */ /* 0x001f280000300800 */
[----:B------:R-:W4:Y:S04]  /*7a450*/  LDL.LU R29, [R1+0x138] ;  /* 0x00013800011d7983 */ /* 0x000f280000300800 */
[----:B------:R0:W-:Y:S04]  /*7a460*/  STL [R1+0x17c], R25 ;  /* 0x00017c1901007387 */ /* 0x0001e80000100800 */
[----:B0-----:R-:W4:Y:S01]  /*7a470*/  LDL.LU R25, [R1+0xe4] ;  /* 0x0000e40001197983 */ /* 0x001f220000300800 */
[----:B--2---:R-:W-:-:S02]  /*7a480*/  LOP3.LUT R17, R17, 0xffff, RZ, 0xc0, !PT ;  /* 0x0000ffff11117812 */ /* 0x004fc400078ec0ff */
[----:B---3--:R-:W-:Y:S02]  /*7a490*/  LOP3.LUT R7, R7, 0xffff, RZ, 0xc0, !PT ;  /* 0x0000ffff07077812 */ /* 0x008fe400078ec0ff */
[----:B-----5:R-:W-:Y:S02]  /*7a4a0*/  LOP3.LUT R21, R21, 0xffff, RZ, 0xc0, !PT ;  /* 0x0000ffff15157812 */ /* 0x020fe400078ec0ff */
[----:B------:R-:W-:Y:S02]  /*7a4b0*/  LOP3.LUT R20, R20, 0xffff, RZ, 0xc0, !PT ;  /* 0x0000ffff14147812 */ /* 0x000fe400078ec0ff */
[----:B----4-:R-:W-:-:S05]  /*7a4c0*/  LOP3.LUT R26, R26, 0xffff, RZ, 0xc0, !PT ;  /* 0x0000ffff1a1a7812 */ /* 0x010fca00078ec0ff */
[----:B------:R0:W-:Y:S04]  /*7a4d0*/  STL [R1+0x104], R26 ;  /* 0x0001041a01007387 */ /* 0x0001e80000100800 */
[----:B------:R-:W-:Y:S01]  /*7a4e0*/  STL [R1+0x108], R17 ;  /* 0x0001081101007387 */ /* 0x000fe20000100800 */
[----:B------:R-:W-:Y:S02]  /*7a4f0*/  LOP3.LUT R22, R22, 0xffff, RZ, 0xc0, !PT ;  /* 0x0000ffff16167812 */ /* 0x000fe400078ec0ff */
[----:B------:R-:W-:-:S05]  /*7a500*/  LOP3.LUT R27, R27, 0xffff, RZ, 0xc0, !PT ;  /* 0x0000ffff1b1b7812 */ /* 0x000fca00078ec0ff */
[----:B------:R-:W-:Y:S04]  /*7a510*/  STL [R1+0x110], R27 ;  /* 0x0001101b01007387 */ /* 0x000fe80000100800 */
[----:B------:R1:W-:Y:S04]  /*7a520*/  STL [R1+0x10c], R22 ;  /* 0x00010c1601007387 */ /* 0x0003e80000100800 */
[----:B------:R-:W-:Y:S01]  /*7a530*/  STL [R1+0x114], R7 ;  /* 0x0001140701007387 */ /* 0x000fe20000100800 */
[----:B------:R-:W-:Y:S02]  /*7a540*/  LOP3.LUT R23, R23, 0xffff, RZ, 0xc0, !PT ;  /* 0x0000ffff17177812 */ /* 0x000fe400078ec0ff */
[----:B------:R-:W-:-:S02]  /*7a550*/  LOP3.LUT R28, R28, 0xffff, RZ, 0xc0, !PT ;  /* 0x0000ffff1c1c7812 */ /* 0x000fc400078ec0ff */
[----:B0-----:R-:W-:Y:S01]  /*7a560*/  PRMT R26, R26, 0x3340, R17 ;  /* 0x000033401a1a7816 */ /* 0x001fe20000000011 */
[----:B------:R0:W-:Y:S04]  /*7a570*/  STL [R1+0x11c], R23 ;  /* 0x00011c1701007387 */ /* 0x0001e80000100800 */
[----:B------:R2:W-:Y:S04]  /*7a580*/  STL [R1+0x124], R28 ;  /* 0x0001241c01007387 */ /* 0x0005e80000100800 */
[----:B------:R-:W-:Y:S01]  /*7a590*/  STL [R1+0x120], R21 ;  /* 0x0001201501007387 */ /* 0x000fe20000100800 */
[----:B-1----:R-:W-:-:S02]  /*7a5a0*/  PRMT R22, R22, 0x3340, R1 ;  /* 0x0000334016167816 */ /* 0x002fc40000000001 */
[----:B------:R-:W-:Y:S02]  /*7a5b0*/  LOP3.LUT R24, R24, 0xffff, RZ, 0xc0, !PT ;  /* 0x0000ffff18187812 */ /* 0x000fe400078ec0ff */
[----:B------:R-:W-:Y:S02]  /*7a5c0*/  LOP3.LUT R29, R29, 0xffff, RZ, 0xc0, !PT ;  /* 0x0000ffff1d1d7812 */ /* 0x000fe400078ec0ff */
[----:B------:R-:W-:Y:S02]  /*7a5d0*/  PRMT R27, R27, 0x3340, R7 ;  /* 0x000033401b1b7816 */ /* 0x000fe40000000007 */
[----:B0-----:R-:W-:Y:S01]  /*7a5e0*/  PRMT R23, R23, 0x3340, R1 ;  /* 0x0000334017177816 */ /* 0x001fe20000000001 */
[----:B------:R-:W-:Y:S04]  /*7a5f0*/  STL [R1+0x128], R29 ;  /* 0x0001281d01007387 */ /* 0x000fe80000100800 */
[----:B------:R0:W-:Y:S04]  /*7a600*/  STL [R1+0x100], R24 ;  /* 0x0001001801007387 */ /* 0x0001e80000100800 */
[----:B------:R1:W-:Y:S01]  /*7a610*/  STL [R1+0x118], R20 ;  /* 0x0001181401007387 */ /* 0x0003e20000100800 */
[----:B------:R-:W-:-:S02]  /*7a620*/  LOP3.LUT R25, R25, 0xffff, RZ, 0xc0, !PT ;  /* 0x0000ffff19197812 */ /* 0x000fc400078ec0ff */
[----:B------:R-:W-:Y:S02]  /*7a630*/  PRMT R26, R26, 0x5410, R22 ;  /* 0x000054101a1a7816 */ /* 0x000fe40000000016 */
[----:B--2---:R-:W-:Y:S01]  /*7a640*/  PRMT R28, R28, 0x3340, R21 ;  /* 0x000033401c1c7816 */ /* 0x004fe20000000015 */
[----:B------:R2:W-:Y:S04]  /*7a650*/  STL [R1+0xe4], R25 ;  /* 0x0000e41901007387 */ /* 0x0005e80000100800 */
[----:B------:R-:W3:Y:S04]  /*7a660*/  LDL.LU R17, [R1+0x1574] ;  /* 0x0015740001117983 */ /* 0x000ee80000300800 */
[----:B------:R-:W4:Y:S01]  /*7a670*/  LDL.LU R7, [R1+0x1570] ;  /* 0x0015700001077983 */ /* 0x000f220000300800 */
[----:B0-----:R-:W-:-:S03]  /*7a680*/  PRMT R24, R24, 0x3340, R1 ;  /* 0x0000334018187816 */ /* 0x001fc60000000001 */
[----:B------:R-:W5:Y:S01]  /*7a690*/  LDL.LU R21, [R1+0x156c] ;  /* 0x00156c0001157983 */ /* 0x000f620000300800 */
[----:B------:R-:W-:-:S03]  /*7a6a0*/  PRMT R29, R29, 0x3340, R20 ;  /* 0x000033401d1d7816 */ /* 0x000fc60000000014 */
[----:B-1----:R-:W3:Y:S01]  /*7a6b0*/  LDL.LU R20, [R1+0x1568] ;  /* 0x0015680001147983 */ /* 0x002ee20000300800 */
[----:B------:R-:W-:-:S03]  /*7a6c0*/  PRMT R27, R27, 0x5410, R23 ;  /* 0x000054101b1b7816 */ /* 0x000fc60000000017 */
[----:B------:R-:W3:Y:S04]  /*7a6d0*/  LDL.LU R22, [R1+0x44] ;  /* 0x0000440001167983 */ /* 0x000ee80000300800 */
[----:B------:R0:W-:Y:S01]  /*7a6e0*/  STL [R1+0x154], R26 ;  /* 0x0001541a01007387 */ /* 0x0001e20000100800 */
[----:B------:R-:W-:Y:S02]  /*7a6f0*/  PRMT R28, R28, 0x5410, R24 ;  /* 0x000054101c1c7816 */ /* 0x000fe40000000018 */
[----:B--2---:R-:W-:Y:S01]  /*7a700*/  PRMT R25, R25, 0x3340, R1 ;  /* 0x0000334019197816 */ /* 0x004fe20000000001 */
[----:B0-----:R-:W2:Y:S04]  /*7a710*/  LDL.LU R26, [R1+0x38] ;  /* 0x00003800011a7983 */ /* 0x001ea80000300800 */
[----:B------:R-:W2:Y:S04]  /*7a720*/  LDL.LU R23, [R1+0x3c] ;  /* 0x00003c0001177983 */ /* 0x000ea80000300800 */
[----:B------:R0:W-:Y:S01]  /*7a730*/  STL [R1+0x158], R27 ;  /* 0x0001581b01007387 */ /* 0x0001e20000100800 */
[----:B------:R-:W-:-:S03]  /*7a740*/  PRMT R29, R29, 0x5410, R25 ;  /* 0x000054101d1d7816 */ /* 0x000fc60000000019 */
[----:B0-----:R-:W4:Y:S04]  /*7a750*/  LDL.LU R27, [R1+0x30] ;  /* 0x00003000011b7983 */ /* 0x001f280000300800 */
[----:B------:R-:W4:Y:S04]  /*7a760*/  LDL.LU R24, [R1+0x40] ;  /* 0x0000400001187983 */ /* 0x000f280000300800 */
[----:B------:R0:W-:Y:S04]  /*7a770*/  STL [R1+0x16c], R28 ;  /* 0x00016c1c01007387 */ /* 0x0001e80000100800 */
[----:B0-----:R-:W5:Y:S04]  /*7a780*/  LDL.LU R28, [R1+0x2c] ;  /* 0x00002c00011c7983 */ /* 0x001f680000300800 */
[----:B------:R-:W5:Y:S04]  /*7a790*/  LDL.LU R25, [R1+0x34] ;  /* 0x0000340001197983 */ /* 0x000f680000300800 */
[----:B------:R0:W-:Y:S04]  /*7a7a0*/  STL [R1+0x170], R29 ;  /* 0x0001701d01007387 */ /* 0x0001e80000100800 */
[----:B0-----:R-:W5:Y:S01]  /*7a7b0*/  LDL.LU R29, [R1+0x4c] ;  /* 0x00004c00011d7983 */ /* 0x001f620000300800 */
[----:B---3--:R-:W-:-:S04]  /*7a7c0*/  SHF.R.U32.HI R22, RZ, 0x8, R22 ;  /* 0x00000008ff167819 */ /* 0x008fc80000011616 */
[----:B------:R-:W-:Y:S02]  /*7a7d0*/  LOP3.LUT R22, R22, 0xffff, RZ, 0xc0, !PT ;  /* 0x0000ffff16167812 */ /* 0x000fe400078ec0ff */
[----:B--2---:R-:W-:Y:S02]  /*7a7e0*/  SHF.R.U32.HI R23, RZ, 0x8, R23 ;  /* 0x00000008ff177819 */ /* 0x004fe40000011617 */
[----:B------:R-:W-:Y:S02]  /*7a7f0*/  SHF.R.U32.HI R26, RZ, 0x8, R26 ;  /* 0x00000008ff1a7819 */ /* 0x000fe4000001161a */
[----:B------:R-:W-:Y:S02]  /*7a800*/  LOP3.LUT R23, R23, 0xffff, RZ, 0xc0, !PT ;  /* 0x0000ffff17177812 */ /* 0x000fe400078ec0ff */
[----:B------:R-:W-:Y:S02]  /*7a810*/  LOP3.LUT R26, R26, 0xffff, RZ, 0xc0, !PT ;  /* 0x0000ffff1a1a7812 */ /* 0x000fe400078ec0ff */
[----:B------:R-:W-:-:S02]  /*7a820*/  PRMT R23, R22, 0x3340, R23 ;  /* 0x0000334016177816 */ /* 0x000fc40000000017 */
[----:B------:R-:W2:Y:S01]  /*7a830*/  LDL.LU R22, [R1+0x48] ;  /* 0x0000480001167983 */ /* 0x000ea20000300800 */
[----:B----4-:R-:W-:-:S03]  /*7a840*/  SHF.R.U32.HI R24, RZ, 0x8, R24 ;  /* 0x00000008ff187819 */ /* 0x010fc60000011618 */
[----:B------:R0:W-:Y:S01]  /*7a850*/  STL [R1+0x150], R23 ;  /* 0x0001501701007387 */ /* 0x0001e20000100800 */
[----:B-----5:R-:W-:Y:S02]  /*7a860*/  SHF.R.U32.HI R25, RZ, 0x8, R25 ;  /* 0x00000008ff197819 */ /* 0x020fe40000011619 */
[----:B------:R-:W-:Y:S01]  /*7a870*/  LOP3.LUT R24, R24, 0xffff, RZ, 0xc0, !PT ;  /* 0x0000ffff18187812 */ /* 0x000fe200078ec0ff */
[----:B0-----:R-:W3:Y:S01]  /*7a880*/  LDL.LU R23, [R1+0x24] ;  /* 0x0000240001177983 */ /* 0x001ee20000300800 */
[----:B------:R-:W-:-:S04]  /*7a890*/  LOP3.LUT R25, R25, 0xffff, RZ, 0xc0, !PT ;  /* 0x0000ffff19197812 */ /* 0x000fc800078ec0ff */
[----:B------:R-:W-:Y:S02]  /*7a8a0*/  PRMT R25, R25, 0x3340, R1 ;  /* 0x0000334019197816 */ /* 0x000fe40000000001 */
[----:B------:R-:W-:-:S03]  /*7a8b0*/  PRMT R24, R24, 0x3340, R26 ;  /* 0x0000334018187816 */ /* 0x000fc6000000001a */
[----:B------:R0:W-:Y:S04]  /*7a8c0*/  STL [R1+0x14c], R25 ;  /* 0x00014c1901007387 */ /* 0x0001e80000100800 */
[----:B0-----:R-:W4:Y:S04]  /*7a8d0*/  LDL.LU R25, [R1+0x54] ;  /* 0x0000540001197983 */ /* 0x001f280000300800 */
[----:B------:R-:W5:Y:S01]  /*7a8e0*/  LDL.LU R26, [R1+0x1c] ;  /* 0x00001c00011a7983 */ /* 0x000f620000300800 */
[----:B------:R-:W-:-:S03]  /*7a8f0*/  SHF.R.U32.HI R27, RZ, 0x8, R27 ;  /* 0x00000008ff1b7819 */ /* 0x000fc6000001161b */
[----:B------:R0:W-:Y:S01]  /*7a900*/  STL [R1+0x148], R24 ;  /* 0x0001481801007387 */ /* 0x0001e20000100800 */
[----:B------:R-:W-:-:S04]  /*7a910*/  LOP3.LUT R27, R27, 0xffff, RZ, 0xc0, !PT ;  /* 0x0000ffff1b1b7812 */ /* 0x000fc800078ec0ff */
[----:B0-----:R-:W-:-:S05]  /*7a920*/  PRMT R24, R27, 0x3340, R1 ;  /* 0x000033401b187816 */ /* 0x001fca0000000001 */
[----:B------:R4:W-:Y:S01]  /*7a930*/  STL [R1+0x144], R24 ;  /* 0x0001441801007387 */ /* 0x0009e20000100800 */
[----:B--2---:R-:W-:-:S04]  /*7a940*/  SHF.R.U32.HI R22, RZ, 0x8, R22 ;  /* 0x00000008ff167819 */ /* 0x004fc80000011616 */
[----:B------:R-:W-:Y:S02]  /*7a950*/  LOP3.LUT R22, R22, 0xffff, RZ, 0xc0, !PT ;  /* 0x0000ffff16167812 */ /* 0x000fe400078ec0ff */
[----:B---3--:R-:W-:-:S04]  /*7a960*/  SHF.R.U32.HI R23, RZ, 0x8, R23 ;  /* 0x00000008ff177819 */ /* 0x008fc80000011617 */
[----:B------:R-:W-:-:S04]  /*7a970*/  LOP3.LUT R23, R23, 0xffff, RZ, 0xc0, !PT ;  /* 0x0000ffff17177812 */ /* 0x000fc800078ec0ff */
[----:B------:R-:W-:Y:S02]  /*7a980*/  PRMT R23, R22, 0x3340, R23 ;  /* 0x0000334016177816 */ /* 0x000fe40000000017 */
[----:B-----5:R-:W-:Y:S02]  /*7a990*/  SHF.R.U32.HI R27, RZ, 0x8, R26 ;  /* 0x00000008ff1b7819 */ /* 0x020fe4000001161a */
[----:B----4-:R-:W-:Y:S02]  /*7a9a0*/  SHF.R.U32.HI R24, RZ, 0x8, R25 ;  /* 0x00000008ff187819 */ /* 0x010fe40000011619 */
[----:B------:R-:W-:Y:S02]  /*7a9b0*/  SHF.R.U32.HI R26, RZ, 0x8, R29 ;  /* 0x00000008ff1a7819 */ /* 0x000fe4000001161d */
[----:B------:R-:W-:Y:S02]  /*7a9c0*/  SHF.R.U32.HI R25, RZ, 0x8, R28 ;  /* 0x00000008ff197819 */ /* 0x000fe4000001161c */
[----:B------:R-:W-:Y:S01]  /*7a9d0*/  LOP3.LUT R27, R27, 0xffff, RZ, 0xc0, !PT ;  /* 0x0000ffff1b1b7812 */ /* 0x000fe200078ec0ff */
[----:B------:R-:W2:Y:S01]  /*7a9e0*/  LDL.LU R29, [R1+0x7c] ;  /* 0x00007c00011d7983 */ /* 0x000ea20000300800 */
[----:B------:R-:W-:-:S02]  /*7a9f0*/  LOP3.LUT R26, R26, 0xffff, RZ, 0xc0, !PT ;  /* 0x0000ffff1a1a7812 */ /* 0x000fc400078ec0ff */
[----:B------:R-:W-:Y:S01]  /*7aa00*/  LOP3.LUT R24, R24, 0xffff, RZ, 0xc0, !PT ;  /* 0x0000ffff18187812 */ /* 0x000fe200078ec0ff */
[----:B------:R-:W3:Y:S01]  /*7aa10*/  LDL.LU R28, [R1+0x78] ;  /* 0x00007800011c7983 */ /* 0x000ee20000300800 */
[----:B------:R-:W-:Y:S02]  /*7aa20*/  PRMT R27, R27, 0x3340, R1 ;  /* 0x000033401b1b7816 */ /* 0x000fe40000000001 */
[----:B------:R-:W-:Y:S01]  /*7aa30*/  LOP3.LUT R25, R25, 0xffff, RZ, 0xc0, !PT ;  /* 0x0000ffff19197812 */ /* 0x000fe200078ec0ff */
[----:B------:R-:W4:Y:S04]  /*7aa40*/  LDL.LU R22, [R1+0x18] ;  /* 0x0000180001167983 */ /* 0x000f280000300800 */
[----:B------:R0:W-:Y:S01]  /*7aa50*/  STL [R1+0x140], R23 ;  /* 0x0001401701007387 */ /* 0x0001e20000100800 */
[----:B------:R-:W-:-:S02]  /*7aa60*/  PRMT R26, R24, 0x3340, R26 ;  /* 0x00003340181a7816 */ /* 0x000fc4000000001a */
[----:B------:R-:W-:Y:S01]  /*7aa70*/  PRMT R25, R25, 0x3340, R1 ;  /* 0x0000334019197816 */ /* 0x000fe20000000001 */
[----:B0-----:R-:W5:Y:S04]  /*7aa80*/  LDL.LU R23, [R1+0x14] ;  /* 0x0000140001177983 */ /* 0x001f680000300800 */
[----:B------:R0:W-:Y:S04]  /*7aa90*/  STL [R1+0x13c], R27 ;  /* 0x00013c1b01007387 */ /* 0x0001e80000100800 */
[----:B0-----:R-:W2:Y:S04]  /*7aaa0*/  LDL.LU R27, [R1+0x8] ;  /* 0x00000800011b7983 */ /* 0x001ea80000300800 */
[----:B------:R-:W2:Y:S04]  /*7aab0*/  LDL.LU R24, [R1+0x28] ;  /* 0x0000280001187983 */ /* 0x000ea80000300800 */
[----:B------:R0:W-:Y:S04]  /*7aac0*/  STL [R1+0x138], R26 ;  /* 0x0001381a01007387 */ /* 0x0001e80000100800 */
[----:B0-----:R-:W3:Y:S04]  /*7aad0*/  LDL.LU R26, [R1+0x10] ;  /* 0x00001000011a7983 */ /* 0x001ee80000300800 */
[----:B------:R0:W-:Y:S04]  /*7aae0*/  STL [R1+0x134], R25 ;  /* 0x0001341901007387 */ /* 0x0001e80000100800 */
[----:B0-----:R-:W3:Y:S01]  /*7aaf0*/  LDL.LU R25, [R1+0xc] ;  /* 0x00000c0001197983 */ /* 0x001ee20000300800 */
[----:B----4-:R-:W-:-:S04]  /*7ab00*/  SHF.R.U32.HI R22, RZ, 0x8, R22 ;  /* 0x00000008ff167819 */ /* 0x010fc80000011616 */
[----:B------:R-:W-:Y:S02]  /*7ab10*/  LOP3.LUT R22, R22, 0xffff, RZ, 0xc0, !PT ;  /* 0x0000ffff16167812 */ /* 0x000fe400078ec0ff */
[----:B-----5:R-:W-:-:S04]  /*7ab20*/  SHF.R.U32.HI R23, RZ, 0x8, R23 ;  /* 0x00000008ff177819 */ /* 0x020fc80000011617 */
[----:B------:R-:W-:-:S04]  /*7ab30*/  LOP3.LUT R23, R23, 0xffff, RZ, 0xc0, !PT ;  /* 0x0000ffff17177812 */ /* 0x000fc800078ec0ff */
[----:B------:R-:W-:Y:S02]  /*7ab40*/  PRMT R23, R22, 0x3340, R23 ;  /* 0x0000334016177816 */ /* 0x000fe40000000017 */
[----:B------:R-:W4:Y:S04]  /*7ab50*/  LDL.LU R22, [R1+0x74] ;  /* 0x0000740001167983 */ /* 0x000f280000300800 */
[----:B------:R0:W-:Y:S01]  /*7ab60*/  STL [R1+0x130], R23 ;  /* 0x0001301701007387 */ /* 0x0001e20000100800 */
[----:B--2---:R-:W-:-:S04]  /*7ab70*/  SHF.R.U32.HI R24, RZ, 0x8, R24 ;  /* 0x00000008ff187819 */ /* 0x004fc80000011618 */
[----:B------:R-:W-:Y:S01]  /*7ab80*/  LOP3.LUT R24, R24, 0xffff, RZ, 0xc0, !PT ;  /* 0x0000ffff18187812 */ /* 0x000fe200078ec0ff */
[----:B0-----:R-:W2:Y:S01]  /*7ab90*/  LDL.LU R23, [R1+0x50] ;  /* 0x0000500001177983 */ /* 0x001ea20000300800 */
[----:B---3--:R-:W-:Y:S02]  /*7aba0*/  SHF.R.U32.HI R26, RZ, 0x8, R26 ;  /* 0x00000008ff1a7819 */ /* 0x008fe4000001161a */
[----:B------:R-:W-:-:S04]  /*7abb0*/  SHF.R.U32.HI R25, RZ, 0x8, R25 ;  /* 0x00000008ff197819 */ /* 0x000fc80000011619 */
[----:B------:R-:W-:Y:S02]  /*7abc0*/  LOP3.LUT R25, R25, 0xffff, RZ, 0xc0, !PT ;  /* 0x0000ffff19197812 */ /* 0x000fe400078ec0ff */
[----:B------:R-:W-:Y:S02]  /*7abd0*/  LOP3.LUT R26, R26, 0xffff, RZ, 0xc0, !PT ;  /* 0x0000ffff1a1a7812 */ /* 0x000fe400078ec0ff */
[----:B------:R-:W-:Y:S02]  /*7abe0*/  PRMT R25, R25, 0x3340, R1 ;  /* 0x0000334019197816 */ /* 0x000fe40000000001 */
[----:B------:R-:W-:-:S03]  /*7abf0*/  PRMT R24, R24, 0x3340, R26 ;  /* 0x0000334018187816 */ /* 0x000fc6000000001a */
[----:B------:R0:W-:Y:S04]  /*7ac00*/  STL [R1+0x14], R25 ;  /* 0x0000141901007387 */ /* 0x0001e80000100800 */
[----:B0-----:R-:W3:Y:S04]  /*7ac10*/  LDL.LU R25, [R1+0x70] ;  /* 0x0000700001197983 */ /* 0x001ee80000300800 */
[----:B------:R-:W5:Y:S01]  /*7ac20*/  LDL.LU R26, [R1+0x20] ;  /* 0x00002000011a7983 */ /* 0x000f620000300800 */
[----:B------:R-:W-:-:S03]  /*7ac30*/  SHF.R.U32.HI R27, RZ, 0x8, R27 ;  /* 0x00000008ff1b7819 */ /* 0x000fc6000001161b */
[----:B------:R0:W-:Y:S01]  /*7ac40*/  STL [R1+0x12c], R24 ;  /* 0x00012c1801007387 */ /* 0x0001e20000100800 */
[----:B------:R-:W-:-:S04]  /*7ac50*/  LOP3.LUT R27, R27, 0xffff, RZ, 0xc0, !PT ;  /* 0x0000ffff1b1b7812 */ /* 0x000fc800078ec0ff */
[----:B0-----:R-:W-:-:S05]  /*7ac60*/  PRMT R24, R27, 0x3340, R1 ;  /* 0x000033401b187816 */ /* 0x001fca0000000001 */
[----:B------:R0:W-:Y:S02]  /*7ac70*/  STL [R1+0x10], R24 ;  /* 0x0000101801007387 */ /* 0x0001e40000100800 */
[----:B0-----:R-:W-:Y:S02]  /*7ac80*/  SHF.R.U32.HI R24, RZ, 0x8, R29 ;  /* 0x00000008ff187819 */ /* 0x001fe4000001161d */
[----:B------:R-:W3:Y:S01]  /*7ac90*/  LDL.LU R29, [R1] ;  /* 0x00000000011d7983 */ /* 0x000ee20000300800 */
[----:B----4-:R-:W-:-:S04]  /*7aca0*/  SHF.R.U32.HI R22, RZ, 0x8, R22 ;  /* 0x00000008ff167819 */ /* 0x010fc80000011616 */
[----:B------:R-:W-:Y:S02]  /*7acb0*/  LOP3.LUT R22, R22, 0xffff, RZ, 0xc0, !PT ;  /* 0x0000ffff16167812 */ /* 0x000fe400078ec0ff */
[----:B--2---:R-:W-:-:S04]  /*7acc0*/  SHF.R.U32.HI R23, RZ, 0x8, R23 ;  /* 0x00000008ff177819 */ /* 0x004fc80000011617 */
[----:B------:R-:W-:-:S04]  /*7acd0*/  LOP3.LUT R23, R23, 0xffff, RZ, 0xc0, !PT ;  /* 0x0000ffff17177812 */ /* 0x000fc800078ec0ff */
[----:B------:R-:W-:Y:S02]  /*7ace0*/  PRMT R23, R22, 0x3340, R23 ;  /* 0x0000334016177816 */ /* 0x000fe40000000017 */
[----:B-----5:R-:W-:Y:S02]  /*7acf0*/  SHF.R.U32.HI R27, RZ, 0x8, R26 ;  /* 0x00000008ff1b7819 */ /* 0x020fe4000001161a */
[----:B------:R-:W-:Y:S02]  /*7ad00*/  SHF.R.U32.HI R26, RZ, 0x8, R28 ;  /* 0x00000008ff1a7819 */ /* 0x000fe4000001161c */
[----:B------:R-:W2:Y:S04]  /*7ad10*/  LDL.LU R28, [R1+0x4] ;  /* 0x00000400011c7983 */ /* 0x000ea80000300800 */
[----:B------:R-:W4:Y:S04]  /*7ad20*/  LDL.LU R22, [R1+0x6c] ;  /* 0x00006c0001167983 */ /* 0x000f280000300800 */
[----:B------:R0:W-:Y:S04]  /*7ad30*/  STL [R1+0x74], R23 ;  /* 0x0000741701007387 */ /* 0x0001e80000100800 */
[----:B0-----:R-:W5:Y:S01]  /*7ad40*/  LDL.LU R23, [R1+0x64] ;  /* 0x0000640001177983 */ /* 0x001f620000300800 */
[----:B------:R-:W-:-:S02]  /*7ad50*/  LOP3.LUT R27, R27, 0xffff, RZ, 0xc0, !PT ;  /* 0x0000ffff1b1b7812 */ /* 0x000fc400078ec0ff */
[----:B---3--:R-:W-:Y:S02]  /*7ad60*/  SHF.R.U32.HI R25, RZ, 0x8, R25 ;  /* 0x00000008ff197819 */ /* 0x008fe40000011619 */
[----:B------:R-:W-:Y:S02]  /*7ad70*/  LOP3.LUT R26, R26, 0xffff, RZ, 0xc0, !PT ;  /* 0x0000ffff1a1a7812 */ /* 0x000fe400078ec0ff */
[----:B------:R-:W-:Y:S02]  /*7ad80*/  LOP3.LUT R24, R24, 0xffff, RZ, 0xc0, !PT ;  /* 0x0000ffff18187812 */ /* 0x000fe400078ec0ff */
[--C-:B------:R-:W-:Y:S02]  /*7ad90*/  PRMT R27, R27, 0x3340, R1.reuse ;  /* 0x000033401b1b7816 */ /* 0x100fe40000000001 */
[----:B------:R-:W-:Y:S02]  /*7ada0*/  LOP3.LUT R25, R25, 0xffff, RZ, 0xc0, !PT ;  /* 0x0000ffff19197812 */ /* 0x000fe400078ec0ff */
[----:B------:R-:W-:Y:S01]  /*7adb0*/  PRMT R26, R24, 0x3340, R26 ;  /* 0x00003340181a7816 */ /* 0x000fe2000000001a */
[----:B------:R0:W-:Y:S01]  /*7adc0*/  STL [R1+0x28], R27 ;  /* 0x0000281b01007387 */ /* 0x0001e20000100800 */
[----:B------:R-:W-:-:S03]  /*7add0*/  PRMT R25, R25, 0x3340, R1 ;  /* 0x0000334019197816 */ /* 0x000fc60000000001 */
[----:B0-----:R-:W3:Y:S04]  /*7ade0*/  LDL.LU R27, [R1+0x58] ;  /* 0x00005800011b7983 */ /* 0x001ee80000300800 */
        /* <DEDUP_REMOVED lines=12> */
[----:B--2---:R-:W-:Y:S02]  /*7aeb0*/  SHF.R.U32.HI R24, RZ, 0x8, R24 ;  /* 0x00000008ff187819 */ /* 0x004fe40000011618 */
[----:B---3--:R-:W-:Y:S02]  /*7aec0*/  SHF.R.U32.HI R27, RZ, 0x8, R27 ;  /* 0x00000008ff1b7819 */ /* 0x008fe4000001161b */
[----:B------:R-:W-:-:S02]  /*7aed0*/  LOP3.LUT R24, R24, 0xffff, RZ, 0xc0, !PT ;  /* 0x0000ffff18187812 */ /* 0x000fc400078ec0ff */
[----:B------:R-:W-:Y:S02]  /*7aee0*/  LOP3.LUT R27, R27, 0xffff, RZ, 0xc0, !PT ;  /* 0x0000ffff1b1b7812 */ /* 0x000fe400078ec0ff */
[----:B------:R-:W-:Y:S02]  /*7aef0*/  SHF.R.U32.HI R26, RZ, 0x8, R26 ;  /* 0x00000008ff1a7819 */ /* 0x000fe4000001161a */
[----:B0-----:R-:W-:Y:S02]  /*7af00*/  PRMT R22, R24, 0x3340, R1 ;  /* 0x0000334018167816 */ /* 0x001fe40000000001 */
[----:B------:R-:W-:Y:S02]  /*7af10*/  LOP3.LUT R26, R26, 0xffff, RZ, 0xc0, !PT ;  /* 0x0000ffff1a1a7812 */ /* 0x000fe400078ec0ff */
[----:B------:R-:W-:-:S04]  /*7af20*/  SHF.R.U32.HI R25, RZ, 0x8, R25 ;  /* 0x00000008ff197819 */ /* 0x000fc80000011619 */
[----:B------:R-:W-:Y:S02]  /*7af30*/  LOP3.LUT R25, R25, 0xffff, RZ, 0xc0, !PT ;  /* 0x0000ffff19197812 */ /* 0x000fe400078ec0ff */
[----:B------:R-:W-:Y:S02]  /*7af40*/  PRMT R24, R27, 0x3340, R1 ;  /* 0x000033401b187816 */ /* 0x000fe40000000001 */
[----:B------:R-:W-:Y:S01]  /*7af50*/  PRMT R25, R25, 0x3340, R26 ;  /* 0x0000334019197816 */ /* 0x000fe2000000001a */
[----:B------:R-:W-:Y:S01]  /*7af60*/  STL [R1+0x2c], R22 ;  /* 0x00002c1601007387 */ /* 0x000fe20000100800 */
[----:B------:R-:W-:Y:S02]  /*7af70*/  SHF.R.U32.HI R20, RZ, 0x8, R20 ;  /* 0x00000008ff147819 */ /* 0x000fe40000011614 */
[----:B------:R-:W-:Y:S01]  /*7af80*/  SHF.R.U32.HI R7, RZ, 0x8, R7 ;  /* 0x00000008ff077819 */ /* 0x000fe20000011607 */
[----:B------:R-:W-:Y:S04]  /*7af90*/  STL [R1+0x64], R25 ;  /* 0x0000641901007387 */ /* 0x000fe80000100800 */
[----:B------:R0:W-:Y:S01]  /*7afa0*/  STL [R1+0x8], R24 ;  /* 0x0000081801007387 */ /* 0x0001e20000100800 */
[----:B------:R-:W-:-:S02]  /*7afb0*/  SHF.R.U32.HI R21, RZ, 0x8, R21 ;  /* 0x00000008ff157819 */ /* 0x000fc40000011615 */
[----:B------:R-:W-:Y:S02]  /*7afc0*/  LOP3.LUT R20, R20, 0xffff, RZ, 0xc0, !PT ;  /* 0x0000ffff14147812 */ /* 0x000fe400078ec0ff */
[----:B------:R-:W-:Y:S02]  /*7afd0*/  LOP3.LUT R7, R7, 0xffff, RZ, 0xc0, !PT ;  /* 0x0000ffff07077812 */ /* 0x000fe400078ec0ff */
[----:B------:R-:W-:Y:S02]  /*7afe0*/  SHF.R.U32.HI R6, RZ, 0x8, R6 ;  /* 0x00000008ff067819 */ /* 0x000fe40000011606 */
[----:B------:R-:W-:Y:S02]  /*7aff0*/  LOP3.LUT R21, R21, 0xffff, RZ, 0xc0, !PT ;  /* 0x0000ffff15157812 */ /* 0x000fe400078ec0ff */
[----:B0-----:R-:W-:Y:S02]  /*7b000*/  SHF.R.U32.HI R24, RZ, 0x8, R28 ;  /* 0x00000008ff187819 */ /* 0x001fe4000001161c */
[----:B------:R-:W-:-:S02]  /*7b010*/  SHF.R.U32.HI R16, RZ, 0x8, R16 ;  /* 0x00000008ff107819 */ /* 0x000fc40000011610 */
[----:B------:R-:W-:Y:S02]  /*7b020*/  LOP3.LUT R24, R24, 0xffff, RZ, 0xc0, !PT ;  /* 0x0000ffff18187812 */ /* 0x000fe400078ec0ff */
[----:B------:R-:W-:Y:S02]  /*7b030*/  SHF.R.U32.HI R17, RZ, 0x8, R17 ;  /* 0x00000008ff117819 */ /* 0x000fe40000011611 */
[----:B------:R-:W-:Y:S02]  /*7b040*/  SHF.R.U32.HI R19, RZ, 0x8, R19 ;  /* 0x00000008ff137819 */ /* 0x000fe40000011613 */
[----:B------:R-:W-:Y:S02]  /*7b050*/  SHF.R.U32.HI R5, RZ, 0x8, R5 ;  /* 0x00000008ff057819 */ /* 0x000fe40000011605 */
[----:B------:R-:W-:Y:S02]  /*7b060*/  SHF.R.U32.HI R18, RZ, 0x8, R18 ;  /* 0x00000008ff127819 */ /* 0x000fe40000011612 */
[----:B------:R-:W-:-:S02]  /*7b070*/  LOP3.LUT R16, R16, 0xffff, RZ, 0xc0, !PT ;  /* 0x0000ffff10107812 */ /* 0x000fc400078ec0ff */
[----:B------:R-:W-:Y:S02]  /*7b080*/  LOP3.LUT R6, R6, 0xffff, RZ, 0xc0, !PT ;  /* 0x0000ffff06067812 */ /* 0x000fe400078ec0ff */
[----:B------:R-:W-:Y:S02]  /*7b090*/  LOP3.LUT R17, R17, 0xffff, RZ, 0xc0, !PT ;  /* 0x0000ffff11117812 */ /* 0x000fe400078ec0ff */
[----:B------:R-:W-:Y:S02]  /*7b0a0*/  LOP3.LUT R5, R5, 0xffff, RZ, 0xc0, !PT ;  /* 0x0000ffff05057812 */ /* 0x000fe400078ec0ff */
[----:B------:R-:W-:Y:S02]  /*7b0b0*/  LOP3.LUT R19, R19, 0xffff, RZ, 0xc0, !PT ;  /* 0x0000ffff13137812 */ /* 0x000fe400078ec0ff */
[----:B------:R-:W-:Y:S02]  /*7b0c0*/  SHF.R.U32.HI R4, RZ, 0x8, R4 ;  /* 0x00000008ff047819 */ /* 0x000fe40000011604 */
[----:B------:R-:W-:-:S02]  /*7b0d0*/  SHF.R.U32.HI R12, RZ, 0x8, R12 ;  /* 0x00000008ff0c7819 */ /* 0x000fc4000001160c */
[----:B------:R-:W-:Y:S02]  /*7b0e0*/  LOP3.LUT R18, R18, 0xffff, RZ, 0xc0, !PT ;  /* 0x0000ffff12127812 */ /* 0x000fe400078ec0ff */
[----:B------:R-:W-:Y:S02]  /*7b0f0*/  PRMT R16, R6, 0x3340, R16 ;  /* 0x0000334006107816 */ /* 0x000fe40000000010 */
[----:B------:R-:W-:Y:S02]  /*7b100*/  PRMT R6, R19, 0x3340, R5 ;  /* 0x0000334013067816 */ /* 0x000fe40000000005 */
[----:B------:R-:W-:Y:S02]  /*7b110*/  LOP3.LUT R12, R12, 0xffff, RZ, 0xc0, !PT ;  /* 0x0000ffff0c0c7812 */ /* 0x000fe400078ec0ff */
[----:B------:R-:W-:Y:S02]  /*7b120*/  LOP3.LUT R4, R4, 0xffff, RZ, 0xc0, !PT ;  /* 0x0000ffff04047812 */ /* 0x000fe400078ec0ff */
[----:B------:R-:W-:-:S02]  /*7b130*/  PRMT R5, R18, 0x3340, R1 ;  /* 0x0000334012057816 */ /* 0x000fc40000000001 */
[----:B------:R-:W-:Y:S02]  /*7b140*/  PRMT R4, R4, 0x3340, R12 ;  /* 0x0000334004047816 */ /* 0x000fe4000000000c */
[----:B------:R-:W-:-:S04]  /*7b150*/  SHF.R.U32.HI R13, RZ, 0x8, R13 ;  /* 0x00000008ff0d7819 */ /* 0x000fc8000001160d */
[----:B------:R-:W-:Y:S02]  /*7b160*/  LOP3.LUT R13, R13, 0xffff, RZ, 0xc0, !PT ;  /* 0x0000ffff0d0d7812 */ /* 0x000fe400078ec0ff */
[----:B----4-:R-:W-:Y:S02]  /*7b170*/  SHF.R.U32.HI R22, RZ, 0x8, R23 ;  /* 0x00000008ff167819 */ /* 0x010fe40000011617 */
[----:B------:R-:W-:Y:S02]  /*7b180*/  SHF.R.U32.HI R23, RZ, 0x8, R29 ;  /* 0x00000008ff177819 */ /* 0x000fe4000001161d */
[----:B------:R-:W-:Y:S02]  /*7b190*/  LOP3.LUT R22, R22, 0xffff, RZ, 0xc0, !PT ;  /* 0x0000ffff16167812 */ /* 0x000fe400078ec0ff */
[----:B------:R-:W-:-:S04]  /*7b1a0*/  LOP3.LUT R23, R23, 0xffff, RZ, 0xc0, !PT ;  /* 0x0000ffff17177812 */ /* 0x000fc800078ec0ff */
[----:B------:R-:W-:Y:S02]  /*7b1b0*/  PRMT R23, R22, 0x3340, R23 ;  /* 0x0000334016177816 */ /* 0x000fe40000000017 */
[----:B------:R-:W-:Y:S02]  /*7b1c0*/  PRMT R22, R20, 0x3340, R1 ;  /* 0x0000334014167816 */ /* 0x000fe40000000001 */
[----:B------:R-:W-:Y:S02]  /*7b1d0*/  PRMT R20, R24, 0x3340, R7 ;  /* 0x0000334018147816 */ /* 0x000fe40000000007 */
[--C-:B------:R-:W-:Y:S01]  /*7b1e0*/  PRMT R7, R21, 0x3340, R1.reuse ;  /* 0x0000334015077816 */ /* 0x100fe20000000001 */
[----:B------:R-:W-:Y:S04]  /*7b1f0*/  STL [R1+0x60], R23 ;  /* 0x0000601701007387 */ /* 0x000fe80000100800 */
[----:B------:R-:W-:Y:S04]  /*7b200*/  STL [R1+0x5c], R22 ;  /* 0x00005c1601007387 */ /* 0x000fe80000100800 */
[----:B------:R-:W-:Y:S04]  /*7b210*/  STL [R1+0x58], R20 ;  /* 0x0000581401007387 */ /* 0x000fe80000100800 */
[----:B------:R0:W-:Y:S04]  /*7b220*/  STL [R1+0x54], R7 ;  /* 0x0000540701007387 */ /* 0x0001e80000100800 */
[----:B------:R-:W-:Y:S01]  /*7b230*/  STL [R1+0x50], R16 ;  /* 0x0000501001007387 */ /* 0x000fe20000100800 */
[----:B0-----:R-:W-:-:S05]  /*7b240*/  PRMT R7, R17, 0x3340, R1 ;  /* 0x0000334011077816 */ /* 0x001fca0000000001 */
[----:B------:R0:W-:Y:S04]  /*7b250*/  STL [R1+0x4c], R7 ;  /* 0x00004c0701007387 */ /* 0x0001e80000100800 */
[----:B------:R-:W-:Y:S04]  /*7b260*/  STL [R1+0x48], R6 ;  /* 0x0000480601007387 */ /* 0x000fe80000100800 */
[----:B------:R1:W-:Y:S04]  /*7b270*/  STL [R1+0x44], R5 ;  /* 0x0000440501007387 */ /* 0x0003e80000100800 */
[----:B------:R-:W2:Y:S04]  /*7b280*/  LDL.LU R21, [R1+0x84] ;  /* 0x0000840001157983 */ /* 0x000ea80000300800 */
[----:B0-----:R-:W3:Y:S04]  /*7b290*/  LDL.LU R7, [R1+0x88] ;  /* 0x0000880001077983 */ /* 0x001ee80000300800 */
[----:B------:R0:W-:Y:S04]  /*7b2a0*/  STL [R1+0x40], R4 ;  /* 0x0000400401007387 */ /* 0x0001e80000100800 */
[----:B------:R-:W4:Y:S04]  /*7b2b0*/  LDL.LU R20, [R1+0x8c] ;  /* 0x00008c0001147983 */ /* 0x000f280000300800 */
[----:B------:R-:W5:Y:S04]  /*7b2c0*/  LDL.LU R23, [R1+0x90] ;  /* 0x0000900001177983 */ /* 0x000f680000300800 */
[----:B------:R-:W5:Y:S04]  /*7b2d0*/  LDL.LU R29, [R1+0x94] ;  /* 0x00009400011d7983 */ /* 0x000f680000300800 */
[----:B------:R-:W5:Y:S01]  /*7b2e0*/  LDL.LU R25, [R1+0x98] ;  /* 0x0000980001197983 */ /* 0x000f620000300800 */
[----:B-1----:R-:W-:-:S05]  /*7b2f0*/  PRMT R5, R13, 0x3340, R1 ;  /* 0x000033400d057816 */ /* 0x002fca0000000001 */
[----:B------:R-:W-:Y:S04]  /*7b300*/  STL [R1+0x3c], R5 ;  /* 0x00003c0501007387 */ /* 0x000fe80000100800 */
[----:B------:R-:W5:Y:S01]  /*7b310*/  LDL.LU R26, [R1+0x9c] ;  /* 0x00009c00011a7983 */ /* 0x000f620000300800 */
[----:B------:R-:W-:Y:S02]  /*7b320*/  SHF.R.U32.HI R15, RZ, 0x8, R15 ;  /* 0x00000008ff0f7819 */ /* 0x000fe4000001160f */
[----:B------:R-:W-:Y:S02]  /*7b330*/  SHF.R.U32.HI R3, RZ, 0x8, R3 ;  /* 0x00000008ff037819 */ /* 0x000fe40000011603 */
[----:B------:R-:W-:Y:S02]  /*7b340*/  SHF.R.U32.HI R14, RZ, 0x8, R14 ;  /* 0x00000008ff0e7819 */ /* 0x000fe4000001160e */
[----:B------:R-:W-:-:S02]  /*7b350*/  SHF.R.U32.HI R0, RZ, 0x8, R0 ;  /* 0x00000008ff007819 */ /* 0x000fc40000011600 */
[----:B------:R-:W-:Y:S02]  /*7b360*/  LOP3.LUT R15, R15, 0xffff, RZ, 0xc0, !PT ;  /* 0x0000ffff0f0f7812 */ /* 0x000fe400078ec0ff */
[----:B------:R-:W-:Y:S02]  /*7b370*/  LOP3.LUT R3, R3, 0xffff, RZ, 0xc0, !PT ;  /* 0x0000ffff03037812 */ /* 0x000fe400078ec0ff */
[----:B------:R-:W-:Y:S02]  /*7b380*/  LOP3.LUT R14, R14, 0xffff, RZ, 0xc0, !PT ;  /* 0x0000ffff0e0e7812 */ /* 0x000fe400078ec0ff */
[----:B------:R-:W-:Y:S02]  /*7b390*/  SHF.R.U32.HI R8, RZ, 0x8, R8 ;  /* 0x00000008ff087819 */ /* 0x000fe40000011608 */
[----:B------:R-:W-:Y:S02]  /*7b3a0*/  SHF.R.U32.HI R9, RZ, 0x8, R9 ;  /* 0x00000008ff097819 */ /* 0x000fe40000011609 */
[----:B0-----:R-:W-:-:S02]  /*7b3b0*/  PRMT R4, R15, 0x3340, R3 ;  /* 0x000033400f047816 */ /* 0x001fc40000000003 */
[----:B------:R-:W-:Y:S02]  /*7b3c0*/  PRMT R3, R14, 0x3340, R1 ;  /* 0x000033400e037816 */ /* 0x000fe40000000001 */
[----:B------:R-:W-:Y:S02]  /*7b3d0*/  SHF.R.U32.HI R11, RZ, 0x8, R11 ;  /* 0x00000008ff0b7819 */ /* 0x000fe4000001160b */
[----:B------:R-:W-:Y:S02]  /*7b3e0*/  SHF.R.U32.HI R2, RZ, 0x8, R2 ;  /* 0x00000008ff027819 */ /* 0x000fe40000011602 */
[----:B------:R-:W-:Y:S02]  /*7b3f0*/  LOP3.LUT R8, R8, 0xffff, RZ, 0xc0, !PT ;  /* 0x0000ffff08087812 */ /* 0x000fe400078ec0ff */
[----:B------:R-:W-:Y:S02]  /*7b400*/  LOP3.LUT R0, R0, 0xffff, RZ, 0xc0, !PT ;  /* 0x0000ffff00007812 */ /* 0x000fe400078ec0ff */
[----:B------:R-:W-:-:S02]  /*7b410*/  SHF.R.U32.HI R10, RZ, 0x8, R10 ;  /* 0x00000008ff0a7819 */ /* 0x000fc4000001160a */
[----:B------:R-:W-:Y:S01]  /*7b420*/  LOP3.LUT R9, R9, 0xffff, RZ, 0xc0, !PT ;  /* 0x0000ffff09097812 */ /* 0x000fe200078ec0ff */
[----:B------:R-:W-:Y:S01]  /*7b430*/  STL [R1+0x38], R4 ;  /* 0x0000380401007387 */ /* 0x000fe20000100800 */
[----:B------:R-:W-:Y:S02]  /*7b440*/  LOP3.LUT R2, R2, 0xffff, RZ, 0xc0, !PT ;  /* 0x0000ffff02027812 */ /* 0x000fe400078ec0ff */
[----:B------:R-:W-:Y:S02]  /*7b450*/  LOP3.LUT R11, R11, 0xffff, RZ, 0xc0, !PT ;  /* 0x0000ffff0b0b7812 */ /* 0x000fe400078ec0ff */
[----:B------:R-:W-:Y:S01]  /*7b460*/  PRMT R0, R0, 0x3340, R8 ;  /* 0x0000334000007816 */ /* 0x000fe20000000008 */
[----:B------:R0:W-:Y:S01]  /*7b470*/  STL [R1+0x34], R3 ;  /* 0x0000340301007387 */ /* 0x0001e20000100800 */
[----:B------:R-:W-:Y:S02]  /*7b480*/  LOP3.LUT R10, R10, 0xffff, RZ, 0xc0, !PT ;  /* 0x0000ffff0a0a7812 */ /* 0x000fe400078ec0ff */
[----:B------:R-:W-:Y:S01]  /*7b490*/  PRMT R2, R11, 0x3340, R2 ;  /* 0x000033400b027816 */ /* 0x000fe20000000002 */
[----:B------:R1:W-:Y:S01]  /*7b4a0*/  STL [R1+0x30], R0 ;  /* 0x0000300001007387 */ /* 0x0003e20000100800 */
[----:B0-----:R-:W-:-:S02]  /*7b4b0*/  PRMT R3, R9, 0x3340, R1 ;  /* 0x0000334009037816 */ /* 0x001fc40000000001 */
[----:B-1----:R-:W-:-:S03]  /*7b4c0*/  PRMT R0, R10, 0x3340, R1 ;  /* 0x000033400a007816 */ /* 0x002fc60000000001 */
[----:B------:R2:W-:Y:S04]  /*7b4d0*/  STL [R1+0x24], R3 ;  /* 0x0000240301007387 */ /* 0x0005e80000100800 */
[----:B------:R-:W5:Y:S04]  /*7b4e0*/  LDL.LU R28, [R1+0xa0] ;  /* 0x0000a000011c7983 */ /* 0x000f680000300800 */
[----:B------:R3:W-:Y:S04]  /*7b4f0*/  STL [R1+0x20], R2 ;  /* 0x0000200201007387 */ /* 0x0007e80000100800 */
[----:B------:R-:W5:Y:S04]  /*7b500*/  LDL.LU R16, [R1+0xa4] ;  /* 0x0000a40001107983 */ /* 0x000f680000300800 */
[----:B------:R5:W-:Y:S04]  /*7b510*/  STL [R1+0x1c], R0 ;  /* 0x00001c0001007387 */ /* 0x000be80000100800 */
[----:B------:R-:W5:Y:S04]  /*7b520*/  LDL.LU R24, [R1+0xa8] ;  /* 0x0000a80001187983 */ /* 0x000f680000300800 */
[----:B------:R-:W5:Y:S04]  /*7b530*/  LDL.LU R27, [R1+0xac] ;  /* 0x0000ac00011b7983 */ /* 0x000f680000300800 */
[----:B------:R-:W5:Y:S01]  /*7b540*/  LDL.LU R22, [R1+0xb0] ;  /* 0x0000b00001167983 */ /* 0x000f620000300800 */
[----:B--2---:R-:W-:-:S02]  /*7b550*/  SHF.R.U32.HI R3, RZ, 0x8, R21 ;  /* 0x00000008ff037819 */ /* 0x004fc40000011615 */
[----:B---3--:R-:W-:Y:S02]  /*7b560*/  SHF.R.U32.HI R2, RZ, 0x8, R7 ;  /* 0x00000008ff027819 */ /* 0x008fe40000011607 */
[----:B----4-:R-:W-:Y:S02]  /*7b570*/  SHF.R.U32.HI R6, RZ, 0x8, R20 ;  /* 0x00000008ff067819 */ /* 0x010fe40000011614 */
[----:B-----5:R-:W-:Y:S02]  /*7b580*/  SHF.R.U32.HI R0, RZ, 0x8, R23 ;  /* 0x00000008ff007819 */ /* 0x020fe40000011617 */
[----:B------:R-:W-:Y:S02]  /*7b590*/  SHF.R.U32.HI R29, RZ, 0x8, R29 ;  /* 0x00000008ff1d7819 */ /* 0x000fe4000001161d */
[----:B------:R-:W-:Y:S02]  /*7b5a0*/  SHF.R.U32.HI R15, RZ, 0x8, R25 ;  /* 0x00000008ff0f7819 */ /* 0x000fe40000011619 */
[----:B------:R-:W-:-:S02]  /*7b5b0*/  LOP3.LUT R2, R2, 0xffff, RZ, 0xc0, !PT ;  /* 0x0000ffff02027812 */ /* 0x000fc400078ec0ff */
[----:B------:R-:W-:Y:S02]  /*7b5c0*/  LOP3.LUT R3, R3, 0xffff, RZ, 0xc0, !PT ;  /* 0x0000ffff03037812 */ /* 0x000fe400078ec0ff */
[----:B------:R-:W-:Y:S02]  /*7b5d0*/  LOP3.LUT R6, R6, 0xffff, RZ, 0xc0, !PT ;  /* 0x0000ffff06067812 */ /* 0x000fe400078ec0ff */
[----:B------:R-:W-:Y:S02]  /*7b5e0*/  LOP3.LUT R29, R29, 0xffff, RZ, 0xc0, !PT ;  /* 0x0000ffff1d1d7812 */ /* 0x000fe400078ec0ff */
[----:B------:R-:W-:Y:S01]  /*7b5f0*/  LOP3.LUT R0, R0, 0xffff, RZ, 0xc0, !PT ;  /* 0x0000ffff00007812 */ /* 0x000fe200078ec0ff */
[----:B------:R-:W2:Y:S01]  /*7b600*/  LDL.LU R23, [R1+0xb4] ;  /* 0x0000b40001177983 */ /* 0x000ea20000300800 */
[----:B------:R-:W-:Y:S02]  /*7b610*/  LOP3.LUT R15, R15, 0xffff, RZ, 0xc0, !PT ;  /* 0x0000ffff0f0f7812 */ /* 0x000fe400078ec0ff */
[----:B------:R-:W-:-:S02]  /*7b620*/  PRMT R2, R3, 0x3340, R2 ;  /* 0x0000334003027816 */ /* 0x000fc40000000002 */
[----:B------:R-:W-:Y:S02]  /*7b630*/  PRMT R6, R6, 0x3340, R1 ;  /* 0x0000334006067816 */ /* 0x000fe40000000001 */
[----:B------:R-:W-:Y:S02]  /*7b640*/  PRMT R29, R0, 0x3340, R29 ;  /* 0x00003340001d7816 */ /* 0x000fe4000000001d */
[----:B------:R-:W-:Y:S01]  /*7b650*/  PRMT R15, R15, 0x3340, R1 ;  /* 0x000033400f0f7816 */ /* 0x000fe20000000001 */
[----:B------:R0:W-:Y:S04]  /*7b660*/  STL [R1+0x18], R2 ;  /* 0x0000180201007387 */ /* 0x0001e80000100800 */
[----:B------:R-:W-:Y:S04]  /*7b670*/  STL [R1+0x14f0], R6 ;  /* 0x0014f00601007387 */ /* 0x000fe80000100800 */
[----:B------:R-:W-:Y:S04]  /*7b680*/  STL [R1+0x14ec], R29 ;  /* 0x0014ec1d01007387 */ /* 0x000fe80000100800 */
[----:B------:R-:W-:Y:S01]  /*7b690*/  STL [R1+0x14f4], R15 ;  /* 0x0014f40f01007387 */ /* 0x000fe20000100800 */
[----:B0-----:R-:W-:-:S03]  /*7b6a0*/  SHF.R.U32.HI R2, RZ, 0x8, R26 ;  /* 0x00000008ff027819 */ /* 0x001fc6000001161a */
[----:B------:R-:W3:Y:S04]  /*7b6b0*/  LDL.LU R26, [R1+0xb8] ;  /* 0x0000b800011a7983 */ /* 0x000ee80000300800 */
[----:B------:R-:W4:Y:S04]  /*7b6c0*/  LDL.LU R21, [R1+0xbc] ;  /* 0x0000bc0001157983 */ /* 0x000f280000300800 */
[----:B------:R-:W5:Y:S04]  /*7b6d0*/  LDL.LU R7, [R1+0xc0] ;  /* 0x0000c00001077983 */ /* 0x000f680000300800 */
[----:B------:R-:W3:Y:S04]  /*7b6e0*/  LDL.LU R25, [R1+0xc4] ;  /* 0x0000c40001197983 */ /* 0x000ee80000300800 */
[----:B------:R-:W3:Y:S01]  /*7b6f0*/  LDL.LU R20, [R1+0xc8] ;  /* 0x0000c80001147983 */ /* 0x000ee20000300800 */
[----:B------:R-:W-:-:S02]  /*7b700*/  LOP3.LUT R2, R2, 0xffff, RZ, 0xc0, !PT ;  /* 0x0000ffff02027812 */ /* 0x000fc400078ec0ff */
[----:B------:R-:W-:Y:S02]  /*7b710*/  SHF.R.U32.HI R28, RZ, 0x8, R28 ;  /* 0x00000008ff1c7819 */ /* 0x000fe4000001161c */
        /* <DEDUP_REMOVED lines=9> */
[----:B------:R-:W-:Y:S02]  /*7b7b0*/  PRMT R28, R2, 0x3340, R28 ;  /* 0x00003340021c7816 */ /* 0x000fe4000000001c */
[----:B------:R-:W-:-:S02]  /*7b7c0*/  PRMT R16, R16, 0x3340, R1 ;  /* 0x0000334010107816 */ /* 0x000fc40000000001 */
[----:B------:R-:W-:Y:S02]  /*7b7d0*/  PRMT R27, R0, 0x3340, R27 ;  /* 0x00003340001b7816 */ /* 0x000fe4000000001b */
[----:B------:R-:W-:Y:S01]  /*7b7e0*/  PRMT R5, R5, 0x3340, R1 ;  /* 0x0000334005057816 */ /* 0x000fe20000000001 */
[----:B------:R-:W5:Y:S04]  /*7b7f0*/  LDL.LU R22, [R1+0xcc] ;  /* 0x0000cc0001167983 */ /* 0x000f680000300800 */
[----:B------:R0:W-:Y:S04]  /*7b800*/  STL [R1+0x14f8], R28 ;  /* 0x0014f81c01007387 */ /* 0x0001e80000100800 */
[----:B------:R-:W-:Y:S04]  /*7b810*/  STL [R1+0x14fc], R16 ;  /* 0x0014fc1001007387 */ /* 0x000fe80000100800 */
[----:B------:R-:W-:Y:S04]  /*7b820*/  STL [R1+0x1500], R27 ;  /* 0x0015001b01007387 */ /* 0x000fe80000100800 */
[----:B------:R-:W-:Y:S04]  /*7b830*/  STL [R1+0x1504], R5 ;  /* 0x0015040501007387 */ /* 0x000fe80000100800 */
[----:B------:R-:W5:Y:S04]  /*7b840*/  LDL.LU R24, [R1+0xd0] ;  /* 0x0000d00001187983 */ /* 0x000f680000300800 */
[----:B------:R-:W5:Y:S04]  /*7b850*/  LDL.LU R13, [R1+0xd4] ;  /* 0x0000d400010d7983 */ /* 0x000f680000300800 */
[----:B------:R-:W5:Y:S01]  /*7b860*/  LDL.LU R19, [R1+0xd8] ;  /* 0x0000d80001137983 */ /* 0x000f620000300800 */
[----:B--2---:R-:W-:-:S03]  /*7b870*/  SHF.R.U32.HI R2, RZ, 0x8, R23 ;  /* 0x00000008ff027819 */ /* 0x004fc60000011617 */
[----:B------:R-:W2:Y:S04]  /*7b880*/  LDL.LU R23, [R1+0xdc] ;  /* 0x0000dc0001177983 */ /* 0x000ea80000300800 */
[----:B------:R-:W2:Y:S01]  /*7b890*/  LDL.LU R17, [R1+0xe0] ;  /* 0x0000e00001117983 */ /* 0x000ea20000300800 */
[----:B---3--:R-:W-:-:S03]  /*7b8a0*/  SHF.R.U32.HI R12, RZ, 0x8, R20 ;  /* 0x00000008ff0c7819 */ /* 0x008fc60000011614 */
[----:B------:R-:W3:Y:S01]  /*7b8b0*/  LDL.LU R20, [R1+0xe8] ;  /* 0x0000e80001147983 */ /* 0x000ee20000300800 */
[----:B------:R-:W-:Y:S02]  /*7b8c0*/  SHF.R.U32.HI R26, RZ, 0x8, R26 ;  /* 0x00000008ff1a7819 */ /* 0x000fe4000001161a */
[----:B----4-:R-:W-:Y:S02]  /*7b8d0*/  SHF.R.U32.HI R14, RZ, 0x8, R21 ;  /* 0x00000008ff0e7819 */ /* 0x010fe40000011615 */
[----:B-----5:R-:W-:Y:S02]  /*7b8e0*/  SHF.R.U32.HI R0, RZ, 0x8, R7 ;  /* 0x00000008ff007819 */ /* 0x020fe40000011607 */
[----:B------:R-:W-:Y:S02]  /*7b8f0*/  SHF.R.U32.HI R25, RZ, 0x8, R25 ;  /* 0x00000008ff197819 */ /* 0x000fe40000011619 */
[----:B------:R-:W-:Y:S02]  /*7b900*/  LOP3.LUT R26, R26, 0xffff, RZ, 0xc0, !PT ;  /* 0x0000ffff1a1a7812 */ /* 0x000fe400078ec0ff */
        /* <DEDUP_REMOVED lines=9> */
[----:B------:R-:W-:Y:S04]  /*7b9a0*/  STL [R1+0x1508], R26 ;  /* 0x0015081a01007387 */ /* 0x000fe80000100800 */
[----:B------:R-:W-:Y:S04]  /*7b9b0*/  STL [R1+0x150c], R14 ;  /* 0x00150c0e01007387 */ /* 0x000fe80000100800 */
[----:B------:R-:W-:Y:S04]  /*7b9c0*/  STL [R1+0x1510], R25 ;  /* 0x0015101901007387 */ /* 0x000fe80000100800 */
[----:B------:R-:W-:Y:S01]  /*7b9d0*/  STL [R1+0x1514], R12 ;  /* 0x0015140c01007387 */ /* 0x000fe20000100800 */
[----:B------:R-:W-:-:S03]  /*7b9e0*/  SHF.R.U32.HI R2, RZ, 0x8, R22 ;  /* 0x00000008ff027819 */ /* 0x000fc60000011616 */
[----:B------:R-:W4:Y:S04]  /*7b9f0*/  LDL.LU R22, [R1+0xec] ;  /* 0x0000ec0001167983 */ /* 0x000f280000300800 */
[----:B------:R-:W5:Y:S01]  /*7ba00*/  LDL.LU R4, [R1+0xf0] ;  /* 0x0000f00001047983 */ /* 0x000f620000300800 */
[----:B------:R-:W-:Y:S02]  /*7ba10*/  SHF.R.U32.HI R24, RZ, 0x8, R24 ;  /* 0x00000008ff187819 */ /* 0x000fe40000011618 */
[----:B------:R-:W-:Y:S02]  /*7ba20*/  SHF.R.U32.HI R13, RZ, 0x8, R13 ;  /* 0x00000008ff0d7819 */ /* 0x000fe4000001160d */
[----:B------:R-:W-:Y:S02]  /*7ba30*/  SHF.R.U32.HI R0, RZ, 0x8, R19 ;  /* 0x00000008ff007819 */ /* 0x000fe40000011613 */
[----:B------:R-:W-:-:S02]  /*7ba40*/  LOP3.LUT R2, R2, 0xffff, RZ, 0xc0, !PT ;  /* 0x0000ffff02027812 */ /* 0x000fc400078ec0ff */
[----:B------:R-:W-:Y:S02]  /*7ba50*/  LOP3.LUT R24, R24, 0xffff, RZ, 0xc0, !PT ;  /* 0x0000ffff18187812 */ /* 0x000fe400078ec0ff */
[----:B------:R-:W-:Y:S02]  /*7ba60*/  LOP3.LUT R13, R13, 0xffff, RZ, 0xc0, !PT ;  /* 0x0000ffff0d0d7812 */ /* 0x000fe400078ec0ff */
[----:B------:R-:W-:Y:S01]  /*7ba70*/  LOP3.LUT R0, R0, 0xffff, RZ, 0xc0, !PT ;  /* 0x0000ffff00007812 */ /* 0x000fe200078ec0ff */
[----:B------:R-:W5:Y:S01]  /*7ba80*/  LDL.LU R18, [R1+0xf4] ;  /* 0x0000f40001127983 */ /* 0x000f620000300800 */
[----:B------:R-:W-:Y:S02]  /*7ba90*/  PRMT R24, R2, 0x3340, R24 ;  /* 0x0000334002187816 */ /* 0x000fe40000000018 */
[----:B------:R-:W-:Y:S01]  /*7baa0*/  PRMT R13, R13, 0x3340, R1 ;  /* 0x000033400d0d7816 */ /* 0x000fe20000000001 */
[----:B------:R-:W5:Y:S04]  /*7bab0*/  LDL.LU R21, [R1+0xf8] ;  /* 0x0000f80001157983 */ /* 0x000f680000300800 */
[----:B------:R-:W5:Y:S04]  /*7bac0*/  LDL.LU R7, [R1+0xfc] ;  /* 0x0000fc0001077983 */ /* 0x000f680000300800 */
[----:B------:R-:W-:Y:S04]  /*7bad0*/  STL [R1+0x1518], R24 ;  /* 0x0015181801007387 */ /* 0x000fe80000100800 */
[----:B------:R-:W-:Y:S01]  /*7bae0*/  STL [R1+0x151c], R13 ;  /* 0x00151c0d01007387 */ /* 0x000fe20000100800 */
[----:B--2---:R-:W-:-:S02]  /*7baf0*/  SHF.R.U32.HI R23, RZ, 0x8, R23 ;  /* 0x00000008ff177819 */ /* 0x004fc40000011617 */
[----:B------:R-:W-:Y:S02]  /*7bb00*/  SHF.R.U32.HI R10, RZ, 0x8, R17 ;  /* 0x00000008ff0a7819 */ /* 0x000fe40000011611 */
[----:B------:R-:W-:Y:S02]  /*7bb10*/  LOP3.LUT R23, R23, 0xffff, RZ, 0xc0, !PT ;  /* 0x0000ffff17177812 */ /* 0x000fe400078ec0ff */
[----:B------:R-:W-:Y:S02]  /*7bb20*/  LOP3.LUT R10, R10, 0xffff, RZ, 0xc0, !PT ;  /* 0x0000ffff0a0a7812 */ /* 0x000fe400078ec0ff */
[----:B------:R-:W-:Y:S02]  /*7bb30*/  PRMT R23, R0, 0x3340, R23 ;  /* 0x0000334000177816 */ /* 0x000fe40000000017 */
[----:B------:R-:W-:-:S03]  /*7bb40*/  PRMT R10, R10, 0x3340, R1 ;  /* 0x000033400a0a7816 */ /* 0x000fc60000000001 */
[----:B------:R-:W-:Y:S04]  /*7bb50*/  STL [R1+0x1520], R23 ;  /* 0x0015201701007387 */ /* 0x000fe80000100800 */
[----:B------:R-:W-:Y:S04]  /*7bb60*/  STL [R1+0x1524], R10 ;  /* 0x0015240a01007387 */ /* 0x000fe80000100800 */
[----:B0-----:R-:W2:Y:S01]  /*7bb70*/  LDL.LU R28, [R1+0x104] ;  /* 0x00010400011c7983 */ /* 0x001ea20000300800 */
[----:B---3--:R-:W-:-:S03]  /*7bb80*/  SHF.R.U32.HI R2, RZ, 0x8, R20 ;  /* 0x00000008ff027819 */ /* 0x008fc60000011614 */
[----:B------:R-:W3:Y:S04]  /*7bb90*/  LDL.LU R20, [R1+0x108] ;  /* 0x0001080001147983 */ /* 0x000ee80000300800 */
[----:B------:R-:W3:Y:S04]  /*7bba0*/  LDL.LU R8, [R1+0x10c] ;  /* 0x00010c0001087983 */ /* 0x000ee80000300800 */
[----:B------:R-:W3:Y:S04]  /*7bbb0*/  LDL.LU R15, [R1+0x110] ;  /* 0x00011000010f7983 */ /* 0x000ee80000300800 */
[----:B------:R-:W3:Y:S04]  /*7bbc0*/  LDL.LU R19, [R1+0x114] ;  /* 0x0001140001137983 */ /* 0x000ee80000300800 */
[----:B------:R-:W3:Y:S01]  /*7bbd0*/  LDL.LU R17, [R1+0x11c] ;  /* 0x00011c0001117983 */ /* 0x000ee20000300800 */
[----:B------:R-:W-:-:S02]  /*7bbe0*/  LOP3.LUT R2, R2, 0xffff, RZ, 0xc0, !PT ;  /* 0x0000ffff02027812 */ /* 0x000fc400078ec0ff */
[----:B----4-:R-:W-:Y:S02]  /*7bbf0*/  SHF.R.U32.HI R22, RZ, 0x8, R22 ;  /* 0x00000008ff167819 */ /* 0x010fe40000011616 */
[----:B-----5:R-:W-:Y:S02]  /*7bc00*/  SHF.R.U32.HI R11, RZ, 0x8, R4 ;  /* 0x00000008ff0b7819 */ /* 0x020fe40000011604 */
[----:B------:R-:W4:Y:S01]  /*7bc10*/  LDL.LU R4, [R1+0x124] ;  /* 0x0001240001047983 */ /* 0x000f220000300800 */
[----:B------:R-:W-:Y:S02]  /*7bc20*/  LOP3.LUT R22, R22, 0xffff, RZ, 0xc0, !PT ;  /* 0x0000ffff16167812 */ /* 0x000fe400078ec0ff */
[----:B------:R-:W-:Y:S02]  /*7bc30*/  SHF.R.U32.HI R0, RZ, 0x8, R18 ;  /* 0x00000008ff007819 */ /* 0x000fe40000011612 */
[----:B------:R-:W-:Y:S02]  /*7bc40*/  SHF.R.U32.HI R21, RZ, 0x8, R21 ;  /* 0x00000008ff157819 */ /* 0x000fe40000011615 */
[----:B------:R-:W-:-:S02]  /*7bc50*/  LOP3.LUT R0, R0, 0xffff, RZ, 0xc0, !PT ;  /* 0x0000ffff00007812 */ /* 0x000fc400078ec0ff */
[----:B------:R-:W-:Y:S02]  /*7bc60*/  SHF.R.U32.HI R7, RZ, 0x8, R7 ;  /* 0x00000008ff077819 */ /* 0x000fe40000011607 */
[----:B------:R-:W-:Y:S02]  /*7bc70*/  PRMT R22, R2, 0x3340, R22 ;  /* 0x0000334002167816 */ /* 0x000fe40000000016 */
[----:B------:R-:W-:Y:S02]  /*7bc80*/  LOP3.LUT R21, R21, 0xffff, RZ, 0xc0, !PT ;  /* 0x0000ffff15157812 */ /* 0x000fe400078ec0ff */
[----:B------:R-:W-:Y:S02]  /*7bc90*/  LOP3.LUT R11, R11, 0xffff, RZ, 0xc0, !PT ;  /* 0x0000ffff0b0b7812 */ /* 0x000fe400078ec0ff */
[----:B------:R-:W-:Y:S01]  /*7bca0*/  LOP3.LUT R7, R7, 0xffff, RZ, 0xc0, !PT ;  /* 0x0000ffff07077812 */ /* 0x000fe200078ec0ff */
[----:B------:R-:W5:Y:S01]  /*7bcb0*/  LDL.LU R18, [R1+0x120] ;  /* 0x0001200001127983 */ /* 0x000f620000300800 */
[----:B------:R-:W-:-:S03]  /*7bcc0*/  PRMT R21, R0, 0x3340, R21 ;  /* 0x0000334000157816 */ /* 0x000fc60000000015 */
[----:B------:R-:W4:Y:S01]  /*7bcd0*/  LDL.LU R9, [R1+0x100] ;  /* 0x0001000001097983 */ /* 0x000f220000300800 */
[----:B------:R-:W-:-:S03]  /*7bce0*/  PRMT R11, R11, 0x3340, R1 ;  /* 0x000033400b0b7816 */ /* 0x000fc60000000001 */
[----:B------:R-:W4:Y:S04]  /*7bcf0*/  LDL.LU R3, [R1+0x128] ;  /* 0x0001280001037983 */ /* 0x000f280000300800 */
[----:B------:R-:W4:Y:S01]  /*7bd00*/  LDL.LU R29, [R1+0x118] ;  /* 0x00011800011d7983 */ /* 0x000f220000300800 */
[----:B------:R-:W-:-:S03]  /*7bd10*/  PRMT R7, R7, 0x3340, R1 ;  /* 0x0000334007077816 */ /* 0x000fc60000000001 */
[----:B------:R-:W4:Y:S04]  /*7bd20*/  LDL.LU R6, [R1+0xe4] ;  /* 0x0000e40001067983 */ /* 0x000f280000300800 */
[----:B------:R-:W-:Y:S04]  /*7bd30*/  STL [R1+0x1528], R22 ;  /* 0x0015281601007387 */ /* 0x000fe80000100800 */
[----:B------:R-:W-:Y:S04]  /*7bd40*/  STL [R1+0x152c], R11 ;  /* 0x00152c0b01007387 */ /* 0x000fe80000100800 */
[----:B------:R-:W-:Y:S04]  /*7bd50*/  STL [R1+0x1530], R21 ;  /* 0x0015301501007387 */ /* 0x000fe80000100800 */
[----:B------:R-:W-:Y:S01]  /*7bd60*/  STL [R1+0x1534], R7 ;  /* 0x0015340701007387 */ /* 0x000fe20000100800 */
[----:B--2---:R-:W-:-:S04]  /*7bd70*/  SHF.R.U32.HI R2, RZ, 0x8, R28 ;  /* 0x00000008ff027819 */ /* 0x004fc8000001161c */
[----:B------:R-:W-:Y:S02]  /*7bd80*/  LOP3.LUT R2, R2, 0xffff, RZ, 0xc0, !PT ;  /* 0x0000ffff02027812 */ /* 0x000fe400078ec0ff */
[----:B---3--:R-:W-:Y:S02]  /*7bd90*/  SHF.R.U32.HI R20, RZ, 0x8, R20 ;  /* 0x00000008ff147819 */ /* 0x008fe40000011614 */
[----:B------:R-:W-:Y:S02]  /*7bda0*/  SHF.R.U32.HI R8, RZ, 0x8, R8 ;  /* 0x00000008ff087819 */ /* 0x000fe40000011608 */
[----:B------:R-:W-:Y:S02]  /*7bdb0*/  SHF.R.U32.HI R0, RZ, 0x8, R15 ;  /* 0x00000008ff007819 */ /* 0x000fe4000001160f */
[----:B------:R-:W-:Y:S02]  /*7bdc0*/  SHF.R.U32.HI R19, RZ, 0x8, R19 ;  /* 0x00000008ff137819 */ /* 0x000fe40000011613 */
[----:B------:R-:W-:-:S02]  /*7bdd0*/  SHF.R.U32.HI R17, RZ, 0x8, R17 ;  /* 0x00000008ff117819 */ /* 0x000fc40000011611 */
[----:B------:R-:W-:Y:S02]  /*7bde0*/  LOP3.LUT R20, R20, 0xffff, RZ, 0xc0, !PT ;  /* 0x0000ffff14147812 */ /* 0x000fe400078ec0ff */
[----:B------:R-:W-:Y:S02]  /*7bdf0*/  LOP3.LUT R8, R8, 0xffff, RZ, 0xc0, !PT ;  /* 0x0000ffff08087812 */ /* 0x000fe400078ec0ff */
[----:B------:R-:W-:Y:S02]  /*7be00*/  LOP3.LUT R19, R19, 0xffff, RZ, 0xc0, !PT ;  /* 0x0000ffff13137812 */ /* 0x000fe400078ec0ff */
[----:B------:R-:W-:Y:S02]  /*7be10*/  LOP3.LUT R0, R0, 0xffff, RZ, 0xc0, !PT ;  /* 0x0000ffff00007812 */ /* 0x000fe400078ec0ff */
[----:B------:R-:W-:Y:S02]  /*7be20*/  LOP3.LUT R17, R17, 0xffff, RZ, 0xc0, !PT ;  /* 0x0000ffff11117812 */ /* 0x000fe400078ec0ff */
[----:B------:R-:W-:-:S02]  /*7be30*/  PRMT R20, R2, 0x3340, R20 ;  /* 0x0000334002147816 */ /* 0x000fc40000000014 */
[----:B------:R-:W-:Y:S02]  /*7be40*/  PRMT R8, R8, 0x3340, R1 ;  /* 0x0000334008087816 */ /* 0x000fe40000000001 */
[----:B------:R-:W-:Y:S02]  /*7be50*/  PRMT R19, R0, 0x3340, R19 ;  /* 0x0000334000137816 */ /* 0x000fe40000000013 */
[----:B------:R-:W-:Y:S01]  /*7be60*/  PRMT R17, R17, 0x3340, R1 ;  /* 0x0000334011117816 */ /* 0x000fe20000000001 */
[----:B------:R-:W-:Y:S04]  /*7be70*/  STL [R1+0x1538], R20 ;  /* 0x0015381401007387 */ /* 0x000fe80000100800 */
[----:B------:R-:W-:Y:S04]  /*7be80*/  STL [R1+0x153c], R8 ;  /* 0x00153c0801007387 */ /* 0x000fe80000100800 */
[----:B------:R-:W-:Y:S04]  /*7be90*/  STL [R1+0x1540], R19 ;  /* 0x0015401301007387 */ /* 0x000fe80000100800 */
[----:B------:R0:W-:Y:S04]  /*7bea0*/  STL [R1+0x1544], R17 ;  /* 0x0015441101007387 */ /* 0x0001e80000100800 */
        /* <DEDUP_REMOVED lines=15> */
[----:B0-----:R-:W3:Y:S01]  /*7bfa0*/  LDL.LU R19, [R1+0x28] ;  /* 0x0000280001137983 */ /* 0x001ee20000300800 */
[----:B----4-:R-:W-:-:S02]  /*7bfb0*/  SHF.R.U32.HI R4, RZ, 0x8, R4 ;  /* 0x00000008ff047819 */ /* 0x010fc40000011604 */
[----:B-----5:R-:W-:Y:S02]  /*7bfc0*/  SHF.R.U32.HI R18, RZ, 0x8, R18 ;  /* 0x00000008ff127819 */ /* 0x020fe40000011612 */
[----:B------:R-:W-:Y:S02]  /*7bfd0*/  LOP3.LUT R4, R4, 0xffff, RZ, 0xc0, !PT ;  /* 0x0000ffff04047812 */ /* 0x000fe400078ec0ff */
[----:B------:R-:W-:Y:S02]  /*7bfe0*/  LOP3.LUT R18, R18, 0xffff, RZ, 0xc0, !PT ;  /* 0x0000ffff12127812 */ /* 0x000fe400078ec0ff */
[----:B------:R-:W-:Y:S02]  /*7bff0*/  SHF.R.U32.HI R0, RZ, 0x8, R6 ;  /* 0x00000008ff007819 */ /* 0x000fe40000011606 */
[----:B------:R-:W-:Y:S02]  /*7c000*/  SHF.R.U32.HI R2, RZ, 0x8, R29 ;  /* 0x00000008ff027819 */ /* 0x000fe4000001161d */
[----:B------:R-:W-:Y:S01]  /*7c010*/  PRMT R18, R4, 0x3340, R18 ;  /* 0x0000334004127816 */ /* 0x000fe20000000012 */
[----:B---3--:R0:W-:Y:S04]  /*7c020*/  STL [R1+0x1554], R19 ;  /* 0x0015541301007387 */ /* 0x0081e80000100800 */
[----:B0-----:R-:W3:Y:S04]  /*7c030*/  LDL.LU R19, [R1+0x14] ;  /* 0x0000140001137983 */ /* 0x001ee80000300800 */
        /* <DEDUP_REMOVED lines=22> */
[----:B------:R-:W-:-:S02]  /*7c1a0*/  SHF.R.U32.HI R3, RZ, 0x8, R3 ;  /* 0x00000008ff037819 */ /* 0x000fc40000011603 */
[----:B------:R-:W-:Y:S02]  /*7c1b0*/  LOP3.LUT R2, R2, 0xffff, RZ, 0xc0, !PT ;  /* 0x0000ffff02027812 */ /* 0x000fe400078ec0ff */
[----:B------:R-:W-:Y:S02]  /*7c1c0*/  LOP3.LUT R0, R0, 0xffff, RZ, 0xc0, !PT ;  /* 0x0000ffff00007812 */ /* 0x000fe400078ec0ff */
[----:B------:R-:W-:Y:S02]  /*7c1d0*/  LOP3.LUT R3, R3, 0xffff, RZ, 0xc0, !PT ;  /* 0x0000ffff03037812 */ /* 0x000fe400078ec0ff */
[----:B------:R-:W-:Y:S02]  /*7c1e0*/  PRMT R0, R0, 0x3340, R1 ;  /* 0x0000334000007816 */ /* 0x000fe40000000001 */
[----:B------:R-:W-:Y:S02]  /*7c1f0*/  PRMT R2, R3, 0x3340, R2 ;  /* 0x0000334003027816 */ /* 0x000fe40000000002 */
[----:B------:R-:W3:Y:S04]  /*7c200*/  LDL.LU R3, [R1+0x148] ;  /* 0x0001480001037983 */ /* 0x000ee80000300800 */
[----:B------:R0:W-:Y:S04]  /*7c210*/  STL [R1+0x4], R2 ;  /* 0x0000040201007387 */ /* 0x0001e80000100800 */
[----:B0-----:R-:W3:Y:S04]  /*7c220*/  LDL.LU R2, [R1+0x140] ;  /* 0x0001400001027983 */ /* 0x001ee80000300800 */
[----:B------:R0:W-:Y:S04]  /*7c230*/  STL [R1+0x14dc], R0 ;  /* 0x0014dc0001007387 */ /* 0x0001e80000100800 */
[----:B0-----:R-:W3:Y:S01]  /*7c240*/  LDL.LU R0, [R1+0x138] ;  /* 0x0001380001007983 */ /* 0x001ee20000300800 */
[----:B--2---:R-:W-:-:S03]  /*7c250*/  PRMT R4, R4, 0x5410, R17 ;  /* 0x0000541004047816 */ /* 0x004fc60000000011 */
[----:B------:R-:W3:Y:S02]  /*7c260*/  LDL.LU R17, [R1+0x1564] ;  /* 0x0015640001117983 */ /* 0x000ee40000300800 */
[----:B---3--:R-:W-:Y:S02]  /*7c270*/  PRMT R3, R3, 0x5410, R17 ;  /* 0x0000541003037816 */ /* 0x008fe40000000011 */
[----:B------:R-:W2:Y:S02]  /*7c280*/  LDL.LU R17, [R1+0x1560] ;  /* 0x0015600001117983 */ /* 0x000ea40000300800 */
[----:B--2---:R-:W-:Y:S02]  /*7c290*/  PRMT R2, R2, 0x5410, R17 ;  /* 0x0000541002027816 */ /* 0x004fe40000000011 */
[----:B------:R-:W2:Y:S04]  /*7c2a0*/  LDL.LU R17, [R1+0x155c] ;  /* 0x00155c0001117983 */ /* 0x000ea80000300800 */
[----:B------:R0:W-:Y:S04]  /*7c2b0*/  STL [R1+0x14e4], R2 ;  /* 0x0014e40201007387 */ /* 0x0001e80000100800 */
[----:B0-----:R-:W3:Y:S01]  /*7c2c0*/  LDL.LU R2, [R1+0x12c] ;  /* 0x00012c0001027983 */ /* 0x001ee20000300800 */
[----:B--2---:R-:W-:-:S03]  /*7c2d0*/  PRMT R0, R0, 0x5410, R17 ;  /* 0x0000541000007816 */ /* 0x004fc60000000011 */
[----:B------:R-:W2:Y:S04]  /*7c2e0*/  LDL.LU R17, [R1+0x1558] ;  /* 0x0015580001117983 */ /* 0x000ea80000300800 */
[----:B------:R0:W-:Y:S04]  /*7c2f0*/  STL [R1+0x14e0], R0 ;  /* 0x0014e00001007387 */ /* 0x0001e80000100800 */
[----:B0-----:R-:W3:Y:S01]  /*7c300*/  LDL.LU R0, [R1+0x38] ;  /* 0x0000380001007983 */ /* 0x001ee20000300800 */
[----:B--2---:R-:W-:-:S03]  /*7c310*/  PRMT R17, R17, 0x5410, R19 ;  /* 0x0000541011117816 */ /* 0x004fc60000000013 */
[----:B------:R-:W2:Y:S04]  /*7c320*/  LDL.LU R19, [R1+0x1554] ;  /* 0x0015540001137983 */ /* 0x000ea80000300800 */
[----:B------:R0:W-:Y:S04]  /*7c330*/  STL [R1+0x14], R17 ;  /* 0x0000141101007387 */ /* 0x0001e80000100800 */
[----:B0-----:R-:W3:Y:S02]  /*7c340*/  LDL.LU R17, [R1+0x1550] ;  /* 0x0015500001117983 */ /* 0x001ee40000300800 */
[----:B---3--:R-:W-:-:S02]  /*7c350*/  PRMT R2, R2, 0x5410, R17 ;  /* 0x0000541002027816 */ /* 0x008fc40000000011 */
[----:B------:R-:W2:Y:S04]  /*7c360*/  LDL.LU R17, [R1+0x154c] ;  /* 0x00154c0001117983 */ /* 0x000ea80000300800 */
[----:B------:R0:W-:Y:S04]  /*7c370*/  STL [R1+0x10], R2 ;  /* 0x0000100201007387 */ /* 0x0001e80000100800 */
[----:B0-----:R-:W3:Y:S01]  /*7c380*/  LDL.LU R2, [R1+0x238] ;  /* 0x0002380001027983 */ /* 0x001ee20000300800 */
[----:B--2---:R-:W-:-:S03]  /*7c390*/  PRMT R17, R17, 0x5410, R19 ;  /* 0x0000541011117816 */ /* 0x004fc60000000013 */
[----:B------:R-:W4:Y:S04]  /*7c3a0*/  LDL.LU R19, [R1+0x1548] ;  /* 0x0015480001137983 */ /* 0x000f280000300800 */
[----:B------:R0:W-:Y:S01]  /*7c3b0*/  STL [R1+0x28], R17 ;  /* 0x0000281101007387 */ /* 0x0001e20000100800 */
[----:B-----5:R-:W-:Y:S02]  /*7c3c0*/  PRMT R7, R7, 0x5410, R20 ;  /* 0x0000541007077816 */ /* 0x020fe40000000014 */
[----:B------:R-:W-:Y:S02]  /*7c3d0*/  PRMT R11, R11, 0x5410, R21 ;  /* 0x000054100b0b7816 */ /* 0x000fe40000000015 */
[----:B------:R-:W-:Y:S01]  /*7c3e0*/  PRMT R10, R10, 0x5410, R22 ;  /* 0x000054100a0a7816 */ /* 0x000fe20000000016 */
[----:B0-----:R-:W2:Y:S01]  /*7c3f0*/  LDL.LU R17, [R1+0x1544] ;  /* 0x0015440001117983 */ /* 0x001ea20000300800 */
[----:B------:R-:W-:-:S02]  /*7c400*/  PRMT R13, R13, 0x5410, R23 ;  /* 0x000054100d0d7816 */ /* 0x000fc40000000017 */
[----:B------:R-:W-:Y:S02]  /*7c410*/  PRMT R12, R12, 0x5410, R24 ;  /* 0x000054100c0c7816 */ /* 0x000fe40000000018 */
[----:B------:R-:W-:Y:S02]  /*7c420*/  PRMT R14, R14, 0x5410, R25 ;  /* 0x000054100e0e7816 */ /* 0x000fe40000000019 */
[----:B------:R-:W-:Y:S02]  /*7c430*/  PRMT R5, R5, 0x5410, R26 ;  /* 0x0000541005057816 */ /* 0x000fe4000000001a */
[----:B------:R-:W-:Y:S02]  /*7c440*/  PRMT R0, R0, 0x5410, R27 ;  /* 0x0000541000007816 */ /* 0x000fe4000000001b */
[----:B------:R-:W-:Y:S02]  /*7c450*/  PRMT R28, R28, 0x5410, R16 ;  /* 0x000054101c1c7816 */ /* 0x000fe40000000010 */
[----:B------:R-:W-:-:S02]  /*7c460*/  PRMT R6, R6, 0x5410, R15 ;  /* 0x0000541006067816 */ /* 0x000fc4000000000f */
[----:B----4-:R-:W-:Y:S02]  /*7c470*/  PRMT R8, R8, 0x5410, R19 ;  /* 0x0000541008087816 */ /* 0x010fe40000000013 */
[----:B------:R-:W2:Y:S04]  /*7c480*/  LDL.LU R19, [R1+0x1540] ;  /* 0x0015400001137983 */ /* 0x000ea80000300800 */
[----:B------:R0:W-:Y:S04]  /*7c490*/  STL [R1+0xc], R8 ;  /* 0x00000c0801007387 */ /* 0x0001e80000100800 */
[----:B0-----:R-:W4:Y:S04]  /*7c4a0*/  LDL.LU R8, [R1+0x153c] ;  /* 0x00153c0001087983 */ /* 0x001f280000300800 */
[----:B------:R-:W4:Y:S04]  /*7c4b0*/  LDL.LU R20, [R1+0x1538] ;  /* 0x0015380001147983 */ /* 0x000f280000300800 */
[----:B------:R0:W-:Y:S04]  /*7c4c0*/  STL [R1+0x2c], R7 ;  /* 0x00002c0701007387 */ /* 0x0001e80000100800 */
[----:B0-----:R-:W5:Y:S04]  /*7c4d0*/  LDL.LU R7, [R1+0x1534] ;  /* 0x0015340001077983 */ /* 0x001f680000300800 */
[----:B------:R-:W5:Y:S04]  /*7c4e0*/  LDL.LU R21, [R1+0x1530] ;  /* 0x0015300001157983 */ /* 0x000f680000300800 */
        /* <DEDUP_REMOVED lines=25> */
[----:B0-----:R-:W2:Y:S02]  /*7c680*/  LDL.LU R6, [R1+0x14f0] ;  /* 0x0014f00001067983 */ /* 0x001ea40000300800 */
[----:B--2---:R-:W-:-:S02]  /*7c690*/  PRMT R6, R29, 0x5410, R6 ;  /* 0x000054101d067816 */ /* 0x004fc40000000006 */
[----:B------:R-:W2:Y:S04]  /*7c6a0*/  LDL.LU R29, [R1+0x14ec] ;  /* 0x0014ec00011d7983 */ /* 0x000ea80000300800 */
[----:B------:R0:W-:Y:S04]  /*7c6b0*/  STL [R1+0x40], R6 ;  /* 0x0000400601007387 */ /* 0x0001e80000100800 */
[----:B0-----:R-:W3:Y:S01]  /*7c6c0*/  LDL.LU R6, [R1+0x234] ;  /* 0x0002340001067983 */ /* 0x001ee20000300800 */
[----:B------:R-:W-:Y:S02]  /*7c6d0*/  PRMT R28, R28, 0x5410, R16 ;  /* 0x000054101c1c7816 */ /* 0x000fe40000000010 */
[----:B------:R-:W-:-:S02]  /*7c6e0*/  PRMT R16, R27, 0x5410, R5 ;  /* 0x000054101b107816 */ /* 0x000fc40000000005 */
[----:B------:R-:W-:Y:S02]  /*7c6f0*/  PRMT R14, R26, 0x5410, R14 ;  /* 0x000054101a0e7816 */ /* 0x000fe4000000000e */
[----:B------:R-:W-:Y:S02]  /*7c700*/  PRMT R5, R25, 0x5410, R12 ;  /* 0x0000541019057816 */ /* 0x000fe4000000000c */
[----:B------:R-:W-:Y:S02]  /*7c710*/  SHF.R.U32.HI R9, RZ, 0x8, R9 ;  /* 0x00000008ff097819 */ /* 0x000fe40000011609 */
[----:B------:R-:W-:Y:S02]  /*7c720*/  PRMT R12, R24, 0x5410, R13 ;  /* 0x00005410180c7816 */ /* 0x000fe4000000000d */
[----:B------:R-:W-:Y:S02]  /*7c730*/  PRMT R10, R23, 0x5410, R10 ;  /* 0x00005410170a7816 */ /* 0x000fe4000000000a */
[----:B-----5:R-:W-:-:S02]  /*7c740*/  PRMT R7, R21, 0x5410, R7 ;  /* 0x0000541015077816 */ /* 0x020fc40000000007 */
[----:B------:R-:W-:Y:S02]  /*7c750*/  LOP3.LUT R9, R9, 0xffff, RZ, 0xc0, !PT ;  /* 0x0000ffff09097812 */ /* 0x000fe400078ec0ff */
[----:B----4-:R-:W-:Y:S02]  /*7c760*/  PRMT R8, R20, 0x5410, R8 ;  /* 0x0000541014087816 */ /* 0x010fe40000000008 */
[----:B------:R-:W-:Y:S02]  /*7c770*/  PRMT R9, R9, 0x3340, R1 ;  /* 0x0000334009097816 */ /* 0x000fe40000000001 */
[----:B--2---:R-:W-:Y:S02]  /*7c780*/  PRMT R15, R29, 0x5410, R15 ;  /* 0x000054101d0f7816 */ /* 0x004fe4000000000f */
[----:B------:R-:W2:Y:S04]  /*7c790*/  LDL.LU R29, [R1+0x1f4] ;  /* 0x0001f400011d7983 */ /* 0x000ea80000300800 */
[----:B------:R0:W-:Y:S04]  /*7c7a0*/  STL [R1+0x48], R15 ;  /* 0x0000480f01007387 */ /* 0x0001e80000100800 */
[----:B0-----:R-:W4:Y:S04]  /*7c7b0*/  LDL.LU R15, [R1+0x22c] ;  /* 0x00022c00010f7983 */ /* 0x001f280000300800 */
[----:B------:R-:W-:Y:S04]  /*7c7c0*/  STL [R1+0x50], R28 ;  /* 0x0000501c01007387 */ /* 0x000fe80000100800 */
[----:B------:R-:W-:Y:S04]  /*7c7d0*/  STL [R1+0x58], R16 ;  /* 0x0000581001007387 */ /* 0x000fe80000100800 */
[----:B------:R-:W-:Y:S04]  /*7c7e0*/  STL [R1+0x60], R14 ;  /* 0x0000600e01007387 */ /* 0x000fe80000100800 */
[----:B------:R0:W-:Y:S04]  /*7c7f0*/  STL [R1+0x64], R5 ;  /* 0x0000640501007387 */ /* 0x0001e80000100800 */
[----:B------:R-:W-:Y:S04]  /*7c800*/  STL [R1+0x68], R12 ;  /* 0x0000680c01007387 */ /* 0x000fe80000100800 */
[----:B------:R-:W-:Y:S01]  /*7c810*/  STL [R1+0x6c], R10 ;  /* 0x00006c0a01007387 */ /* 0x000fe20000100800 */
[----:B0-----:R-:W-:-:S05]  /*7c820*/  PRMT R5, R22, 0x5410, R11 ;  /* 0x0000541016057816 */ /* 0x001fca000000000b */
[----:B------:R3:W-:Y:S04]  /*7c830*/  STL [R1+0x74], R5 ;  /* 0x0000740501007387 */ /* 0x0007e80000100800 */
[----:B------:R0:W-:Y:S04]  /*7c840*/  STL [R1+0x78], R7 ;  /* 0x0000780701007387 */ /* 0x0001e80000100800 */
[----:B------:R-:W-:Y:S04]  /*7c850*/  STL [R1+0x7c], R8 ;  /* 0x00007c0801007387 */ /* 0x000fe80000100800 */
[----:B------:R-:W5:Y:S01]  /*7c860*/  LDL.LU R25, [R1+0x230] ;  /* 0x0002300001197983 */ /* 0x000f620000300800 */
[----:B---3--:R-:W-:-:S02]  /*7c870*/  LOP3.LUT R5, R6, 0xffff, RZ, 0xc0, !PT ;  /* 0x0000ffff06057812 */ /* 0x008fc400078ec0ff */
[----:B0-----:R-:W-:Y:S02]  /*7c880*/  PRMT R7, R19, 0x5410, R17 ;  /* 0x0000541013077816 */ /* 0x001fe40000000011 */
[----:B------:R-:W-:-:S03]  /*7c890*/  PRMT R6, R18, 0x5410, R9 ;  /* 0x0000541012067816 */ /* 0x000fc60000000009 */
[----:B------:R-:W-:Y:S04]  /*7c8a0*/  STL [R1+0x80], R7 ;  /* 0x0000800701007387 */ /* 0x000fe80000100800 */
[----:B------:R0:W-:Y:S04]  /*7c8b0*/  STL [R1+0x84], R6 ;  /* 0x0000840601007387 */ /* 0x0001e80000100800 */
[----:B0-----:R-:W3:Y:S01]  /*7c8c0*/  LDL.LU R6, [R1+0x200] ;  /* 0x0002000001067983 */ /* 0x001ee20000300800 */
[----:B------:R-:W0:Y:S01]  /*7c8d0*/  S2R R26, SR_TID.X ;  /* 0x00000000001a7919 */ /* 0x000e220000002100 */
[----:B------:R-:W-:-:S02]  /*7c8e0*/  LOP3.LUT R11, R2, 0xffff, RZ, 0xc0, !PT ;  /* 0x0000ffff020b7812 */ /* 0x000fc400078ec0ff */
[----:B------:R-:W1:Y:S02]  /*7c8f0*/  S2R R2, SR_TID.X ;  /* 0x0000000000027919 */ /* 0x000e640000002100 */
[----:B------:R-:W-:Y:S02]  /*7c900*/  PRMT R10, R0, 0x4210, R11 ;  /* 0x00004210000a7816 */ /* 0x000fe4000000000b */
[----:B------:R-:W-:Y:S02]  /*7c910*/  PRMT R9, R4, 0x5210, R5 ;  /* 0x0000521004097816 */ /* 0x000fe40000000005 */
[----:B------:R-:W-:Y:S02]  /*7c920*/  PRMT R11, R3, 0x5210, R11 ;  /* 0x00005210030b7816 */ /* 0x000fe4000000000b */
[C---:B0-----:R-:W-:Y:S01]  /*7c930*/  SHF.L.U32 R0, R26.reuse, 0x3, RZ ;  /* 0x000000031a007819 */ /* 0x041fe200000006ff */
[----:B------:R-:W-:Y:S02]  /*7c940*/  IMAD.SHL.U32 R26, R26, 0x200, RZ ;  /* 0x000002001a1a7824 */ /* 0x000fe400078e00ff */
[----:B-1----:R-:W-:Y:S01]  /*7c950*/  IMAD.SHL.U32 R4, R2, 0x10, RZ ;  /* 0x0000001002047824 */ /* 0x002fe200078e00ff */
[----:B------:R-:W-:-:S02]  /*7c960*/  LOP3.LUT R0, R0, 0x80, RZ, 0xc0, !PT ;  /* 0x0000008000007812 */ /* 0x000fc400078ec0ff */
[----:B------:R-:W-:Y:S02]  /*7c970*/  LOP3.LUT R2, R2, 0x1e0, RZ, 0xc0, !PT ;  /* 0x000001e002027812 */ /* 0x000fe400078ec0ff */
[----:B------:R-:W-:Y:S02]  /*7c980*/  LOP3.LUT R3, R4, 0x70, RZ, 0xc0, !PT ;  /* 0x0000007004037812 */ /* 0x000fe400078ec0ff */
[----:B--2---:R-:W-:Y:S02]  /*7c990*/  PRMT R8, R29, 0x4210, R5 ;  /* 0x000042101d087816 */ /* 0x004fe40000000005 */
[----:B----4-:R-:W-:Y:S02]  /*7c9a0*/  LOP3.LUT R5, R15, 0xffff, RZ, 0xc0, !PT ;  /* 0x0000ffff0f057812 */ /* 0x010fe400078ec0ff */
[----:B-----5:R-:W-:Y:S01]  /*7c9b0*/  LOP3.LUT R7, R25, 0xffff, RZ, 0xc0, !PT ;  /* 0x0000ffff19077812 */ /* 0x020fe200078ec0ff */
[----:B---3--:R0:W-:Y:S04]  /*7c9c0*/  STL [R1+0x14e8], R6 ;  /* 0x0014e80601007387 */ /* 0x0081e80000100800 */
[----:B------:R-:W2:Y:S04]  /*7c9d0*/  LDL.LU R18, [R1+0x224] ;  /* 0x0002240001127983 */ /* 0x000ea80000300800 */
[----:B------:R-:W3:Y:S04]  /*7c9e0*/  LDL.LU R19, [R1+0x220] ;  /* 0x0002200001137983 */ /* 0x000ee80000300800 */
[----:B------:R-:W4:Y:S04]  /*7c9f0*/  LDL.LU R17, [R1+0x214] ;  /* 0x0002140001117983 */ /* 0x000f280000300800 */
[----:B------:R-:W5:Y:S04]  /*7ca00*/  LDL.LU R20, [R1+0x1e8] ;  /* 0x0001e80001147983 */ /* 0x000f680000300800 */
[----:B------:R-:W2:Y:S04]  /*7ca10*/  LDL.LU R27, [R1+0x14] ;  /* 0x00001400011b7983 */ /* 0x000ea80000300800 */
[----:B------:R-:W2:Y:S04]  /*7ca20*/  LDL.LU R21, [R1+0x1dc] ;  /* 0x0001dc0001157983 */ /* 0x000ea80000300800 */
[----:B------:R-:W2:Y:S04]  /*7ca30*/  LDL.LU R28, [R1+0x10] ;  /* 0x00001000011c7983 */ /* 0x000ea80000300800 */
[----:B------:R-:W2:Y:S04]  /*7ca40*/  LDL.LU R16, [R1+0x1d8] ;  /* 0x0001d80001107983 */ /* 0x000ea80000300800 */
[----:B------:R-:W2:Y:S04]  /*7ca50*/  LDL.LU R22, [R1+0x28] ;  /* 0x0000280001167983 */ /* 0x000ea80000300800 */
[----:B------:R-:W2:Y:S04]  /*7ca60*/  LDL.LU R14, [R1+0x5ec] ;  /* 0x0005ec00010e7983 */ /* 0x000ea80000300800 */
[----:B------:R-:W2:Y:S01]  /*7ca70*/  LDL R29, [R1+0x43c] ;  /* 0x00043c00011d7983 */ /* 0x000ea20000100800 */
[----:B0-----:R-:W-:-:S03]  /*7ca80*/  LOP3.LUT R6, R26, 0x1000, RZ, 0xc0, !PT ;  /* 0x000010001a067812 */ /* 0x001fc600078ec0ff */
[----:B------:R-:W2:Y:S04]  /*7ca90*/  LDL.LU R23, [R1+0x218] ;  /* 0x0002180001177983 */ /* 0x000ea80000300800 */
[----:B------:R-:W2:Y:S04]  /*7caa0*/  LDL.LU R24, [R1+0x5f8] ;  /* 0x0005f80001187983 */ /* 0x000ea80000300800 */
[----:B------:R-:W2:Y:S04]  /*7cab0*/  LDL R13, [R1+0x448] ;  /* 0x00044800010d7983 */ /* 0x000ea80000100800 */
[----:B------:R-:W2:Y:S01]  /*7cac0*/  LDL.LU R12, [R1+0x5bc] ;  /* 0x0005bc00010c7983 */ /* 0x000ea20000300800 */
[----:B------:R-:W-:-:S03]  /*7cad0*/  IADD3 R0, PT, PT, R0, UR6, R6 ;  /* 0x0000000600007c10 */ /* 0x000fc6000fffe006 */
[----:B------:R-:W2:Y:S04]  /*7cae0*/  LDL R15, [R1+0x428] ;  /* 0x00042800010f7983 */ /* 0x000ea80000100800 */
[----:B------:R-:W2:Y:S04]  /*7caf0*/  LDL.LU R4, [R1+0x1fc] ;  /* 0x0001fc0001047983 */ /* 0x000ea80000300800 */
[----:B------:R-:W3:Y:S04]  /*7cb00*/  LDL.LU R25, [R1+0x1ec] ;  /* 0x0001ec0001197983 */ /* 0x000ee80000300800 */
[----:B------:R-:W3:Y:S04]  /*7cb10*/  LDL.LU R26, [R1+0xc] ;  /* 0x00000c00011a7983 */ /* 0x000ee80000300800 */
[----:B------:R-:W3:Y:S01]  /*7cb20*/  LDL.LU R6, [R1+0x14e8] ;  /* 0x0014e80001067983 */ /* 0x000ee20000300800 */
[----:B------:R-:W-:-:S03]  /*7cb30*/  IMAD R0, R2, 0x100, R0 ;  /* 0x0000010002007824 */ /* 0x000fc600078e0200 */
[----:B------:R-:W3:Y:S01]  /*7cb40*/  LDL.LU R2, [R1+0x14e4] ;  /* 0x0014e40001027983 */ /* 0x000ee20000300800 */
[----:B------:R-:W-:Y:S01]  /*7cb50*/  IMAD.IADD R3, R3, 0x1, R0 ;  /* 0x0000000103037824 */ /* 0x000fe200078e0200 */
[--C-:B--2---:R-:W-:Y:S02]  /*7cb60*/  PRMT R4, R4, 0x4210, R5.reuse ;  /* 0x0000421004047816 */ /* 0x104fe40000000005 */
[----:B---3--:R-:W-:Y:S02]  /*7cb70*/  PRMT R5, R2, 0x5210, R5 ;  /* 0x0000521002057816 */ /* 0x008fe40000000005 */
[----:B------:R-:W2:Y:S04]  /*7cb80*/  LDL.LU R2, [R1+0x4] ;  /* 0x0000040001027983 */ /* 0x000ea80000300800 */
[----:B------:R-:W3:Y:S01]  /*7cb90*/  LDL.LU R0, [R1+0x14e0] ;  /* 0x0014e00001007983 */ /* 0x000ee20000300800 */
[----:B------:R-:W-:-:S02]  /*7cba0*/  PRMT R6, R6, 0x4210, R7 ;  /* 0x0000421006067816 */ /* 0x000fc40000000007 */
[----:B---3--:R-:W-:Y:S02]  /*7cbb0*/  PRMT R7, R0, 0x5210, R7 ;  /* 0x0000521000077816 */ /* 0x008fe40000000007 */
[----:B------:R-:W2:Y:S04]  /*7cbc0*/  LDL.LU R0, [R1+0x14dc] ;  /* 0x0014dc0001007983 */ /* 0x000ea80000300800 */
[----:B------:R-:W-:Y:S04]  /*7cbd0*/  STSM.16.M88.4 [R3], R8 ;  /* 0x0000000803007844 */ /* 0x000fe80000000200 */
[----:B------:R0:W-:Y:S01]  /*7cbe0*/  STSM.16.M88.4 [R3+0x100], R4 ;  /* 0x0001000403007844 */ /* 0x0001e20000000200 */
[----:B------:R-:W-:Y:S01]  /*7cbf0*/  IMAD.IADD R12, R15, 0x1, -R12 ;  /* 0x000000010f0c7824 */ /* 0x000fe200078e0a0c */
[----:B0-----:R-:W-:-:S02]  /*7cc00*/  LOP3.LUT R7, R19, 0xffff, RZ, 0xc0, !PT ;  /* 0x0000ffff13077812 */ /* 0x001fc400078ec0ff */
[----:B----4-:R-:W-:Y:S02]  /*7cc10*/  LOP3.LUT R9, R17, 0xffff, RZ, 0xc0, !PT ;  /* 0x0000ffff11097812 */ /* 0x010fe400078ec0ff */
[--C-:B------:R-:W-:Y:S02]  /*7cc20*/  PRMT R6, R21, 0x4210, R7.reuse ;  /* 0x0000421015067816 */ /* 0x100fe40000000007 */
[----:B------:R-:W-:Y:S02]  /*7cc30*/  PRMT R7, R28, 0x5210, R7 ;  /* 0x000052101c077816 */ /* 0x000fe40000000007 */
[----:B------:R-:W-:Y:S02]  /*7cc40*/  PRMT R8, R16, 0x4210, R9 ;  /* 0x0000421010087816 */ /* 0x000fe40000000009 */
[----:B--2---:R-:W-:-:S05]  /*7cc50*/  PRMT R0, R2, 0x5410, R0 ;  /* 0x0000541002007816 */ /* 0x004fca0000000000 */
[----:B------:R0:W-:Y:S02]  /*7cc60*/  STL [R1+0x70], R0 ;  /* 0x0000700001007387 */ /* 0x0001e40000100800 */
[----:B0-----:R-:W-:-:S04]  /*7cc70*/  LOP3.LUT R0, R18, 0xffff, RZ, 0xc0, !PT ;  /* 0x0000ffff12007812 */ /* 0x001fc800078ec0ff */
[--C-:B------:R-:W-:Y:S02]  /*7cc80*/  PRMT R5, R27, 0x5210, R0.reuse ;  /* 0x000052101b057816 */ /* 0x100fe40000000000 */
[----:B-----5:R-:W-:Y:S01]  /*7cc90*/  PRMT R4, R20, 0x4210, R0 ;  /* 0x0000421014047816 */ /* 0x020fe20000000000 */
[----:B------:R-:W2:Y:S04]  /*7cca0*/  LDL.LU R27, [R1+0x21c] ;  /* 0x00021c00011b7983 */ /* 0x000ea80000300800 */
[----:B------:R-:W3:Y:S04]  /*7ccb0*/  LDL.LU R28, [R1+0x1f0] ;  /* 0x0001f000011c7983 */ /* 0x000ee80000300800 */
[----:B------:R-:W4:Y:S01]  /*7ccc0*/  LDL.LU R16, [R1+0x2c] ;  /* 0x00002c0001107983 */ /* 0x000f220000300800 */
[----:B------:R-:W-:-:S03]  /*7ccd0*/  IADD3 R0, PT, PT, R29, -R14, RZ ;  /* 0x8000000e1d007210 */ /* 0x000fc60007ffe0ff */
[----:B------:R-:W5:Y:S04]  /*7cce0*/  LDL.LU R29, [R1+0x228] ;  /* 0x00022800011d7983 */ /* 0x000f680000300800 */
[----:B------:R-:W4:Y:S01]  /*7ccf0*/  LDL.LU R15, [R1+0x204] ;  /* 0x00020400010f7983 */ /* 0x000f220000300800 */
[----:B------:R-:W-:Y:S02]  /*7cd00*/  PRMT R9, R22, 0x5210, R9 ;  /* 0x0000521016097816 */ /* 0x000fe40000000009 */
[----:B------:R-:W-:Y:S01]  /*7cd10*/  LOP3.LUT R11, R23, 0xffff, RZ, 0xc0, !PT ;  /* 0x0000ffff170b7812 */ /* 0x000fe200078ec0ff */
[----:B------:R-:W-:Y:S01]  /*7cd20*/  IMAD.IADD R2, R13, 0x1, -R24 ;  /* 0x000000010d027824 */ /* 0x000fe200078e0a18 */
[----:B------:R-:W4:Y:S04]  /*7cd30*/  LDL.LU R22, [R1+0x8] ;  /* 0x0000080001167983 */ /* 0x000f280000300800 */
[----:B------:R-:W4:Y:S04]  /*7cd40*/  LDL.LU R23, [R1+0x61c] ;  /* 0x00061c0001177983 */ /* 0x000f280000300800 */
[----:B------:R-:W4:Y:S01]  /*7cd50*/  LDL R24, [R1+0x444] ;  /* 0x0004440001187983 */ /* 0x000f220000100800 */
[----:B------:R-:W-:-:S02]  /*7cd60*/  IMAD.MOV.U32 R14, RZ, RZ, 0x3dc6b27f ;  /* 0x3dc6b27fff0e7424 */ /* 0x000fc400078e00ff */
[----:B------:R-:W-:Y:S01]  /*7cd70*/  FADD R2, R2, -1 ;  /* 0xbf80000002027421 */ /* 0x000fe20000000000 */
[----:B------:R-:W-:Y:S01]  /*7cd80*/  FADD R12, R12, -1 ;  /* 0xbf8000000c0c7421 */ /* 0x000fe20000000000 */
[--C-:B------:R-:W-:Y:S02]  /*7cd90*/  PRMT R10, R25, 0x4210, R11.reuse ;  /* 0x00004210190a7816 */ /* 0x100fe4000000000b */
[----:B------:R-:W-:Y:S01]  /*7cda0*/  PRMT R11, R26, 0x5210, R11 ;  /* 0x000052101a0b7816 */ /* 0x000fe2000000000b */
[----:B------:R0:W-:Y:S01]  /*7cdb0*/  STSM.16.M88.4 [R3+0x200], R4 ;  /* 0x0002000403007844 */ /* 0x0001e20000000200 */
[----:B------:R-:W-:-:S03]  /*7cdc0*/  FADD R0, R0, -1 ;  /* 0xbf80000000007421 */ /* 0x000fc60000000000 */
[----:B------:R-:W4:Y:S04]  /*7cdd0*/  LDL.LU R25, [R1+0x5e4] ;  /* 0x0005e40001197983 */ /* 0x000f280000300800 */
[----:B------:R1:W-:Y:S04]  /*7cde0*/  STSM.16.M88.4 [R3+0x300], R8 ;  /* 0x0003000803007844 */ /* 0x0003e80000000200 */
[----:B------:R-:W4:Y:S01]  /*7cdf0*/  LDL R26, [R1+0x40c] ;  /* 0x00040c00011a7983 */ /* 0x000f220000100800 */
[-C--:B------:R-:W-:Y:S01]  /*7ce00*/  FFMA.FTZ R13, R0, R14.reuse, -0.16845393180847167969 ;  /* 0xbe2c7f30000d7423 */ /* 0x080fe2000001000e */
[-C--:B0-----:R-:W-:Y:S01]  /*7ce10*/  FFMA.FTZ R5, R2, R14.reuse, -0.16845393180847167969 ;  /* 0xbe2c7f3002057423 */ /* 0x081fe2000001000e */
[----:B------:R-:W-:-:S02]  /*7ce20*/  FFMA.FTZ R4, R12, R14, -0.16845393180847167969 ;  /* 0xbe2c7f300c047423 */ /* 0x000fc4000001000e */
[----:B------:R-:W4:Y:S01]  /*7ce30*/  LDL.LU R14, [R1+0x5e8] ;  /* 0x0005e800010e7983 */ /* 0x000f220000300800 */
[----:B-1----:R-:W-:Y:S01]  /*7ce40*/  FFMA.FTZ R8, R2, R5, 0.1716887056827545166 ;  /* 0x3e2fcf2a02087423 */ /* 0x002fe20000010005 */
[----:B------:R-:W-:-:S04]  /*7ce50*/  FFMA.FTZ R4, R12, R4, 0.1716887056827545166 ;  /* 0x3e2fcf2a0c047423 */ /* 0x000fc80000010004 */
[----:B------:R-:W-:Y:S01]  /*7ce60*/  FFMA.FTZ R9, R12, R4, -0.17900948226451873779 ;  /* 0xbe374e430c097423 */ /* 0x000fe20000010004 */
[----:B------:R-:W-:Y:S01]  /*7ce70*/  FFMA.FTZ R13, R0, R13, 0.1716887056827545166 ;  /* 0x3e2fcf2a000d7423 */ /* 0x000fe2000001000d */
[----:B--2---:R-:W-:Y:S02]  /*7ce80*/  LOP3.LUT R5, R27, 0xffff, RZ, 0xc0, !PT ;  /* 0x0000ffff1b057812 */ /* 0x004fe400078ec0ff */
[----:B------:R-:W2:Y:S02]  /*7ce90*/  LDL R27, [R1+0x430] ;  /* 0x00043000011b7983 */ /* 0x000ea40000100800 */
[--C-:B---3--:R-:W-:Y:S02]  /*7cea0*/  PRMT R4, R28, 0x4210, R5.reuse ;  /* 0x000042101c047816 */ /* 0x108fe40000000005 */
[----:B-----5:R-:W-:Y:S02]  /*7ceb0*/  LOP3.LUT R7, R29, 0xffff, RZ, 0xc0, !PT ;  /* 0x0000ffff1d077812 */ /* 0x020fe400078ec0ff */
[----:B----4-:R-:W-:Y:S01]  /*7cec0*/  PRMT R5, R16, 0x5210, R5 ;  /* 0x0000521010057816 */ /* 0x010fe20000000005 */
[----:B------:R-:W3:Y:S04]  /*7ced0*/  LDL.LU R28, [R1+0x5b4] ;  /* 0x0005b400011c7983 */ /* 0x000ee80000300800 */
[----:B------:R-:W3:Y:S01]  /*7cee0*/  LDL R16, [R1+0x3f8] ;  /* 0x0003f80001107983 */ /* 0x000ee20000100800 */
[----:B------:R-:W-:-:S03]  /*7cef0*/  PRMT R6, R15, 0x4210, R7 ;  /* 0x000042100f067816 */ /* 0x000fc60000000007 */
[----:B------:R-:W4:Y:S04]  /*7cf00*/  LDL.LU R29, [R1+0x5b0] ;  /* 0x0005b000011d7983 */ /* 0x000f280000300800 */
[----:B------:R-:W4:Y:S01]  /*7cf10*/  LDL R15, [R1+0x414] ;  /* 0x00041400010f7983 */ /* 0x000f220000100800 */
[----:B------:R-:W-:Y:S01]  /*7cf20*/  FFMA.FTZ R10, R0, R13, -0.17900948226451873779 ;  /* 0xbe374e43000a7423 */ /* 0x000fe2000001000d */
[----:B------:R-:W-:Y:S01]  /*7cf30*/  FFMA.FTZ R8, R2, R8, -0.17900948226451873779 ;  /* 0xbe374e4302087423 */ /* 0x000fe20000010008 */
[----:B------:R-:W-:Y:S02]  /*7cf40*/  FFMA.FTZ R9, R12, R9, 0.20512372255325317383 ;  /* 0x3e520bf40c097423 */ /* 0x000fe40000010009 */
[----:B------:R-:W-:Y:S01]  /*7cf50*/  FFMA.FTZ R10, R0, R10, 0.20512372255325317383 ;  /* 0x3e520bf4000a7423 */ /* 0x000fe2000001000a */
[----:B------:R-:W-:Y:S01]  /*7cf60*/  FFMA.FTZ R8, R2, R8, 0.20512372255325317383 ;  /* 0x3e520bf402087423 */ /* 0x000fe20000010008 */
[----:B------:R-:W-:-:S02]  /*7cf70*/  FFMA.FTZ R9, R12, R9, -0.24046532809734344482 ;  /* 0xbe763c8b0c097423 */ /* 0x000fc40000010009 */
[----:B------:R-:W-:Y:S01]  /*7cf80*/  FFMA.FTZ R10, R0, R10, -0.24046532809734344482 ;  /* 0xbe763c8b000a7423 */ /* 0x000fe2000001000a */
[----:B------:R-:W-:Y:S01]  /*7cf90*/  FFMA.FTZ R8, R2, R8, -0.24046532809734344482 ;  /* 0xbe763c8b02087423 */ /* 0x000fe20000010008 */
[----:B------:R-:W-:Y:S02]  /*7cfa0*/  FFMA.FTZ R9, R12, R9, 0.28857114911079406738 ;  /* 0x3e93bf990c097423 */ /* 0x000fe40000010009 */
[----:B------:R-:W-:Y:S01]  /*7cfb0*/  FFMA.FTZ R10, R0, R10, 0.28857114911079406738 ;  /* 0x3e93bf99000a7423 */ /* 0x000fe2000001000a */
[----:B------:R-:W-:Y:S01]  /*7cfc0*/  FFMA.FTZ R8, R2, R8, 0.28857114911079406738 ;  /* 0x3e93bf9902087423 */ /* 0x000fe20000010008 */
[----:B------:R-:W-:Y:S02]  /*7cfd0*/  FFMA.FTZ R9, R12, R9, -0.36067417263984680176 ;  /* 0xbeb8aa490c097423 */ /* 0x000fe40000010009 */
[----:B------:R-:W-:Y:S01]  /*7cfe0*/  FFMA.FTZ R10, R0, R10, -0.36067417263984680176 ;  /* 0xbeb8aa49000a7423 */ /* 0x000fe2000001000a */
[----:B------:R-:W-:Y:S01]  /*7cff0*/  FFMA.FTZ R8, R2, R8, -0.36067417263984680176 ;  /* 0xbeb8aa4902087423 */ /* 0x000fe20000010008 */
[----:B------:R-:W-:-:S02]  /*7d000*/  FFMA.FTZ R9, R12, R9, 0.48089820146560668945 ;  /* 0x3ef6384a0c097423 */ /* 0x000fc40000010009 */
[----:B------:R-:W-:Y:S01]  /*7d010*/  FFMA.FTZ R11, R0, R10, 0.48089820146560668945 ;  /* 0x3ef6384a000b7423 */ /* 0x000fe2000001000a */
[----:B------:R-:W-:Y:S01]  /*7d020*/  FFMA.FTZ R8, R2, R8, 0.48089820146560668945 ;  /* 0x3ef6384a02087423 */ /* 0x000fe20000010008 */
[----:B------:R-:W-:Y:S02]  /*7d030*/  FFMA.FTZ R9, R12, R9, -0.72134751081466674805 ;  /* 0xbf38aa3b0c097423 */ /* 0x000fe40000010009 */
[----:B------:R-:W-:Y:S01]  /*7d040*/  FFMA.FTZ R11, R0, R11, -0.72134751081466674805 ;  /* 0xbf38aa3b000b7423 */ /* 0x000fe2000001000b */
[----:B------:R-:W-:Y:S01]  /*7d050*/  FFMA.FTZ R8, R2, R8, -0.72134751081466674805 ;  /* 0xbf38aa3b02087423 */ /* 0x000fe20000010008 */
[----:B------:R-:W-:Y:S02]  /*7d060*/  PRMT R7, R22, 0x5210, R7 ;  /* 0x0000521016077816 */ /* 0x000fe40000000007 */
[----:B------:R-:W-:Y:S01]  /*7d070*/  FMUL R11, R0, R11 ;  /* 0x0000000b000b7220 */ /* 0x000fe20000400000 */
[----:B------:R-:W-:Y:S01]  /*7d080*/  FMUL R8, R2, R8 ;  /* 0x0000000802087220 */ /* 0x000fe20000400000 */
[----:B------:R-:W-:Y:S01]  /*7d090*/  FMUL R9, R12, R9 ;  /* 0x000000090c097220 */ /* 0x000fe20000400000 */
[----:B------:R-:W-:Y:S01]  /*7d0a0*/  IADD3 R10, PT, PT, R24, -R23, RZ ;  /* 0x80000017180a7210 */ /* 0x000fe20007ffe0ff */
[----:B------:R-:W-:Y:S01]  /*7d0b0*/  FMUL R11, R0, R11 ;  /* 0x0000000b000b7220 */ /* 0x000fe20000400000 */
[----:B------:R-:W-:Y:S01]  /*7d0c0*/  FMUL R8, R2, R8 ;  /* 0x0000000802087220 */ /* 0x000fe20000400000 */
[----:B------:R-:W-:Y:S01]  /*7d0d0*/  FMUL R9, R12, R9 ;  /* 0x000000090c097220 */ /* 0x000fe20000400000 */
[----:B------:R-:W-:Y:S04]  /*7d0e0*/  STSM.16.M88.4 [R3+0x400], R4 ;  /* 0x0004000403007844 */ /* 0x000fe80000000200 */
[----:B------:R0:W-:Y:S01]  /*7d0f0*/  STL [R1+0x148c], R3 ;  /* 0x00148c0301007387 */ /* 0x0001e20000100800 */
[----:B------:R-:W-:Y:S01]  /*7d100*/  FADD R10, R10, -1 ;  /* 0xbf8000000a0a7421 */ /* 0x000fe20000000000 */
[----:B------:R-:W-:-:S05]  /*7d110*/  FFMA.FTZ R0, R0, 1.4426950216293334961, R11 ;  /* 0x3fb8aa3b00007823 */ /* 0x000fca000001000b */
[----:B------:R1:W-:Y:S01]  /*7d120*/  STL [R1], R0 ;  /* 0x0000000001007387 */ /* 0x0003e20000100800 */
[----:B0-----:R-:W-:Y:S02]  /*7d130*/  IMAD.MOV.U32 R3, RZ, RZ, 0x3dc6b27f ;  /* 0x3dc6b27fff037424 */ /* 0x001fe400078e00ff */
[----:B------:R-:W-:Y:S01]  /*7d140*/  FFMA.FTZ R5, R2, 1.4426950216293334961, R8 ;  /* 0x3fb8aa3b02057823 */ /* 0x000fe20000010008 */
[----:B------:R-:W-:Y:S01]  /*7d150*/  FFMA.FTZ R2, R12, 1.4426950216293334961, R9 ;  /* 0x3fb8aa3b0c027823 */ /* 0x000fe20000010009 */
[----:B------:R-:W-:-:S03]  /*7d160*/  FFMA.FTZ R4, R10, R3, -0.16845393180847167969 ;  /* 0xbe2c7f300a047423 */ /* 0x000fc60000010003 */
[----:B------:R2:W-:Y:S04]  /*7d170*/  STL [R1+0x2c], R5 ;  /* 0x00002c0501007387 */ /* 0x0005e80000100800 */
[----:B------:R4:W-:Y:S01]  /*7d180*/  STL [R1+0x28], R2 ;  /* 0x0000280201007387 */ /* 0x0009e20000100800 */
[----:B------:R-:W-:-:S03]  /*7d190*/  FFMA.FTZ R4, R10, R4, 0.1716887056827545166 ;  /* 0x3e2fcf2a0a047423 */ /* 0x000fc60000010004 */
[----:B------:R-:W5:Y:S01]  /*7d1a0*/  LDL.LU R23, [R1+0x5f4] ;  /* 0x0005f40001177983 */ /* 0x000f620000300800 */
[----:B-1----:R-:W-:-:S03]  /*7d1b0*/  IMAD.IADD R0, R26, 0x1, -R25 ;  /* 0x000000011a007824 */ /* 0x002fc600078e0a19 */
[----:B------:R-:W5:Y:S04]  /*7d1c0*/  LDL R24, [R1+0x3e8] ;  /* 0x0003e80001187983 */ /* 0x000f680000100800 */
[----:B------:R-:W5:Y:S04]  /*7d1d0*/  LDL.LU R25, [R1+0x5f0] ;  /* 0x0005f00001197983 */ /* 0x000f680000300800 */
[----:B------:R-:W5:Y:S01]  /*7d1e0*/  LDL R26, [R1+0x3fc] ;  /* 0x0003fc00011a7983 */ /* 0x000f620000100800 */
[----:B------:R-:W-:Y:S01]  /*7d1f0*/  FFMA.FTZ R6, R10, R4, -0.17900948226451873779 ;  /* 0xbe374e430a067423 */ /* 0x000fe20000010004 */
[----:B--2---:R-:W-:-:S02]  /*7d200*/  IMAD.IADD R5, R27, 0x1, -R14 ;  /* 0x000000011b057824 */ /* 0x004fc400078e0a0e */
[----:B------:R-:W2:Y:S04]  /*7d210*/  LDL.LU R14, [R1+0x5b8] ;  /* 0x0005b800010e7983 */ /* 0x000ea80000300800 */
[----:B------:R-:W2:Y:S01]  /*7d220*/  LDL R27, [R1+0x3d0] ;  /* 0x0003d000011b7983 */ /* 0x000ea20000100800 */
[----:B---3--:R-:W-:-:S03]  /*7d230*/  IADD3 R4, PT, PT, R16, -R28, RZ ;  /* 0x8000001c10047210 */ /* 0x008fc60007ffe0ff */
[----:B------:R-:W3:Y:S01]  /*7d240*/  LDL.LU R16, [R1+0x5c0] ;  /* 0x0005c00001107983 */ /* 0x000ee20000300800 */
[----:B----4-:R-:W-:-:S03]  /*7d250*/  IMAD.IADD R2, R15, 0x1, -R29 ;  /* 0x000000010f027824 */ /* 0x010fc600078e0a1d */
[----:B------:R-:W3:Y:S01]  /*7d260*/  LDL R15, [R1+0x3ec] ;  /* 0x0003ec00010f7983 */ /* 0x000ee20000100800 */
[----:B------:R-:W-:Y:S01]  /*7d270*/  FADD R0, R0, -1 ;  /* 0xbf80000000007421 */ /* 0x000fe20000000000 */
[----:B------:R-:W-:Y:S01]  /*7d280*/  FADD R4, R4, -1 ;  /* 0xbf80000004047421 */ /* 0x000fe20000000000 */
[----:B------:R-:W-:Y:S02]  /*7d290*/  FADD R5, R5, -1 ;  /* 0xbf80000005057421 */ /* 0x000fe40000000000 */
[-C--:B------:R-:W-:Y:S01]  /*7d2a0*/  FFMA.FTZ R7, R0, R3.reuse, -0.16845393180847167969 ;  /* 0xbe2c7f3000077423 */ /* 0x080fe20000010003 */
[-C--:B------:R-:W-:Y:S01]  /*7d2b0*/  FFMA.FTZ R9, R4, R3.reuse, -0.16845393180847167969 ;  /* 0xbe2c7f3004097423 */ /* 0x080fe20000010003 */
[C---:B------:R-:W-:Y:S01]  /*7d2c0*/  FFMA.FTZ R8, R5.reuse, R3, -0.16845393180847167969 ;  /* 0xbe2c7f3005087423 */ /* 0x040fe20000010003 */
[----:B------:R-:W-:Y:S01]  /*7d2d0*/  FFMA.FTZ R6, R10, R6, 0.20512372255325317383 ;  /* 0x3e520bf40a067423 */ /* 0x000fe20000010006 */
[----:B------:R-:W-:Y:S01]  /*7d2e0*/  FFMA.FTZ R7, R0, R7, 0.1716887056827545166 ;  /* 0x3e2fcf2a00077423 */ /* 0x000fe20000010007 */
[----:B------:R-:W-:Y:S01]  /*7d2f0*/  FFMA.FTZ R9, R4, R9, 0.1716887056827545166 ;  /* 0x3e2fcf2a04097423 */ /* 0x000fe20000010009 */
[C---:B------:R-:W-:Y:S01]  /*7d300*/  FFMA.FTZ R8, R5.reuse, R8, 0.1716887056827545166 ;  /* 0x3e2fcf2a05087423 */ /* 0x040fe20000010008 */
[----:B------:R-:W-:Y:S01]  /*7d310*/  FFMA.FTZ R6, R10, R6, -0.24046532809734344482 ;  /* 0xbe763c8b0a067423 */ /* 0x000fe20000010006 */
[----:B------:R-:W-:Y:S01]  /*7d320*/  FFMA.FTZ R7, R0, R7, -0.17900948226451873779 ;  /* 0xbe374e4300077423 */ /* 0x000fe20000010007 */
[----:B------:R-:W-:Y:S01]  /*7d330*/  FFMA.FTZ R9, R4, R9, -0.17900948226451873779 ;  /* 0xbe374e4304097423 */ /* 0x000fe20000010009 */
[C---:B------:R-:W-:Y:S01]  /*7d340*/  FFMA.FTZ R8, R5.reuse, R8, -0.17900948226451873779 ;  /* 0xbe374e4305087423 */ /* 0x040fe20000010008 */
[----:B------:R-:W-:Y:S01]  /*7d350*/  FFMA.FTZ R6, R10, R6, 0.28857114911079406738 ;  /* 0x3e93bf990a067423 */ /* 0x000fe20000010006 */
[----:B------:R-:W-:Y:S01]  /*7d360*/  FFMA.FTZ R7, R0, R7, 0.20512372255325317383 ;  /* 0x3e520bf400077423 */ /* 0x000fe20000010007 */
[----:B------:R-:W-:Y:S01]  /*7d370*/  FFMA.FTZ R9, R4, R9, 0.20512372255325317383 ;  /* 0x3e520bf404097423 */ /* 0x000fe20000010009 */
[C---:B------:R-:W-:Y:S01]  /*7d380*/  FFMA.FTZ R8, R5.reuse, R8, 0.20512372255325317383 ;  /* 0x3e520bf405087423 */ /* 0x040fe20000010008 */
[----:B------:R-:W-:Y:S01]  /*7d390*/  FFMA.FTZ R6, R10, R6, -0.36067417263984680176 ;  /* 0xbeb8aa490a067423 */ /* 0x000fe20000010006 */
[----:B------:R-:W-:Y:S01]  /*7d3a0*/  FFMA.FTZ R7, R0, R7, -0.24046532809734344482 ;  /* 0xbe763c8b00077423 */ /* 0x000fe20000010007 */
[----:B------:R-:W-:Y:S01]  /*7d3b0*/  FFMA.FTZ R9, R4, R9, -0.24046532809734344482 ;  /* 0xbe763c8b04097423 */ /* 0x000fe20000010009 */
[C---:B------:R-:W-:Y:S01]  /*7d3c0*/  FFMA.FTZ R8, R5.reuse, R8, -0.24046532809734344482 ;  /* 0xbe763c8b05087423 */ /* 0x040fe20000010008 */
[----:B------:R-:W-:Y:S01]  /*7d3d0*/  FFMA.FTZ R6, R10, R6, 0.48089820146560668945 ;  /* 0x3ef6384a0a067423 */ /* 0x000fe20000010006 */
[----:B------:R-:W-:Y:S01]  /*7d3e0*/  FFMA.FTZ R7, R0, R7, 0.28857114911079406738 ;  /* 0x3e93bf9900077423 */ /* 0x000fe20000010007 */
[----:B------:R-:W-:Y:S01]  /*7d3f0*/  FFMA.FTZ R9, R4, R9, 0.28857114911079406738 ;  /* 0x3e93bf9904097423 */ /* 0x000fe20000010009 */
[C---:B------:R-:W-:Y:S01]  /*7d400*/  FFMA.FTZ R8, R5.reuse, R8, 0.28857114911079406738 ;  /* 0x3e93bf9905087423 */ /* 0x040fe20000010008 */
[----:B------:R-:W-:Y:S01]  /*7d410*/  FFMA.FTZ R6, R10, R6, -0.72134751081466674805 ;  /* 0xbf38aa3b0a067423 */ /* 0x000fe20000010006 */
[----:B------:R-:W-:Y:S01]  /*7d420*/  FFMA.FTZ R7, R0, R7, -0.36067417263984680176 ;  /* 0xbeb8aa4900077423 */ /* 0x000fe20000010007 */
[----:B------:R-:W-:Y:S01]  /*7d430*/  FFMA.FTZ R9, R4, R9, -0.36067417263984680176 ;  /* 0xbeb8aa4904097423 */ /* 0x000fe20000010009 */
[C---:B------:R-:W-:Y:S01]  /*7d440*/  FFMA.FTZ R8, R5.reuse, R8, -0.36067417263984680176 ;  /* 0xbeb8aa4905087423 */ /* 0x040fe20000010008 */
[----:B------:R-:W-:Y:S01]  /*7d450*/  FMUL R6, R10, R6 ;  /* 0x000000060a067220 */ /* 0x000fe20000400000 */
[----:B------:R-:W-:Y:S01]  /*7d460*/  FFMA.FTZ R7, R0, R7, 0.48089820146560668945 ;  /* 0x3ef6384a00077423 */ /* 0x000fe20000010007 */
[----:B------:R-:W-:Y:S01]  /*7d470*/  FFMA.FTZ R9, R4, R9, 0.48089820146560668945 ;  /* 0x3ef6384a04097423 */ /* 0x000fe20000010009 */
[C---:B------:R-:W-:Y:S01]  /*7d480*/  FFMA.FTZ R8, R5.reuse, R8, 0.48089820146560668945 ;  /* 0x3ef6384a05087423 */ /* 0x040fe20000010008 */
[----:B------:R-:W-:Y:S01]  /*7d490*/  FMUL R6, R10, R6 ;  /* 0x000000060a067220 */ /* 0x000fe20000400000 */
[----:B------:R-:W-:Y:S01]  /*7d4a0*/  FFMA.FTZ R7, R0, R7, -0.72134751081466674805 ;  /* 0xbf38aa3b00077423 */ /* 0x000fe20000010007 */
[----:B------:R-:W-:Y:S01]  /*7d4b0*/  FFMA.FTZ R9, R4, R9, -0.72134751081466674805 ;  /* 0xbf38aa3b04097423 */ /* 0x000fe20000010009 */
[C---:B------:R-:W-:Y:S01]  /*7d4c0*/  FFMA.FTZ R8, R5.reuse, R8, -0.72134751081466674805 ;  /* 0xbf38aa3b05087423 */ /* 0x040fe20000010008 */
[----:B------:R-:W-:Y:S01]  /*7d4d0*/  FFMA.FTZ R6, R10, 1.4426950216293334961, R6 ;  /* 0x3fb8aa3b0a067823 */ /* 0x000fe20000010006 */
[----:B------:R-:W-:Y:S01]  /*7d4e0*/  FMUL R7, R0, R7 ;  /* 0x0000000700077220 */ /* 0x000fe20000400000 */
[----:B------:R-:W-:Y:S01]  /*7d4f0*/  FMUL R9, R4, R9 ;  /* 0x0000000904097220 */ /* 0x000fe20000400000 */
[----:B------:R-:W-:Y:S01]  /*7d500*/  FADD R2, R2, -1 ;  /* 0xbf80000002027421 */ /* 0x000fe20000000000 */
[C---:B------:R-:W-:Y:S01]  /*7d510*/  FMUL R8, R5.reuse, R8 ;  /* 0x0000000805087220 */ /* 0x040fe20000400000 */
[----:B------:R-:W-:Y:S01]  /*7d520*/  FMUL R7, R0, R7 ;  /* 0x0000000700077220 */ /* 0x000fe20000400000 */
[----:B------:R0:W-:Y:S01]  /*7d530*/  STL [R1+0x24], R6 ;  /* 0x0000240601007387 */ /* 0x0001e20000100800 */
[----:B------:R-:W-:Y:S01]  /*7d540*/  FMUL R9, R4, R9 ;  /* 0x0000000904097220 */ /* 0x000fe20000400000 */
[----:B------:R-:W-:Y:S01]  /*7d550*/  FMUL R8, R5, R8 ;  /* 0x0000000805087220 */ /* 0x000fe20000400000 */
[----:B------:R-:W-:-:S02]  /*7d560*/  FFMA.FTZ R29, R0, 1.4426950216293334961, R7 ;  /* 0x3fb8aa3b001d7823 */ /* 0x000fc40000010007 */
[----:B------:R-:W-:Y:S01]  /*7d570*/  FFMA.FTZ R28, R4, 1.4426950216293334961, R9 ;  /* 0x3fb8aa3b041c7823 */ /* 0x000fe20000010009 */
[----:B------:R-:W-:Y:S01]  /*7d580*/  FFMA.FTZ R0, R5, 1.4426950216293334961, R8 ;  /* 0x3fb8aa3b05007823 */ /* 0x000fe20000010008 */
[C---:B0-----:R-:W-:Y:S01]  /*7d590*/  FFMA.FTZ R6, R2.reuse, R3, -0.16845393180847167969 ;  /* 0xbe2c7f3002067423 */ /* 0x041fe20000010003 */
[----:B------:R-:W-:Y:S03]  /*7d5a0*/  STL [R1+0x14d8], R29 ;  /* 0x0014d81d01007387 */ /* 0x000fe60000100800 */
[C---:B------:R-:W-:Y:S01]  /*7d5b0*/  FFMA.FTZ R6, R2.reuse, R6, 0.1716887056827545166 ;  /* 0x3e2fcf2a02067423 */ /* 0x040fe20000010006 */
[----:B------:R-:W-:Y:S04]  /*7d5c0*/  STL [R1+0x14d4], R28 ;  /* 0x0014d41c01007387 */ /* 0x000fe80000100800 */
[----:B------:R3:W-:Y:S04]  /*7d5d0*/  STL [R1+0x20], R0 ;  /* 0x0000200001007387 */ /* 0x0007e80000100800 */
[----:B------:R-:W4:Y:S01]  /*7d5e0*/  LDL.LU R21, [R1+0x600] ;  /* 0x0006000001157983 */ /* 0x000f220000300800 */
[----:B------:R-:W-:Y:S01]  /*7d5f0*/  FFMA.FTZ R6, R2, R6, -0.17900948226451873779 ;  /* 0xbe374e4302067423 */ /* 0x000fe20000010006 */
[----:B-----5:R-:W-:-:S02]  /*7d600*/  IMAD.IADD R4, R24, 0x1, -R23 ;  /* 0x0000000118047824 */ /* 0x020fc400078e0a17 */
[----:B------:R-:W4:Y:S04]  /*7d610*/  LDL R22, [R1+0x3b8] ;  /* 0x0003b80001167983 */ /* 0x000f280000100800 */
[----:B------:R-:W5:Y:S01]  /*7d620*/  LDL.LU R23, [R1+0x5fc] ;  /* 0x0005fc0001177983 */ /* 0x000f620000300800 */
[----:B------:R-:W-:Y:S01]  /*7d630*/  FFMA.FTZ R8, R2, R6, 0.20512372255325317383 ;  /* 0x3e520bf402087423 */ /* 0x000fe20000010006 */
[----:B------:R-:W-:Y:S02]  /*7d640*/  IMAD.IADD R6, R26, 0x1, -R25 ;  /* 0x000000011a067824 */ /* 0x000fe400078e0a19 */
[----:B------:R-:W5:Y:S04]  /*7d650*/  LDL R24, [R1+0x3d8] ;  /* 0x0003d80001187983 */ /* 0x000f680000100800 */
[----:B------:R-:W5:Y:S01]  /*7d660*/  LDL.LU R25, [R1+0x5c8] ;  /* 0x0005c80001197983 */ /* 0x000f620000300800 */
[----:B--2---:R-:W-:-:S03]  /*7d670*/  IADD3 R5, PT, PT, R27, -R14, RZ ;  /* 0x8000000e1b057210 */ /* 0x004fc60007ffe0ff */
[----:B------:R-:W5:Y:S01]  /*7d680*/  LDL R14, [R1+0x3a0] ;  /* 0x0003a000010e7983 */ /* 0x000f620000100800 */
[----:B---3--:R-:W-:-:S03]  /*7d690*/  IMAD.IADD R0, R15, 0x1, -R16 ;  /* 0x000000010f007824 */ /* 0x008fc600078e0a10 */
[----:B------:R-:W2:Y:S04]  /*7d6a0*/  LDL.LU R16, [R1+0x5c4] ;  /* 0x0005c40001107983 */ /* 0x000ea80000300800 */
[----:B------:R-:W2:Y:S01]  /*7d6b0*/  LDL R15, [R1+0x3bc] ;  /* 0x0003bc00010f7983 */ /* 0x000ea20000100800 */
[----:B------:R-:W-:-:S04]  /*7d6c0*/  FADD R4, R4, -1 ;  /* 0xbf80000004047421 */ /* 0x000fc80000000000 */
[----:B------:R-:W-:Y:S01]  /*7d6d0*/  FFMA.FTZ R10, R4, R3, -0.16845393180847167969 ;  /* 0xbe2c7f30040a7423 */ /* 0x000fe20000010003 */
[----:B------:R-:W-:-:S03]  /*7d6e0*/  FADD R6, R6, -1 ;  /* 0xbf80000006067421 */ /* 0x000fc60000000000 */
[----:B------:R-:W-:Y:S01]  /*7d6f0*/  FFMA.FTZ R10, R4, R10, 0.1716887056827545166 ;  /* 0x3e2fcf2a040a7423 */ /* 0x000fe2000001000a */
[----:B------:R-:W-:Y:S01]  /*7d700*/  FADD R5, R5, -1 ;  /* 0xbf80000005057421 */ /* 0x000fe20000000000 */
[-C--:B------:R-:W-:Y:S02]  /*7d710*/  FFMA.FTZ R7, R6, R3.reuse, -0.16845393180847167969 ;  /* 0xbe2c7f3006077423 */ /* 0x080fe40000010003 */
[----:B------:R-:W-:Y:S01]  /*7d720*/  FFMA.FTZ R10, R4, R10, -0.17900948226451873779 ;  /* 0xbe374e43040a7423 */ /* 0x000fe2000001000a */
[C---:B------:R-:W-:Y:S01]  /*7d730*/  FFMA.FTZ R9, R5.reuse, R3, -0.16845393180847167969 ;  /* 0xbe2c7f3005097423 */ /* 0x040fe20000010003 */
[----:B------:R-:W-:Y:S02]  /*7d740*/  FFMA.FTZ R7, R6, R7, 0.1716887056827545166 ;  /* 0x3e2fcf2a06077423 */ /* 0x000fe40000010007 */
[----:B------:R-:W-:Y:S01]  /*7d750*/  FFMA.FTZ R10, R4, R10, 0.20512372255325317383 ;  /* 0x3e520bf4040a7423 */ /* 0x000fe2000001000a */
[----:B------:R-:W-:Y:S01]  /*7d760*/  FFMA.FTZ R9, R5, R9, 0.1716887056827545166 ;  /* 0x3e2fcf2a05097423 */ /* 0x000fe20000010009 */
[----:B------:R-:W-:-:S02]  /*7d770*/  FFMA.FTZ R7, R6, R7, -0.17900948226451873779 ;  /* 0xbe374e4306077423 */ /* 0x000fc40000010007 */
[----:B------:R-:W-:Y:S01]  /*7d780*/  FFMA.FTZ R10, R4, R10, -0.24046532809734344482 ;  /* 0xbe763c8b040a7423 */ /* 0x000fe2000001000a */
[C---:B------:R-:W-:Y:S01]  /*7d790*/  FFMA.FTZ R9, R5.reuse, R9, -0.17900948226451873779 ;  /* 0xbe374e4305097423 */ /* 0x040fe20000010009 */
[----:B------:R-:W-:Y:S02]  /*7d7a0*/  FFMA.FTZ R7, R6, R7, 0.20512372255325317383 ;  /* 0x3e520bf406077423 */ /* 0x000fe40000010007 */
[----:B------:R-:W-:Y:S01]  /*7d7b0*/  FFMA.FTZ R10, R4, R10, 0.28857114911079406738 ;  /* 0x3e93bf99040a7423 */ /* 0x000fe2000001000a */
[C---:B------:R-:W-:Y:S01]  /*7d7c0*/  FFMA.FTZ R9, R5.reuse, R9, 0.20512372255325317383 ;  /* 0x3e520bf405097423 */ /* 0x040fe20000010009 */
[----:B------:R-:W-:Y:S02]  /*7d7d0*/  FFMA.FTZ R7, R6, R7, -0.24046532809734344482 ;  /* 0xbe763c8b06077423 */ /* 0x000fe40000010007 */
[----:B------:R-:W-:Y:S01]  /*7d7e0*/  FFMA.FTZ R10, R4, R10, -0.36067417263984680176 ;  /* 0xbeb8aa49040a7423 */ /* 0x000fe2000001000a */
[----:B------:R-:W-:Y:S01]  /*7d7f0*/  FFMA.FTZ R9, R5, R9, -0.24046532809734344482 ;  /* 0xbe763c8b05097423 */ /* 0x000fe20000010009 */
[----:B------:R-:W-:-:S02]  /*7d800*/  FFMA.FTZ R7, R6, R7, 0.28857114911079406738 ;  /* 0x3e93bf9906077423 */ /* 0x000fc40000010007 */
[----:B------:R-:W-:Y:S01]  /*7d810*/  FFMA.FTZ R10, R4, R10, 0.48089820146560668945 ;  /* 0x3ef6384a040a7423 */ /* 0x000fe2000001000a */
[C---:B------:R-:W-:Y:S01]  /*7d820*/  FFMA.FTZ R9, R5.reuse, R9, 0.28857114911079406738 ;  /* 0x3e93bf9905097423 */ /* 0x040fe20000010009 */
[----:B------:R-:W-:Y:S02]  /*7d830*/  FFMA.FTZ R7, R6, R7, -0.36067417263984680176 ;  /* 0xbeb8aa4906077423 */ /* 0x000fe40000010007 */
[----:B------:R-:W-:Y:S01]  /*7d840*/  FFMA.FTZ R10, R4, R10, -0.72134751081466674805 ;  /* 0xbf38aa3b040a7423 */ /* 0x000fe2000001000a */
[C---:B------:R-:W-:Y:S01]  /*7d850*/  FFMA.FTZ R9, R5.reuse, R9, -0.36067417263984680176 ;  /* 0xbeb8aa4905097423 */ /* 0x040fe20000010009 */
[----:B------:R-:W-:Y:S02]  /*7d860*/  FFMA.FTZ R7, R6, R7, 0.48089820146560668945 ;  /* 0x3ef6384a06077423 */ /* 0x000fe40000010007 */
[----:B------:R-:W-:Y:S01]  /*7d870*/  FMUL R10, R4, R10 ;  /* 0x0000000a040a7220 */ /* 0x000fe20000400000 */
[----:B------:R-:W-:Y:S01]  /*7d880*/  FFMA.FTZ R9, R5, R9, 0.48089820146560668945 ;  /* 0x3ef6384a05097423 */ /* 0x000fe20000010009 */
[----:B------:R-:W-:-:S02]  /*7d890*/  FFMA.FTZ R7, R6, R7, -0.72134751081466674805 ;  /* 0xbf38aa3b06077423 */ /* 0x000fc40000010007 */
[----:B------:R-:W-:Y:S01]  /*7d8a0*/  FMUL R10, R4, R10 ;  /* 0x0000000a040a7220 */ /* 0x000fe20000400000 */
[C---:B------:R-:W-:Y:S01]  /*7d8b0*/  FFMA.FTZ R9, R5.reuse, R9, -0.72134751081466674805 ;  /* 0xbf38aa3b05097423 */ /* 0x040fe20000010009 */
[----:B------:R-:W-:Y:S02]  /*7d8c0*/  FMUL R7, R6, R7 ;  /* 0x0000000706077220 */ /* 0x000fe40000400000 */
[----:B------:R-:W-:Y:S01]  /*7d8d0*/  FFMA.FTZ R4, R4, 1.4426950216293334961, R10 ;  /* 0x3fb8aa3b04047823 */ /* 0x000fe2000001000a */
[----:B------:R-:W-:Y:S01]  /*7d8e0*/  FMUL R9, R5, R9 ;  /* 0x0000000905097220 */ /* 0x000fe20000400000 */
[----:B------:R-:W-:-:S03]  /*7d8f0*/  FMUL R7, R6, R7 ;  /* 0x0000000706077220 */ /* 0x000fc60000400000 */
[----:B------:R4:W-:Y:S04]  /*7d900*/  STL [R1+0x1c], R4 ;  /* 0x00001c0401007387 */ /* 0x0009e80000100800 */
[----:B------:R-:W3:Y:S01]  /*7d910*/  LDL.LU R13, [R1+0x604] ;  /* 0x00060400010d7983 */ /* 0x000ee20000300800 */
[----:B------:R-:W-:-:S03]  /*7d920*/  FMUL R9, R5, R9 ;  /* 0x0000000905097220 */ /* 0x000fc60000400000 */
[----:B------:R-:W3:Y:S04]  /*7d930*/  LDL R18, [R1+0x38c] ;  /* 0x00038c0001127983 */ /* 0x000ee80000100800 */
[----:B------:R-:W3:Y:S04]  /*7d940*/  LDL.LU R19, [R1+0x608] ;  /* 0x0006080001137983 */ /* 0x000ee80000300800 */
[----:B------:R-:W3:Y:S01]  /*7d950*/  LDL R20, [R1+0x3a4] ;  /* 0x0003a40001147983 */ /* 0x000ee20000100800 */
[----:B------:R-:W-:Y:S01]  /*7d960*/  FFMA.FTZ R17, R6, 1.4426950216293334961, R7 ;  /* 0x3fb8aa3b06117823 */ /* 0x000fe20000010007 */
[----:B------:R-:W-:Y:S01]  /*7d970*/  FFMA.FTZ R26, R5, 1.4426950216293334961, R9 ;  /* 0x3fb8aa3b051a7823 */ /* 0x000fe20000010009 */
[----:B----4-:R-:W-:-:S02]  /*7d980*/  IMAD.IADD R4, R22, 0x1, -R21 ;  /* 0x0000000116047824 */ /* 0x010fc400078e0a15 */
[----:B------:R-:W4:Y:S04]  /*7d990*/  LDL.LU R21, [R1+0x5d0] ;  /* 0x0005d00001157983 */ /* 0x000f280000300800 */
[----:B------:R-:W4:Y:S01]  /*7d9a0*/  LDL R22, [R1+0x378] ;  /* 0x0003780001167983 */ /* 0x000f220000100800 */
[----:B------:R-:W-:-:S04]  /*7d9b0*/  FFMA.FTZ R8, R2, R8, -0.24046532809734344482 ;  /* 0xbe763c8b02087423 */ /* 0x000fc80000010008 */
[----:B------:R-:W-:-:S04]  /*7d9c0*/  FFMA.FTZ R8, R2, R8, 0.28857114911079406738 ;  /* 0x3e93bf9902087423 */ /* 0x000fc80000010008 */
[----:B------:R-:W-:Y:S01]  /*7d9d0*/  FFMA.FTZ R8, R2, R8, -0.36067417263984680176 ;  /* 0xbeb8aa4902087423 */ /* 0x000fe20000010008 */
[----:B-----5:R-:W-:Y:S02]  /*7d9e0*/  IADD3 R7, PT, PT, R14, -R25, RZ ;  /* 0x800000190e077210 */ /* 0x020fe40007ffe0ff */
[----:B------:R-:W5:Y:S01]  /*7d9f0*/  LDL.LU R14, [R1+0x5cc] ;  /* 0x0005cc00010e7983 */ /* 0x000f620000300800 */
[----:B--2---:R-:W-:-:S03]  /*7da00*/  IMAD.IADD R5, R15, 0x1, -R16 ;  /* 0x000000010f057824 */ /* 0x004fc600078e0a10 */
[----:B------:R-:W5:Y:S01]  /*7da10*/  LDL R15, [R1+0x390] ;  /* 0x00039000010f7983 */ /* 0x000f620000100800 */
[----:B------:R-:W-:Y:S01]  /*7da20*/  FFMA.FTZ R8, R2, R8, 0.48089820146560668945 ;  /* 0x3ef6384a02087423 */ /* 0x000fe20000010008 */
[----:B------:R-:W-:Y:S01]  /*7da30*/  FADD R0, R0, -1 ;  /* 0xbf80000000007421 */ /* 0x000fe20000000000 */
[----:B------:R-:W-:Y:S01]  /*7da40*/  FADD R7, R7, -1 ;  /* 0xbf80000007077421 */ /* 0x000fe20000000000 */
[----:B------:R-:W-:Y:S01]  /*7da50*/  FADD R4, R4, -1 ;  /* 0xbf80000004047421 */ /* 0x000fe20000000000 */
[C---:B------:R-:W-:Y:S01]  /*7da60*/  FFMA.FTZ R8, R2.reuse, R8, -0.72134751081466674805 ;  /* 0xbf38aa3b02087423 */ /* 0x040fe20000010008 */
[----:B------:R-:W-:Y:S01]  /*7da70*/  FADD R5, R5, -1 ;  /* 0xbf80000005057421 */ /* 0x000fe20000000000 */
[----:B------:R-:W2:Y:S02]  /*7da80*/  LDL.LU R28, [R1+0x610] ;  /* 0x00061000011c7983 */ /* 0x000ea40000300800 */
[----:B------:R-:W-:-:S04]  /*7da90*/  FMUL R8, R2, R8 ;  /* 0x0000000802087220 */ /* 0x000fc80000400000 */
[----:B------:R-:W-:-:S04]  /*7daa0*/  FMUL R8, R2, R8 ;  /* 0x0000000802087220 */ /* 0x000fc80000400000 */
[----:B------:R-:W-:Y:S01]  /*7dab0*/  FFMA.FTZ R27, R2, 1.4426950216293334961, R8 ;  /* 0x3fb8aa3b021b7823 */ /* 0x000fe20000010008 */
[----:B------:R-:W-:-:S04]  /*7dac0*/  FFMA.FTZ R2, R0, R3, -0.16845393180847167969 ;  /* 0xbe2c7f3000027423 */ /* 0x000fc80000010003 */
[----:B------:R-:W-:-:S04]  /*7dad0*/  FFMA.FTZ R2, R0, R2, 0.1716887056827545166 ;  /* 0x3e2fcf2a00027423 */ /* 0x000fc80000010002 */
[----:B------:R-:W-:-:S04]  /*7dae0*/  FFMA.FTZ R2, R0, R2, -0.17900948226451873779 ;  /* 0xbe374e4300027423 */ /* 0x000fc80000010002 */
[----:B------:R-:W-:-:S04]  /*7daf0*/  FFMA.FTZ R2, R0, R2, 0.20512372255325317383 ;  /* 0x3e520bf400027423 */ /* 0x000fc80000010002 */
[----:B------:R-:W-:-:S04]  /*7db00*/  FFMA.FTZ R2, R0, R2, -0.24046532809734344482 ;  /* 0xbe763c8b00027423 */ /* 0x000fc80000010002 */
[----:B------:R-:W-:Y:S01]  /*7db10*/  FFMA.FTZ R2, R0, R2, 0.28857114911079406738 ;  /* 0x3e93bf9900027423 */ /* 0x000fe20000010002 */
[----:B------:R-:W-:-:S03]  /*7db20*/  FFMA.FTZ R9, R7, R3, -0.16845393180847167969 ;  /* 0xbe2c7f3007097423 */ /* 0x000fc60000010003 */
[----:B------:R-:W-:Y:S01]  /*7db30*/  FFMA.FTZ R2, R0, R2, -0.36067417263984680176 ;  /* 0xbeb8aa4900027423 */ /* 0x000fe20000010002 */
[----:B------:R-:W-:Y:S01]  /*7db40*/  FFMA.FTZ R6, R4, R3, -0.16845393180847167969 ;  /* 0xbe2c7f3004067423 */ /* 0x000fe20000010003 */
[C---:B------:R-:W-:Y:S02]  /*7db50*/  FFMA.FTZ R9, R7.reuse, R9, 0.1716887056827545166 ;  /* 0x3e2fcf2a07097423 */ /* 0x040fe40000010009 */
[----:B------:R-:W-:Y:S01]  /*7db60*/  FFMA.FTZ R2, R0, R2, 0.48089820146560668945 ;  /* 0x3ef6384a00027423 */ /* 0x000fe20000010002 */
[----:B------:R-:W-:Y:S01]  /*7db70*/  FFMA.FTZ R6, R4, R6, 0.1716887056827545166 ;  /* 0x3e2fcf2a04067423 */ /* 0x000fe20000010006 */
[C---:B------:R-:W-:Y:S02]  /*7db80*/  FFMA.FTZ R9, R7.reuse, R9, -0.17900948226451873779 ;  /* 0xbe374e4307097423 */ /* 0x040fe40000010009 */
[----:B------:R-:W-:Y:S01]  /*7db90*/  FFMA.FTZ R2, R0, R2, -0.72134751081466674805 ;  /* 0xbf38aa3b00027423 */ /* 0x000fe20000010002 */
[----:B------:R-:W-:Y:S01]  /*7dba0*/  FFMA.FTZ R6, R4, R6, -0.17900948226451873779 ;  /* 0xbe374e4304067423 */ /* 0x000fe20000010006 */
[----:B------:R-:W-:-:S02]  /*7dbb0*/  FFMA.FTZ R9, R7, R9, 0.20512372255325317383 ;  /* 0x3e520bf407097423 */ /* 0x000fc40000010009 */
[----:B------:R-:W-:Y:S01]  /*7dbc0*/  FMUL R2, R0, R2 ;  /* 0x0000000200027220 */ /* 0x000fe20000400000 */
[----:B------:R-:W-:Y:S01]  /*7dbd0*/  FFMA.FTZ R6, R4, R6, 0.20512372255325317383 ;  /* 0x3e520bf404067423 */ /* 0x000fe20000010006 */
[C---:B------:R-:W-:Y:S02]  /*7dbe0*/  FFMA.FTZ R9, R7.reuse, R9, -0.24046532809734344482 ;  /* 0xbe763c8b07097423 */ /* 0x040fe40000010009 */
[----:B------:R-:W-:Y:S01]  /*7dbf0*/  FMUL R2, R0, R2 ;  /* 0x0000000200027220 */ /* 0x000fe20000400000 */
[----:B------:R-:W-:Y:S01]  /*7dc00*/  FFMA.FTZ R6, R4, R6, -0.24046532809734344482 ;  /* 0xbe763c8b04067423 */ /* 0x000fe20000010006 */
[----:B------:R-:W-:Y:S02]  /*7dc10*/  FFMA.FTZ R9, R7, R9, 0.28857114911079406738 ;  /* 0x3e93bf9907097423 */ /* 0x000fe40000010009 */
[----:B------:R-:W-:Y:S01]  /*7dc20*/  FFMA.FTZ R25, R0, 1.4426950216293334961, R2 ;  /* 0x3fb8aa3b00197823 */ /* 0x000fe20000010002 */
[----:B------:R-:W-:Y:S01]  /*7dc30*/  FFMA.FTZ R0, R5, R3, -0.16845393180847167969 ;  /* 0xbe2c7f3005007423 */ /* 0x000fe20000010003 */
[----:B------:R-:W-:Y:S01]  /*7dc40*/  FFMA.FTZ R6, R4, R6, 0.28857114911079406738 ;  /* 0x3e93bf9904067423 */ /* 0x000fe20000010006 */
[----:B------:R-:W-:-:S02]  /*7dc50*/  FFMA.FTZ R9, R7, R9, -0.36067417263984680176 ;  /* 0xbeb8aa4907097423 */ /* 0x000fc40000010009 */
[----:B------:R-:W-:Y:S01]  /*7dc60*/  FFMA.FTZ R0, R5, R0, 0.1716887056827545166 ;  /* 0x3e2fcf2a05007423 */ /* 0x000fe20000010000 */
[C---:B------:R-:W-:Y:S01]  /*7dc70*/  FFMA.FTZ R6, R4.reuse, R6, -0.36067417263984680176 ;  /* 0xbeb8aa4904067423 */ /* 0x040fe20000010006 */
[----:B------:R-:W-:Y:S02]  /*7dc80*/  FFMA.FTZ R9, R7, R9, 0.48089820146560668945 ;  /* 0x3ef6384a07097423 */ /* 0x000fe40000010009 */
[----:B------:R-:W-:Y:S01]  /*7dc90*/  FFMA.FTZ R0, R5, R0, -0.17900948226451873779 ;  /* 0xbe374e4305007423 */ /* 0x000fe20000010000 */
[C---:B------:R-:W-:Y:S01]  /*7dca0*/  FFMA.FTZ R6, R4.reuse, R6, 0.48089820146560668945 ;  /* 0x3ef6384a04067423 */ /* 0x040fe20000010006 */
[----:B------:R-:W-:Y:S02]  /*7dcb0*/  FFMA.FTZ R9, R7, R9, -0.72134751081466674805 ;  /* 0xbf38aa3b07097423 */ /* 0x000fe40000010009 */
[----:B------:R-:W-:Y:S01]  /*7dcc0*/  FFMA.FTZ R0, R5, R0, 0.20512372255325317383 ;  /* 0x3e520bf405007423 */ /* 0x000fe20000010000 */
[----:B------:R-:W-:Y:S01]  /*7dcd0*/  FFMA.FTZ R6, R4, R6, -0.72134751081466674805 ;  /* 0xbf38aa3b04067423 */ /* 0x000fe20000010006 */
[----:B------:R-:W-:-:S02]  /*7dce0*/  FMUL R9, R7, R9 ;  /* 0x0000000907097220 */ /* 0x000fc40000400000 */
[----:B------:R-:W-:Y:S01]  /*7dcf0*/  FFMA.FTZ R0, R5, R0, -0.24046532809734344482 ;  /* 0xbe763c8b05007423 */ /* 0x000fe20000010000 */
[----:B------:R-:W-:Y:S01]  /*7dd00*/  FMUL R6, R4, R6 ;  /* 0x0000000604067220 */ /* 0x000fe20000400000 */
[----:B------:R-:W-:Y:S02]  /*7dd10*/  FMUL R9, R7, R9 ;  /* 0x0000000907097220 */ /* 0x000fe40000400000 */
[----:B------:R-:W-:Y:S01]  /*7dd20*/  FFMA.FTZ R0, R5, R0, 0.28857114911079406738 ;  /* 0x3e93bf9905007423 */ /* 0x000fe20000010000 */
[----:B------:R-:W-:Y:S02]  /*7dd30*/  IMAD.IADD R8, R24, 0x1, -R23 ;  /* 0x0000000118087824 */ /* 0x000fe400078e0a17 */
[C---:B------:R-:W-:Y:S01]  /*7dd40*/  FMUL R6, R4.reuse, R6 ;  /* 0x0000000604067220 */ /* 0x040fe20000400000 */
[----:B------:R-:W-:Y:S01]  /*7dd50*/  FFMA.FTZ R23, R7, 1.4426950216293334961, R9 ;  /* 0x3fb8aa3b07177823 */ /* 0x000fe20000010009 */
[----:B------:R-:W-:Y:S02]  /*7dd60*/  FFMA.FTZ R7, R5, R0, -0.36067417263984680176 ;  /* 0xbeb8aa4905077423 */ /* 0x000fe40000010000 */
[----:B------:R-:W-:Y:S01]  /*7dd70*/  FFMA.FTZ R24, R4, 1.4426950216293334961, R6 ;  /* 0x3fb8aa3b04187823 */ /* 0x000fe20000010006 */
[----:B---3--:R-:W-:-:S02]  /*7dd80*/  IMAD.IADD R6, R20, 0x1, -R19 ;  /* 0x0000000114067824 */ /* 0x008fc400078e0a13 */
[----:B------:R-:W-:Y:S02]  /*7dd90*/  IMAD.IADD R2, R18, 0x1, -R13 ;  /* 0x0000000112027824 */ /* 0x000fe400078e0a0d */
[----:B------:R-:W-:Y:S01]  /*7dda0*/  FADD R8, R8, -1 ;  /* 0xbf80000008087421 */ /* 0x000fe20000000000 */
[----:B-----5:R-:W-:Y:S02]  /*7ddb0*/  IMAD.IADD R0, R15, 0x1, -R14 ;  /* 0x000000010f007824 */ /* 0x020fe400078e0a0e */
[----:B------:R-:W2:Y:S04]  /*7ddc0*/  LDL R14, [R1+0x36c] ;  /* 0x00036c00010e7983 */ /* 0x000ea80000100800 */
[----:B------:R-:W3:Y:S04]  /*7ddd0*/  LDL.LU R29, [R1+0x60c] ;  /* 0x00060c00011d7983 */ /* 0x000ee80000300800 */
[----:B------:R-:W3:Y:S04]  /*7dde0*/  LDL R19, [R1+0x37c] ;  /* 0x00037c0001137983 */ /* 0x000ee80000100800 */
[----:B------:R-:W5:Y:S04]  /*7ddf0*/  LDL.LU R18, [R1+0x5d4] ;  /* 0x0005d40001127983 */ /* 0x000f680000300800 */
[----:B------:R-:W5:Y:S01]  /*7de00*/  LDL R20, [R1+0x34c] ;  /* 0x00034c0001147983 */ /* 0x000f620000100800 */
[----:B------:R-:W-:-:S04]  /*7de10*/  FFMA.FTZ R10, R8, R3, -0.16845393180847167969 ;  /* 0xbe2c7f30080a7423 */ /* 0x000fc80000010003 */
[----:B------:R-:W-:-:S04]  /*7de20*/  FFMA.FTZ R10, R8, R10, 0.1716887056827545166 ;  /* 0x3e2fcf2a080a7423 */ /* 0x000fc8000001000a */
[----:B------:R-:W-:-:S04]  /*7de30*/  FFMA.FTZ R10, R8, R10, -0.17900948226451873779 ;  /* 0xbe374e43080a7423 */ /* 0x000fc8000001000a */
[----:B------:R-:W-:-:S04]  /*7de40*/  FFMA.FTZ R10, R8, R10, 0.20512372255325317383 ;  /* 0x3e520bf4080a7423 */ /* 0x000fc8000001000a */
[----:B------:R-:W-:-:S04]  /*7de50*/  FFMA.FTZ R10, R8, R10, -0.24046532809734344482 ;  /* 0xbe763c8b080a7423 */ /* 0x000fc8000001000a */
[----:B------:R-:W-:-:S04]  /*7de60*/  FFMA.FTZ R10, R8, R10, 0.28857114911079406738 ;  /* 0x3e93bf99080a7423 */ /* 0x000fc8000001000a */
[----:B------:R-:W-:-:S04]  /*7de70*/  FFMA.FTZ R10, R8, R10, -0.36067417263984680176 ;  /* 0xbeb8aa49080a7423 */ /* 0x000fc8000001000a */
[----:B------:R-:W-:-:S04]  /*7de80*/  FFMA.FTZ R10, R8, R10, 0.48089820146560668945 ;  /* 0x3ef6384a080a7423 */ /* 0x000fc8000001000a */
[----:B------:R-:W-:-:S04]  /*7de90*/  FFMA.FTZ R10, R8, R10, -0.72134751081466674805 ;  /* 0xbf38aa3b080a7423 */ /* 0x000fc8000001000a */
[----:B------:R-:W-:Y:S01]  /*7dea0*/  FMUL R10, R8, R10 ;  /* 0x0000000a080a7220 */ /* 0x000fe20000400000 */
[----:B------:R-:W-:-:S03]  /*7deb0*/  FADD R2, R2, -1 ;  /* 0xbf80000002027421 */ /* 0x000fc60000000000 */
[----:B------:R-:W-:Y:S01]  /*7dec0*/  FMUL R10, R8, R10 ;  /* 0x0000000a080a7220 */ /* 0x000fe20000400000 */
[----:B------:R-:W-:-:S03]  /*7ded0*/  FADD R6, R6, -1 ;  /* 0xbf80000006067421 */ /* 0x000fc60000000000 */
[----:B------:R-:W-:Y:S01]  /*7dee0*/  FFMA.FTZ R16, R8, 1.4426950216293334961, R10 ;  /* 0x3fb8aa3b08107823 */ /* 0x000fe2000001000a */
[-C--:B------:R-:W-:Y:S01]  /*7def0*/  FFMA.FTZ R8, R2, R3.reuse, -0.16845393180847167969 ;  /* 0xbe2c7f3002087423 */ /* 0x080fe20000010003 */
[----:B------:R-:W-:-:S03]  /*7df00*/  FFMA.FTZ R9, R6, R3, -0.16845393180847167969 ;  /* 0xbe2c7f3006097423 */ /* 0x000fc60000010003 */
[----:B------:R-:W-:Y:S01]  /*7df10*/  FFMA.FTZ R8, R2, R8, 0.1716887056827545166 ;  /* 0x3e2fcf2a02087423 */ /* 0x000fe20000010008 */
[----:B------:R-:W-:Y:S01]  /*7df20*/  FFMA.FTZ R9, R6, R9, 0.1716887056827545166 ;  /* 0x3e2fcf2a06097423 */ /* 0x000fe20000010009 */
[----:B----4-:R-:W-:Y:S02]  /*7df30*/  IADD3 R4, PT, PT, R22, -R21, RZ ;  /* 0x8000001516047210 */ /* 0x010fe40007ffe0ff */
[----:B------:R-:W-:Y:S01]  /*7df40*/  FFMA.FTZ R8, R2, R8, -0.17900948226451873779 ;  /* 0xbe374e4302087423 */ /* 0x000fe20000010008 */
[----:B------:R-:W4:Y:S04]  /*7df50*/  LDL.LU R21, [R1+0x5d8] ;  /* 0x0005d80001157983 */ /* 0x000f280000300800 */
[----:B------:R-:W4:Y:S01]  /*7df60*/  LDL R15, [R1+0x368] ;  /* 0x00036800010f7983 */ /* 0x000f220000100800 */
[----:B------:R-:W-:Y:S01]  /*7df70*/  FFMA.FTZ R9, R6, R9, -0.17900948226451873779 ;  /* 0xbe374e4306097423 */ /* 0x000fe20000010009 */
[----:B------:R-:W-:-:S03]  /*7df80*/  FFMA.FTZ R8, R2, R8, 0.20512372255325317383 ;  /* 0x3e520bf402087423 */ /* 0x000fc60000010008 */
[----:B------:R-:W-:Y:S01]  /*7df90*/  FFMA.FTZ R9, R6, R9, 0.20512372255325317383 ;  /* 0x3e520bf406097423 */ /* 0x000fe20000010009 */
[----:B------:R-:W-:-:S03]  /*7dfa0*/  FFMA.FTZ R8, R2, R8, -0.24046532809734344482 ;  /* 0xbe763c8b02087423 */ /* 0x000fc60000010008 */
[----:B------:R-:W-:Y:S01]  /*7dfb0*/  FFMA.FTZ R9, R6, R9, -0.24046532809734344482 ;  /* 0xbe763c8b06097423 */ /* 0x000fe20000010009 */
[----:B------:R-:W-:-:S03]  /*7dfc0*/  FFMA.FTZ R8, R2, R8, 0.28857114911079406738 ;  /* 0x3e93bf9902087423 */ /* 0x000fc60000010008 */
[----:B------:R-:W-:Y:S01]  /*7dfd0*/  FFMA.FTZ R9, R6, R9, 0.28857114911079406738 ;  /* 0x3e93bf9906097423 */ /* 0x000fe20000010009 */
[----:B------:R-:W-:Y:S01]  /*7dfe0*/  FFMA.FTZ R8, R2, R8, -0.36067417263984680176 ;  /* 0xbeb8aa4902087423 */ /* 0x000fe20000010008 */
[C---:B------:R-:W-:Y:S02]  /*7dff0*/  FFMA.FTZ R7, R5.reuse, R7, 0.48089820146560668945 ;  /* 0x3ef6384a05077423 */ /* 0x040fe40000010007 */
[----:B------:R-:W-:Y:S01]  /*7e000*/  FFMA.FTZ R9, R6, R9, -0.36067417263984680176 ;  /* 0xbeb8aa4906097423 */ /* 0x000fe20000010009 */
[----:B------:R-:W-:Y:S01]  /*7e010*/  FFMA.FTZ R8, R2, R8, 0.48089820146560668945 ;  /* 0x3ef6384a02087423 */ /* 0x000fe20000010008 */
[C---:B------:R-:W-:Y:S02]  /*7e020*/  FFMA.FTZ R7, R5.reuse, R7, -0.72134751081466674805 ;  /* 0xbf38aa3b05077423 */ /* 0x040fe40000010007 */
[----:B------:R-:W-:Y:S01]  /*7e030*/  FFMA.FTZ R9, R6, R9, 0.48089820146560668945 ;  /* 0x3ef6384a06097423 */ /* 0x000fe20000010009 */
[----:B------:R-:W-:Y:S01]  /*7e040*/  FFMA.FTZ R8, R2, R8, -0.72134751081466674805 ;  /* 0xbf38aa3b02087423 */ /* 0x000fe20000010008 */
[----:B------:R-:W-:-:S02]  /*7e050*/  FMUL R7, R5, R7 ;  /* 0x0000000705077220 */ /* 0x000fc40000400000 */
[----:B------:R-:W-:Y:S01]  /*7e060*/  FFMA.FTZ R9, R6, R9, -0.72134751081466674805 ;  /* 0xbf38aa3b06097423 */ /* 0x000fe20000010009 */
[----:B------:R-:W-:Y:S01]  /*7e070*/  FMUL R8, R2, R8 ;  /* 0x0000000802087220 */ /* 0x000fe20000400000 */
[C---:B------:R-:W-:Y:S02]  /*7e080*/  FMUL R7, R5.reuse, R7 ;  /* 0x0000000705077220 */ /* 0x040fe40000400000 */
[----:B------:R-:W-:Y:S01]  /*7e090*/  FMUL R9, R6, R9 ;  /* 0x0000000906097220 */ /* 0x000fe20000400000 */
[----:B------:R-:W-:Y:S01]  /*7e0a0*/  FMUL R8, R2, R8 ;  /* 0x0000000802087220 */ /* 0x000fe20000400000 */
[----:B------:R-:W-:Y:S02]  /*7e0b0*/  FFMA.FTZ R11, R5, 1.4426950216293334961, R7 ;  /* 0x3fb8aa3b050b7823 */ /* 0x000fe40000010007 */
[----:B------:R-:W-:Y:S01]  /*7e0c0*/  FMUL R9, R6, R9 ;  /* 0x0000000906097220 */ /* 0x000fe20000400000 */
[----:B------:R-:W-:Y:S02]  /*7e0d0*/  FFMA.FTZ R13, R2, 1.4426950216293334961, R8 ;  /* 0x3fb8aa3b020d7823 */ /* 0x000fe40000010008 */
[----:B------:R-:W-:Y:S04]  /*7e0e0*/  STL [R1+0x14d0], R11 ;  /* 0x0014d00b01007387 */ /* 0x000fe80000100800 */
[----:B------:R0:W-:Y:S01]  /*7e0f0*/  STL [R1+0x14cc], R13 ;  /* 0x0014cc0d01007387 */ /* 0x0001e20000100800 */
[----:B------:R-:W-:-:S03]  /*7e100*/  FFMA.FTZ R12, R6, 1.4426950216293334961, R9 ;  /* 0x3fb8aa3b060c7823 */ /* 0x000fc60000010009 */
[----:B------:R-:W4:Y:S01]  /*7e110*/  LDL.LU R9, [R1+0x618] ;  /* 0x0006180001097983 */ /* 0x000f220000300800 */
[----:B-----5:R-:W-:-:S03]  /*7e120*/  IADD3 R18, PT, PT, R20, -R18, RZ ;  /* 0x8000001214127210 */ /* 0x020fc60007ffe0ff */
[----:B------:R-:W5:Y:S04]  /*7e130*/  LDL R20, [R1+0x334] ;  /* 0x0003340001147983 */ /* 0x000f680000100800 */
[----:B0-----:R-:W5:Y:S04]  /*7e140*/  LDL.LU R13, [R1+0x614] ;  /* 0x00061400010d7983 */ /* 0x001f680000300800 */
[----:B------:R-:W5:Y:S04]  /*7e150*/  LDL R8, [R1+0x350] ;  /* 0x0003500001087983 */ /* 0x000f680000100800 */
[----:B------:R-:W5:Y:S04]  /*7e160*/  LDL.LU R11, [R1+0x5e0] ;  /* 0x0005e000010b7983 */ /* 0x000f680000300800 */
[----:B------:R-:W5:Y:S01]  /*7e170*/  LDL R7, [R1+0x1e0] ;  /* 0x0001e00001077983 */ /* 0x000f620000100800 */
[----:B--2---:R-:W-:-:S02]  /*7e180*/  IMAD.IADD R14, R14, 0x1, -R28 ;  /* 0x000000010e0e7824 */ /* 0x004fc400078e0a1c */
[----:B---3--:R-:W-:Y:S01]  /*7e190*/  IMAD.IADD R19, R19, 0x1, -R29 ;  /* 0x0000000113137824 */ /* 0x008fe200078e0a1d */
[----:B------:R-:W2:Y:S04]  /*7e1a0*/  LDL.LU R28, [R1+0x5dc] ;  /* 0x0005dc00011c7983 */ /* 0x000ea80000300800 */
[----:B------:R-:W2:Y:S01]  /*7e1b0*/  LDL R29, [R1+0x338] ;  /* 0x00033800011d7983 */ /* 0x000ea20000100800 */
[----:B------:R-:W-:-:S04]  /*7e1c0*/  FADD R0, R0, -1 ;  /* 0xbf80000000007421 */ /* 0x000fc80000000000 */
[----:B------:R-:W-:-:S04]  /*7e1d0*/  FFMA.FTZ R5, R0, R3, -0.16845393180847167969 ;  /* 0xbe2c7f3000057423 */ /* 0x000fc80000010003 */
[----:B------:R-:W-:-:S04]  /*7e1e0*/  FFMA.FTZ R5, R0, R5, 0.1716887056827545166 ;  /* 0x3e2fcf2a00057423 */ /* 0x000fc80000010005 */
[----:B------:R-:W-:-:S04]  /*7e1f0*/  FFMA.FTZ R5, R0, R5, -0.17900948226451873779 ;  /* 0xbe374e4300057423 */ /* 0x000fc80000010005 */
[----:B------:R-:W-:-:S04]  /*7e200*/  FFMA.FTZ R5, R0, R5, 0.20512372255325317383 ;  /* 0x3e520bf400057423 */ /* 0x000fc80000010005 */
[----:B------:R-:W-:-:S04]  /*7e210*/  FFMA.FTZ R5, R0, R5, -0.24046532809734344482 ;  /* 0xbe763c8b00057423 */ /* 0x000fc80000010005 */
[----:B------:R-:W-:-:S04]  /*7e220*/  FFMA.FTZ R5, R0, R5, 0.28857114911079406738 ;  /* 0x3e93bf9900057423 */ /* 0x000fc80000010005 */
[----:B------:R-:W-:Y:S01]  /*7e230*/  FFMA.FTZ R5, R0, R5, -0.36067417263984680176 ;  /* 0xbeb8aa4900057423 */ /* 0x000fe20000010005 */
[----:B------:R-:W-:-:S03]  /*7e240*/  FADD R14, R14, -1 ;  /* 0xbf8000000e0e7421 */ /* 0x000fc60000000000 */
[----:B------:R-:W-:Y:S01]  /*7e250*/  FFMA.FTZ R2, R0, R5, 0.48089820146560668945 ;  /* 0x3ef6384a00027423 */ /* 0x000fe20000010005 */
[----:B------:R-:W-:-:S03]  /*7e260*/  FFMA.FTZ R5, R14, R3, -0.16845393180847167969 ;  /* 0xbe2c7f300e057423 */ /* 0x000fc60000010003 */
[----:B------:R-:W-:Y:S01]  /*7e270*/  FFMA.FTZ R2, R0, R2, -0.72134751081466674805 ;  /* 0xbf38aa3b00027423 */ /* 0x000fe20000010002 */
[----:B------:R-:W-:Y:S01]  /*7e280*/  FADD R4, R4, -1 ;  /* 0xbf80000004047421 */ /* 0x000fe20000000000 */
[----:B------:R-:W-:Y:S01]  /*7e290*/  FADD R18, R18, -1 ;  /* 0xbf80000012127421 */ /* 0x000fe20000000000 */
[----:B------:R-:W-:Y:S01]  /*7e2a0*/  FFMA.FTZ R5, R14, R5, 0.1716887056827545166 ;  /* 0x3e2fcf2a0e057423 */ /* 0x000fe20000010005 */
[----:B------:R-:W-:Y:S01]  /*7e2b0*/  FMUL R2, R0, R2 ;  /* 0x0000000200027220 */ /* 0x000fe20000400000 */
[-C--:B------:R-:W-:Y:S01]  /*7e2c0*/  FFMA.FTZ R10, R4, R3.reuse, -0.16845393180847167969 ;  /* 0xbe2c7f30040a7423 */ /* 0x080fe20000010003 */
[----:B------:R-:W-:Y:S01]  /*7e2d0*/  FFMA.FTZ R6, R18, R3, -0.16845393180847167969 ;  /* 0xbe2c7f3012067423 */ /* 0x000fe20000010003 */
[----:B----4-:R-:W-:Y:S02]  /*7e2e0*/  IMAD.IADD R21, R15, 0x1, -R21 ;  /* 0x000000010f157824 */ /* 0x010fe400078e0a15 */
[----:B------:R-:W-:Y:S01]  /*7e2f0*/  FMUL R2, R0, R2 ;  /* 0x0000000200027220 */ /* 0x000fe20000400000 */
[----:B------:R-:W-:Y:S01]  /*7e300*/  FFMA.FTZ R5, R14, R5, -0.17900948226451873779 ;  /* 0xbe374e430e057423 */ /* 0x000fe20000010005 */
[----:B------:R-:W-:Y:S01]  /*7e310*/  FFMA.FTZ R10, R4, R10, 0.1716887056827545166 ;  /* 0x3e2fcf2a040a7423 */ /* 0x000fe2000001000a */
[----:B------:R-:W-:Y:S01]  /*7e320*/  FADD R21, R21, -1 ;  /* 0xbf80000015157421 */ /* 0x000fe20000000000 */
[----:B------:R-:W-:Y:S01]  /*7e330*/  FFMA.FTZ R15, R0, 1.4426950216293334961, R2 ;  /* 0x3fb8aa3b000f7823 */ /* 0x000fe20000010002 */
[----:B------:R-:W-:Y:S01]  /*7e340*/  FFMA.FTZ R2, R18, R6, 0.1716887056827545166 ;  /* 0x3e2fcf2a12027423 */ /* 0x000fe20000010006 */
[----:B------:R-:W-:Y:S01]  /*7e350*/  FFMA.FTZ R5, R14, R5, 0.20512372255325317383 ;  /* 0x3e520bf40e057423 */ /* 0x000fe20000010005 */
[C---:B------:R-:W-:Y:S01]  /*7e360*/  FFMA.FTZ R0, R21.reuse, R3, -0.16845393180847167969 ;  /* 0xbe2c7f3015007423 */ /* 0x040fe20000010003 */
[----:B------:R-:W-:Y:S01]  /*7e370*/  FFMA.FTZ R10, R4, R10, -0.17900948226451873779 ;  /* 0xbe374e43040a7423 */ /* 0x000fe2000001000a */
[----:B------:R-:W-:Y:S01]  /*7e380*/  FFMA.FTZ R2, R18, R2, -0.17900948226451873779 ;  /* 0xbe374e4312027423 */ /* 0x000fe20000010002 */
[----:B------:R-:W-:Y:S01]  /*7e390*/  FFMA.FTZ R5, R14, R5, -0.24046532809734344482 ;  /* 0xbe763c8b0e057423 */ /* 0x000fe20000010005 */
[C---:B------:R-:W-:Y:S01]  /*7e3a0*/  FFMA.FTZ R0, R21.reuse, R0, 0.1716887056827545166 ;  /* 0x3e2fcf2a15007423 */ /* 0x040fe20000010000 */
[----:B------:R-:W-:Y:S01]  /*7e3b0*/  FFMA.FTZ R10, R4, R10, 0.20512372255325317383 ;  /* 0x3e520bf4040a7423 */ /* 0x000fe2000001000a */
[----:B------:R-:W-:Y:S01]  /*7e3c0*/  FFMA.FTZ R2, R18, R2, 0.20512372255325317383 ;  /* 0x3e520bf412027423 */ /* 0x000fe20000010002 */
[----:B------:R-:W-:Y:S01]  /*7e3d0*/  FFMA.FTZ R5, R14, R5, 0.28857114911079406738 ;  /* 0x3e93bf990e057423 */ /* 0x000fe20000010005 */
[C---:B------:R-:W-:Y:S01]  /*7e3e0*/  FFMA.FTZ R0, R21.reuse, R0, -0.17900948226451873779 ;  /* 0xbe374e4315007423 */ /* 0x040fe20000010000 */
[----:B------:R-:W-:Y:S01]  /*7e3f0*/  FFMA.FTZ R10, R4, R10, -0.24046532809734344482 ;  /* 0xbe763c8b040a7423 */ /* 0x000fe2000001000a */
[----:B------:R-:W-:Y:S01]  /*7e400*/  FFMA.FTZ R2, R18, R2, -0.24046532809734344482 ;  /* 0xbe763c8b12027423 */ /* 0x000fe20000010002 */
[----:B------:R-:W-:Y:S01]  /*7e410*/  FFMA.FTZ R5, R14, R5, -0.36067417263984680176 ;  /* 0xbeb8aa490e057423 */ /* 0x000fe20000010005 */
[C---:B------:R-:W-:Y:S01]  /*7e420*/  FFMA.FTZ R0, R21.reuse, R0, 0.20512372255325317383 ;  /* 0x3e520bf415007423 */ /* 0x040fe20000010000 */
[----:B------:R-:W-:Y:S01]  /*7e430*/  FFMA.FTZ R10, R4, R10, 0.28857114911079406738 ;  /* 0x3e93bf99040a7423 */ /* 0x000fe2000001000a */
[----:B------:R-:W-:Y:S01]  /*7e440*/  FFMA.FTZ R2, R18, R2, 0.28857114911079406738 ;  /* 0x3e93bf9912027423 */ /* 0x000fe20000010002 */
[----:B------:R-:W-:Y:S01]  /*7e450*/  FFMA.FTZ R5, R14, R5, 0.48089820146560668945 ;  /* 0x3ef6384a0e057423 */ /* 0x000fe20000010005 */
[C---:B------:R-:W-:Y:S01]  /*7e460*/  FFMA.FTZ R0, R21.reuse, R0, -0.24046532809734344482 ;  /* 0xbe763c8b15007423 */ /* 0x040fe20000010000 */
[----:B------:R-:W-:Y:S01]  /*7e470*/  FFMA.FTZ R10, R4, R10, -0.36067417263984680176 ;  /* 0xbeb8aa49040a7423 */ /* 0x000fe2000001000a */
[----:B------:R-:W-:Y:S01]  /*7e480*/  FFMA.FTZ R2, R18, R2, -0.36067417263984680176 ;  /* 0xbeb8aa4912027423 */ /* 0x000fe20000010002 */
[----:B------:R-:W-:Y:S01]  /*7e490*/  FFMA.FTZ R5, R14, R5, -0.72134751081466674805 ;  /* 0xbf38aa3b0e057423 */ /* 0x000fe20000010005 */
[C---:B------:R-:W-:Y:S01]  /*7e4a0*/  FFMA.FTZ R0, R21.reuse, R0, 0.28857114911079406738 ;  /* 0x3e93bf9915007423 */ /* 0x040fe20000010000 */
[----:B------:R-:W-:Y:S01]  /*7e4b0*/  FFMA.FTZ R10, R4, R10, 0.48089820146560668945 ;  /* 0x3ef6384a040a7423 */ /* 0x000fe2000001000a */
[----:B------:R-:W-:Y:S01]  /*7e4c0*/  FFMA.FTZ R2, R18, R2, 0.48089820146560668945 ;  /* 0x3ef6384a12027423 */ /* 0x000fe20000010002 */
[----:B------:R-:W-:Y:S01]  /*7e4d0*/  FMUL R5, R14, R5 ;  /* 0x000000050e057220 */ /* 0x000fe20000400000 */
[C---:B------:R-:W-:Y:S01]  /*7e4e0*/  FFMA.FTZ R0, R21.reuse, R0, -0.36067417263984680176 ;  /* 0xbeb8aa4915007423 */ /* 0x040fe20000010000 */
[----:B------:R-:W-:Y:S01]  /*7e4f0*/  FFMA.FTZ R10, R4, R10, -0.72134751081466674805 ;  /* 0xbf38aa3b040a7423 */ /* 0x000fe2000001000a */
[----:B------:R-:W-:Y:S01]  /*7e500*/  FFMA.FTZ R2, R18, R2, -0.72134751081466674805 ;  /* 0xbf38aa3b12027423 */ /* 0x000fe20000010002 */
[----:B------:R-:W-:Y:S01]  /*7e510*/  FMUL R5, R14, R5 ;  /* 0x000000050e057220 */ /* 0x000fe20000400000 */
[C---:B------:R-:W-:Y:S01]  /*7e520*/  FFMA.FTZ R0, R21.reuse, R0, 0.48089820146560668945 ;  /* 0x3ef6384a15007423 */ /* 0x040fe20000010000 */
[----:B------:R-:W-:Y:S01]  /*7e530*/  FMUL R10, R4, R10 ;  /* 0x0000000a040a7220 */ /* 0x000fe20000400000 */
[----:B------:R-:W-:Y:S01]  /*7e540*/  FMUL R2, R18, R2 ;  /* 0x0000000212027220 */ /* 0x000fe20000400000 */
[----:B------:R-:W-:Y:S01]  /*7e550*/  FFMA.FTZ R14, R14, 1.4426950216293334961, R5 ;  /* 0x3fb8aa3b0e0e7823 */ /* 0x000fe20000010005 */
[----:B------:R-:W-:Y:S01]  /*7e560*/  FFMA.FTZ R5, R21, R0, -0.72134751081466674805 ;  /* 0xbf38aa3b15057423 */ /* 0x000fe20000010000 */
[----:B------:R-:W-:Y:S01]  /*7e570*/  FMUL R10, R4, R10 ;  /* 0x0000000a040a7220 */ /* 0x000fe20000400000 */
[----:B------:R-:W-:Y:S01]  /*7e580*/  FADD R19, R19, -1 ;  /* 0xbf80000013137421 */ /* 0x000fe20000000000 */
[----:B------:R-:W-:-:S02]  /*7e590*/  FMUL R2, R18, R2 ;  /* 0x0000000212027220 */ /* 0x000fc40000400000 */
[----:B------:R-:W-:Y:S01]  /*7e5a0*/  FFMA.FTZ R22, R4, 1.4426950216293334961, R10 ;  /* 0x3fb8aa3b04167823 */ /* 0x000fe2000001000a */
[C---:B------:R-:W-:Y:S01]  /*7e5b0*/  FFMA.FTZ R4, R19.reuse, R3, -0.16845393180847167969 ;  /* 0xbe2c7f3013047423 */ /* 0x040fe20000010003 */
[----:B------:R-:W-:Y:S01]  /*7e5c0*/  FFMA.FTZ R18, R18, 1.4426950216293334961, R2 ;  /* 0x3fb8aa3b12127823 */ /* 0x000fe20000010002 */
[----:B------:R-:W3:Y:S02]  /*7e5d0*/  LDL R10, [R1+0x1e4] ;  /* 0x0001e400010a7983 */ /* 0x000ee40000100800 */
        /* <DEDUP_REMOVED lines=8> */
[----:B------:R-:W-:-:S04]  /*7e660*/  FMUL R4, R19, R4 ;  /* 0x0000000413047220 */ /* 0x000fc80000400000 */
[----:B------:R-:W-:-:S04]  /*7e670*/  FMUL R4, R19, R4 ;  /* 0x0000000413047220 */ /* 0x000fc80000400000 */
[----:B------:R-:W-:Y:S01]  /*7e680*/  FFMA.FTZ R19, R19, 1.4426950216293334961, R4 ;  /* 0x3fb8aa3b13137823 */ /* 0x000fe20000010004 */
[----:B-----5:R-:W-:Y:S02]  /*7e690*/  IMAD.IADD R20, R20, 0x1, -R9 ;  /* 0x0000000114147824 */ /* 0x020fe400078e0a09 */
[----:B------:R-:W-:Y:S01]  /*7e6a0*/  IMAD.IADD R0, R8, 0x1, -R13 ;  /* 0x0000000108007824 */ /* 0x000fe200078e0a0d */
[----:B------:R-:W4:Y:S01]  /*7e6b0*/  LDL R9, [R1+0x1d0] ;  /* 0x0001d00001097983 */ /* 0x000f220000100800 */
[----:B------:R-:W-:Y:S01]  /*7e6c0*/  FADD R20, R20, -1 ;  /* 0xbf80000014147421 */ /* 0x000fe20000000000 */
[----:B------:R-:W-:Y:S01]  /*7e6d0*/  IADD3 R2, PT, PT, R7, -R11, RZ ;  /* 0x8000000b07027210 */ /* 0x000fe20007ffe0ff */
[----:B------:R-:W-:Y:S01]  /*7e6e0*/  FADD R0, R0, -1 ;  /* 0xbf80000000007421 */ /* 0x000fe20000000000 */
[----:B------:R-:W5:Y:S01]  /*7e6f0*/  LDL.LU R13, [R1+0x20c] ;  /* 0x00020c00010d7983 */ /* 0x000f620000300800 */
[----:B------:R-:W-:Y:S01]  /*7e700*/  FFMA.FTZ R8, R20, R3, -0.16845393180847167969 ;  /* 0xbe2c7f3014087423 */ /* 0x000fe20000010003 */
[----:B--2---:R-:W-:-:S02]  /*7e710*/  IMAD.IADD R4, R29, 0x1, -R28 ;  /* 0x000000011d047824 */ /* 0x004fc400078e0a1c */
[----:B------:R-:W-:Y:S01]  /*7e720*/  FFMA.FTZ R7, R0, R3, -0.16845393180847167969 ;  /* 0xbe2c7f3000077423 */ /* 0x000fe20000010003 */
[----:B------:R-:W5:Y:S01]  /*7e730*/  LDL R11, [R1+0x1b0] ;  /* 0x0001b000010b7983 */ /* 0x000f620000100800 */
[----:B------:R-:W-:-:S03]  /*7e740*/  FFMA.FTZ R8, R20, R8, 0.1716887056827545166 ;  /* 0x3e2fcf2a14087423 */ /* 0x000fc60000010008 */
[----:B------:R-:W2:Y:S01]  /*7e750*/  LDL.LU R28, [R1+0x208] ;  /* 0x00020800011c7983 */ /* 0x000ea20000300800 */
[----:B------:R-:W-:-:S03]  /*7e760*/  FFMA.FTZ R7, R0, R7, 0.1716887056827545166 ;  /* 0x3e2fcf2a00077423 */ /* 0x000fc60000010007 */
[----:B------:R-:W2:Y:S01]  /*7e770*/  LDL R29, [R1+0x840] ;  /* 0x00084000011d7983 */ /* 0x000ea20000100800 */
[----:B------:R-:W-:Y:S01]  /*7e780*/  FFMA.FTZ R8, R20, R8, -0.17900948226451873779 ;  /* 0xbe374e4314087423 */ /* 0x000fe20000010008 */
[----:B------:R-:W-:-:S03]  /*7e790*/  FFMA.FTZ R7, R0, R7, -0.17900948226451873779 ;  /* 0xbe374e4300077423 */ /* 0x000fc60000010007 */
[----:B------:R-:W-:Y:S01]  /*7e7a0*/  FFMA.FTZ R8, R20, R8, 0.20512372255325317383 ;  /* 0x3e520bf414087423 */ /* 0x000fe20000010008 */
[----:B------:R-:W-:-:S03]  /*7e7b0*/  FFMA.FTZ R7, R0, R7, 0.20512372255325317383 ;  /* 0x3e520bf400077423 */ /* 0x000fc60000010007 */
[----:B------:R-:W-:Y:S01]  /*7e7c0*/  FFMA.FTZ R8, R20, R8, -0.24046532809734344482 ;  /* 0xbe763c8b14087423 */ /* 0x000fe20000010008 */
[----:B------:R-:W-:-:S03]  /*7e7d0*/  FFMA.FTZ R7, R0, R7, -0.24046532809734344482 ;  /* 0xbe763c8b00077423 */ /* 0x000fc60000010007 */
[----:B------:R-:W-:Y:S01]  /*7e7e0*/  FFMA.FTZ R8, R20, R8, 0.28857114911079406738 ;  /* 0x3e93bf9914087423 */ /* 0x000fe20000010008 */
[----:B------:R-:W-:-:S03]  /*7e7f0*/  FFMA.FTZ R7, R0, R7, 0.28857114911079406738 ;  /* 0x3e93bf9900077423 */ /* 0x000fc60000010007 */
[----:B------:R-:W-:Y:S01]  /*7e800*/  FFMA.FTZ R8, R20, R8, -0.36067417263984680176 ;  /* 0xbeb8aa4914087423 */ /* 0x000fe20000010008 */
[----:B------:R-:W-:-:S03]  /*7e810*/  FFMA.FTZ R7, R0, R7, -0.36067417263984680176 ;  /* 0xbeb8aa4900077423 */ /* 0x000fc60000010007 */
[----:B------:R-:W-:Y:S01]  /*7e820*/  FFMA.FTZ R8, R20, R8, 0.48089820146560668945 ;  /* 0x3ef6384a14087423 */ /* 0x000fe20000010008 */
[----:B------:R-:W-:-:S03]  /*7e830*/  FFMA.FTZ R7, R0, R7, 0.48089820146560668945 ;  /* 0x3ef6384a00077423 */ /* 0x000fc60000010007 */
[----:B------:R-:W-:Y:S01]  /*7e840*/  FFMA.FTZ R8, R20, R8, -0.72134751081466674805 ;  /* 0xbf38aa3b14087423 */ /* 0x000fe20000010008 */
[----:B------:R-:W-:-:S03]  /*7e850*/  FFMA.FTZ R7, R0, R7, -0.72134751081466674805 ;  /* 0xbf38aa3b00077423 */ /* 0x000fc60000010007 */
[----:B------:R-:W-:Y:S01]  /*7e860*/  FMUL R8, R20, R8 ;  /* 0x0000000814087220 */ /* 0x000fe20000400000 */
[----:B------:R-:W-:-:S03]  /*7e870*/  FMUL R7, R0, R7 ;  /* 0x0000000700077220 */ /* 0x000fc60000400000 */
[----:B------:R-:W-:Y:S01]  /*7e880*/  FMUL R8, R20, R8 ;  /* 0x0000000814087220 */ /* 0x000fe20000400000 */
[----:B------:R-:W-:-:S03]  /*7e890*/  FMUL R7, R0, R7 ;  /* 0x0000000700077220 */ /* 0x000fc60000400000 */
[----:B------:R-:W-:Y:S02]  /*7e8a0*/  FFMA.FTZ R20, R20, 1.4426950216293334961, R8 ;  /* 0x3fb8aa3b14147823 */ /* 0x000fe40000010008 */
[----:B------:R-:W3:Y:S01]  /*7e8b0*/  LDL.LU R8, [R1+0x620] ;  /* 0x0006200001087983 */ /* 0x000ee20000300800 */
[----:B------:R-:W-:-:S03]  /*7e8c0*/  FFMA.FTZ R0, R0, 1.4426950216293334961, R7 ;  /* 0x3fb8aa3b00007823 */ /* 0x000fc60000010007 */
[----:B------:R-:W4:Y:S01]  /*7e8d0*/  LDL.LU R7, [R1+0x210] ;  /* 0x0002100001077983 */ /* 0x000f220000300800 */
[----:B------:R-:W-:Y:S01]  /*7e8e0*/  FMUL R5, R21, R5 ;  /* 0x0000000515057220 */ /* 0x000fe20000400000 */
[----:B------:R-:W-:-:S03]  /*7e8f0*/  FADD R2, R2, -1 ;  /* 0xbf80000002027421 */ /* 0x000fc60000000000 */
[----:B------:R-:W-:-:S04]  /*7e900*/  FMUL R5, R21, R5 ;  /* 0x0000000515057220 */ /* 0x000fc80000400000 */
[----:B------:R-:W-:Y:S01]  /*7e910*/  FFMA.FTZ R21, R21, 1.4426950216293334961, R5 ;  /* 0x3fb8aa3b15157823 */ /* 0x000fe20000010005 */
[----:B------:R-:W-:Y:S01]  /*7e920*/  FFMA.FTZ R5, R2, R3, -0.16845393180847167969 ;  /* 0xbe2c7f3002057423 */ /* 0x000fe20000010003 */
[----:B------:R-:W-:-:S03]  /*7e930*/  FADD R4, R4, -1 ;  /* 0xbf80000004047421 */ /* 0x000fc60000000000 */
[----:B------:R-:W-:Y:S01]  /*7e940*/  FFMA.FTZ R5, R2, R5, 0.1716887056827545166 ;  /* 0x3e2fcf2a02057423 */ /* 0x000fe20000010005 */
[----:B------:R-:W-:-:S03]  /*7e950*/  FFMA.FTZ R6, R4, R3, -0.16845393180847167969 ;  /* 0xbe2c7f3004067423 */ /* 0x000fc60000010003 */
[----:B------:R-:W-:Y:S01]  /*7e960*/  FFMA.FTZ R5, R2, R5, -0.17900948226451873779 ;  /* 0xbe374e4302057423 */ /* 0x000fe20000010005 */
[----:B------:R-:W-:-:S03]  /*7e970*/  FFMA.FTZ R6, R4, R6, 0.1716887056827545166 ;  /* 0x3e2fcf2a04067423 */ /* 0x000fc60000010006 */
[----:B------:R-:W-:Y:S01]  /*7e980*/  FFMA.FTZ R5, R2, R5, 0.20512372255325317383 ;  /* 0x3e520bf402057423 */ /* 0x000fe20000010005 */
[----:B------:R-:W-:-:S03]  /*7e990*/  FFMA.FTZ R6, R4, R6, -0.17900948226451873779 ;  /* 0xbe374e4304067423 */ /* 0x000fc60000010006 */
[----:B------:R-:W-:Y:S01]  /*7e9a0*/  FFMA.FTZ R5, R2, R5, -0.24046532809734344482 ;  /* 0xbe763c8b02057423 */ /* 0x000fe20000010005 */
[----:B------:R-:W-:-:S03]  /*7e9b0*/  FFMA.FTZ R6, R4, R6, 0.20512372255325317383 ;  /* 0x3e520bf404067423 */ /* 0x000fc60000010006 */
[----:B------:R-:W-:Y:S01]  /*7e9c0*/  FFMA.FTZ R5, R2, R5, 0.28857114911079406738 ;  /* 0x3e93bf9902057423 */ /* 0x000fe20000010005 */
[----:B------:R-:W-:-:S03]  /*7e9d0*/  FFMA.FTZ R6, R4, R6, -0.24046532809734344482 ;  /* 0xbe763c8b04067423 */ /* 0x000fc60000010006 */
[----:B------:R-:W-:Y:S01]  /*7e9e0*/  FFMA.FTZ R5, R2, R5, -0.36067417263984680176 ;  /* 0xbeb8aa4902057423 */ /* 0x000fe20000010005 */
[----:B------:R-:W-:-:S03]  /*7e9f0*/  FFMA.FTZ R6, R4, R6, 0.28857114911079406738 ;  /* 0x3e93bf9904067423 */ /* 0x000fc60000010006 */
[----:B------:R-:W-:Y:S01]  /*7ea00*/  FFMA.FTZ R5, R2, R5, 0.48089820146560668945 ;  /* 0x3ef6384a02057423 */ /* 0x000fe20000010005 */
[----:B------:R-:W-:-:S03]  /*7ea10*/  FFMA.FTZ R6, R4, R6, -0.36067417263984680176 ;  /* 0xbeb8aa4904067423 */ /* 0x000fc60000010006 */
[----:B------:R-:W-:Y:S01]  /*7ea20*/  FFMA.FTZ R5, R2, R5, -0.72134751081466674805 ;  /* 0xbf38aa3b02057423 */ /* 0x000fe20000010005 */
[----:B------:R-:W-:-:S03]  /*7ea30*/  FFMA.FTZ R6, R4, R6, 0.48089820146560668945 ;  /* 0x3ef6384a04067423 */ /* 0x000fc60000010006 */
[----:B------:R-:W-:Y:S01]  /*7ea40*/  FMUL R5, R2, R5 ;  /* 0x0000000502057220 */ /* 0x000fe20000400000 */
[----:B------:R-:W-:-:S03]  /*7ea50*/  FFMA.FTZ R6, R4, R6, -0.72134751081466674805 ;  /* 0xbf38aa3b04067423 */ /* 0x000fc60000010006 */
[----:B------:R-:W-:Y:S01]  /*7ea60*/  FMUL R5, R2, R5 ;  /* 0x0000000502057220 */ /* 0x000fe20000400000 */
[----:B------:R0:W-:Y:S01]  /*7ea70*/  STL [R1+0x14c8], R0 ;  /* 0x0014c80001007387 */ /* 0x0001e20000100800 */
[----:B------:R-:W-:-:S04]  /*7ea80*/  FMUL R6, R4, R6 ;  /* 0x0000000604067220 */ /* 0x000fc80000400000 */
[----:B------:R-:W-:Y:S01]  /*7ea90*/  FMUL R6, R4, R6 ;  /* 0x0000000604067220 */ /* 0x000fe20000400000 */
[----:B0-----:R-:W-:-:S05]  /*7eaa0*/  FFMA.FTZ R0, R2, 1.4426950216293334961, R5 ;  /* 0x3fb8aa3b02007823 */ /* 0x001fca0000010005 */
[----:B------:R0:W-:Y:S02]  /*7eab0*/  STL [R1+0x4], R0 ;  /* 0x0000040001007387 */ /* 0x0001e40000100800 */
[----:B0-----:R-:W-:-:S05]  /*7eac0*/  FFMA.FTZ R0, R4, 1.4426950216293334961, R6 ;  /* 0x3fb8aa3b04007823 */ /* 0x001fca0000010006 */
[----:B------:R0:W-:Y:S01]  /*7ead0*/  STL [R1+0x8], R0 ;  /* 0x0000080001007387 */ /* 0x0001e20000100800 */
[----:B-----5:R-:W-:-:S05]  /*7eae0*/  IADD3 R5, PT, PT, R11, -R13, RZ ;  /* 0x8000000d0b057210 */ /* 0x020fca0007ffe0ff */
[----:B------:R-:W-:Y:S01]  /*7eaf0*/  FADD R5, R5, -1 ;  /* 0xbf80000005057421 */ /* 0x000fe20000000000 */
[----:B--2---:R-:W-:Y:S02]  /*7eb00*/  IMAD.IADD R2, R29, 0x1, -R28 ;  /* 0x000000011d027824 */ /* 0x004fe400078e0a1c */
[----:B------:R-:W2:Y:S01]  /*7eb10*/  LDL.LU R29, [R1] ;  /* 0x00000000011d7983 */ /* 0x000ea20000300800 */
[CC--:B------:R-:W-:Y:S01]  /*7eb20*/  FFMA.FTZ R6, R5.reuse, R3.reuse, -0.16845393180847167969 ;  /* 0xbe2c7f3005067423 */ /* 0x0c0fe20000010003 */
[----:B------:R-:W-:Y:S02]  /*7eb30*/  FADD R2, R2, -1 ;  /* 0xbf80000002027421 */ /* 0x000fe40000000000 */
[----:B0-----:R-:W5:Y:S04]  /*7eb40*/  LDL.LU R0, [R1+0x690] ;  /* 0x0006900001007983 */ /* 0x001f680000300800 */
[----:B------:R-:W2:Y:S01]  /*7eb50*/  LDL.LU R28, [R1+0x68c] ;  /* 0x00068c00011c7983 */ /* 0x000ea20000300800 */
[----:B------:R-:W-:Y:S01]  /*7eb60*/  FFMA.FTZ R6, R5, R6, 0.1716887056827545166 ;  /* 0x3e2fcf2a05067423 */ /* 0x000fe20000010006 */
[----:B------:R-:W-:-:S02]  /*7eb70*/  FFMA.FTZ R4, R2, R3, -0.16845393180847167969 ;  /* 0xbe2c7f3002047423 */ /* 0x000fc40000010003 */
[----:B------:R-:W2:Y:S04]  /*7eb80*/  LDL.LU R13, [R1+0x684] ;  /* 0x00068400010d7983 */ /* 0x000ea80000300800 */
[----:B------:R-:W2:Y:S01]  /*7eb90*/  LDL.LU R11, [R1+0x680] ;  /* 0x00068000010b7983 */ /* 0x000ea20000300800 */
[----:B------:R-:W-:Y:S01]  /*7eba0*/  FFMA.FTZ R6, R5, R6, -0.17900948226451873779 ;  /* 0xbe374e4305067423 */ /* 0x000fe20000010006 */
[----:B------:R-:W-:Y:S01]  /*7ebb0*/  FFMA.FTZ R4, R2, R4, 0.1716887056827545166 ;  /* 0x3e2fcf2a02047423 */ /* 0x000fe20000010004 */
[----:B----4-:R-:W-:Y:S02]  /*7ebc0*/  IMAD.IADD R9, R9, 0x1, -R7 ;  /* 0x0000000109097824 */ /* 0x010fe400078e0a07 */
[----:B---3--:R-:W-:Y:S02]  /*7ebd0*/  IMAD.IADD R7, R10, 0x1, -R8 ;  /* 0x000000010a077824 */ /* 0x008fe400078e0a08 */
[----:B------:R-:W-:-:S02]  /*7ebe0*/  FADD R9, R9, -1 ;  /* 0xbf80000009097421 */ /* 0x000fc40000000000 */
[----:B------:R-:W-:Y:S02]  /*7ebf0*/  FADD R7, R7, -1 ;  /* 0xbf80000007077421 */ /* 0x000fe40000000000 */
[-C--:B------:R-:W-:Y:S02]  /*7ec00*/  FFMA.FTZ R10, R9, R3.reuse, -0.16845393180847167969 ;  /* 0xbe2c7f30090a7423 */ /* 0x080fe40000010003 */
[----:B------:R-:W-:Y:S02]  /*7ec10*/  FFMA.FTZ R8, R7, R3, -0.16845393180847167969 ;  /* 0xbe2c7f3007087423 */ /* 0x000fe40000010003 */
[----:B------:R-:W-:Y:S02]  /*7ec20*/  FFMA.FTZ R10, R9, R10, 0.1716887056827545166 ;  /* 0x3e2fcf2a090a7423 */ /* 0x000fe4000001000a */
[----:B------:R-:W-:Y:S02]  /*7ec30*/  FFMA.FTZ R8, R7, R8, 0.1716887056827545166 ;  /* 0x3e2fcf2a07087423 */ /* 0x000fe40000010008 */
[----:B------:R-:W-:-:S02]  /*7ec40*/  FFMA.FTZ R10, R9, R10, -0.17900948226451873779 ;  /* 0xbe374e43090a7423 */ /* 0x000fc4000001000a */
[----:B------:R-:W-:Y:S02]  /*7ec50*/  FFMA.FTZ R8, R7, R8, -0.17900948226451873779 ;  /* 0xbe374e4307087423 */ /* 0x000fe40000010008 */
[----:B------:R-:W-:Y:S02]  /*7ec60*/  FFMA.FTZ R10, R9, R10, 0.20512372255325317383 ;  /* 0x3e520bf4090a7423 */ /* 0x000fe4000001000a */
[----:B------:R-:W-:Y:S01]  /*7ec70*/  FFMA.FTZ R8, R7, R8, 0.20512372255325317383 ;  /* 0x3e520bf407087423 */ /* 0x000fe20000010008 */
[----:B------:R-:W-:Y:S01]  /*7ec80*/  FFMA.FTZ R6, R5, R6, 0.20512372255325317383 ;  /* 0x3e520bf405067423 */ /* 0x000fe20000010006 */
[----:B------:R-:W-:Y:S02]  /*7ec90*/  FFMA.FTZ R10, R9, R10, -0.24046532809734344482 ;  /* 0xbe763c8b090a7423 */ /* 0x000fe4000001000a */
[----:B------:R-:W-:Y:S01]  /*7eca0*/  FFMA.FTZ R8, R7, R8, -0.24046532809734344482 ;  /* 0xbe763c8b07087423 */ /* 0x000fe20000010008 */
[C---:B------:R-:W-:Y:S01]  /*7ecb0*/  FFMA.FTZ R4, R2.reuse, R4, -0.17900948226451873779 ;  /* 0xbe374e4302047423 */ /* 0x040fe20000010004 */
[----:B------:R-:W-:Y:S01]  /*7ecc0*/  FFMA.FTZ R10, R9, R10, 0.28857114911079406738 ;  /* 0x3e93bf99090a7423 */ /* 0x000fe2000001000a */
[----:B------:R-:W-:Y:S01]  /*7ecd0*/  FFMA.FTZ R6, R5, R6, -0.24046532809734344482 ;  /* 0xbe763c8b05067423 */ /* 0x000fe20000010006 */
[----:B------:R-:W-:Y:S01]  /*7ece0*/  FFMA.FTZ R8, R7, R8, 0.28857114911079406738 ;  /* 0x3e93bf9907087423 */ /* 0x000fe20000010008 */
[C---:B------:R-:W-:Y:S01]  /*7ecf0*/  FFMA.FTZ R4, R2.reuse, R4, 0.20512372255325317383 ;  /* 0x3e520bf402047423 */ /* 0x040fe20000010004 */
[----:B------:R-:W-:Y:S01]  /*7ed00*/  FFMA.FTZ R10, R9, R10, -0.36067417263984680176 ;  /* 0xbeb8aa49090a7423 */ /* 0x000fe2000001000a */
[----:B------:R-:W-:Y:S01]  /*7ed10*/  FFMA.FTZ R6, R5, R6, 0.28857114911079406738 ;  /* 0x3e93bf9905067423 */ /* 0x000fe20000010006 */
[----:B------:R-:W-:Y:S01]  /*7ed20*/  FFMA.FTZ R8, R7, R8, -0.36067417263984680176 ;  /* 0xbeb8aa4907087423 */ /* 0x000fe20000010008 */
[C---:B------:R-:W-:Y:S01]  /*7ed30*/  FFMA.FTZ R4, R2.reuse, R4, -0.24046532809734344482 ;  /* 0xbe763c8b02047423 */ /* 0x040fe20000010004 */
[----:B------:R-:W-:Y:S01]  /*7ed40*/  FFMA.FTZ R10, R9, R10, 0.48089820146560668945 ;  /* 0x3ef6384a090a7423 */ /* 0x000fe2000001000a */
[----:B------:R-:W-:Y:S01]  /*7ed50*/  FFMA.FTZ R6, R5, R6, -0.36067417263984680176 ;  /* 0xbeb8aa4905067423 */ /* 0x000fe20000010006 */
[----:B------:R-:W-:Y:S01]  /*7ed60*/  FFMA.FTZ R8, R7, R8, 0.48089820146560668945 ;  /* 0x3ef6384a07087423 */ /* 0x000fe20000010008 */
[C---:B------:R-:W-:Y:S01]  /*7ed70*/  FFMA.FTZ R4, R2.reuse, R4, 0.28857114911079406738 ;  /* 0x3e93bf9902047423 */ /* 0x040fe20000010004 */
[----:B------:R-:W-:Y:S01]  /*7ed80*/  FFMA.FTZ R10, R9, R10, -0.72134751081466674805 ;  /* 0xbf38aa3b090a7423 */ /* 0x000fe2000001000a */
[----:B------:R-:W-:Y:S01]  /*7ed90*/  FFMA.FTZ R6, R5, R6, 0.48089820146560668945 ;  /* 0x3ef6384a05067423 */ /* 0x000fe20000010006 */
[----:B------:R-:W-:Y:S01]  /*7eda0*/  FFMA.FTZ R8, R7, R8, -0.72134751081466674805 ;  /* 0xbf38aa3b07087423 */ /* 0x000fe20000010008 */
[C---:B------:R-:W-:Y:S01]  /*7edb0*/  FFMA.FTZ R4, R2.reuse, R4, -0.36067417263984680176 ;  /* 0xbeb8aa4902047423 */ /* 0x040fe20000010004 */
[----:B------:R-:W-:Y:S01]  /*7edc0*/  FMUL R10, R9, R10 ;  /* 0x0000000a090a7220 */ /* 0x000fe20000400000 */
[----:B------:R-:W-:Y:S01]  /*7edd0*/  FFMA.FTZ R6, R5, R6, -0.72134751081466674805 ;  /* 0xbf38aa3b05067423 */ /* 0x000fe20000010006 */
[----:B------:R-:W-:Y:S01]  /*7ede0*/  FMUL R8, R7, R8 ;  /* 0x0000000807087220 */ /* 0x000fe20000400000 */
[C---:B------:R-:W-:Y:S01]  /*7edf0*/  FFMA.FTZ R4, R2.reuse, R4, 0.48089820146560668945 ;  /* 0x3ef6384a02047423 */ /* 0x040fe20000010004 */
[----:B------:R-:W-:Y:S01]  /*7ee00*/  FMUL R10, R9, R10 ;  /* 0x0000000a090a7220 */ /* 0x000fe20000400000 */
[----:B------:R-:W-:Y:S01]  /*7ee10*/  FMUL R6, R5, R6 ;  /* 0x0000000605067220 */ /* 0x000fe20000400000 */
[----:B------:R-:W-:Y:S01]  /*7ee20*/  FMUL R8, R7, R8 ;  /* 0x0000000807087220 */ /* 0x000fe20000400000 */
[C---:B------:R-:W-:Y:S01]  /*7ee30*/  FFMA.FTZ R4, R2.reuse, R4, -0.72134751081466674805 ;  /* 0xbf38aa3b02047423 */ /* 0x040fe20000010004 */
[----:B------:R-:W-:Y:S01]  /*7ee40*/  FFMA.FTZ R3, R9, 1.4426950216293334961, R10 ;  /* 0x3fb8aa3b09037823 */ /* 0x000fe2000001000a */
[----:B------:R-:W-:Y:S01]  /*7ee50*/  FMUL R6, R5, R6 ;  /* 0x0000000605067220 */ /* 0x000fe20000400000 */
[----:B------:R-:W3:Y:S01]  /*7ee60*/  LDL.LU R10, [R1+0x698] ;  /* 0x00069800010a7983 */ /* 0x000ee20000300800 */
[----:B------:R-:W-:Y:S01]  /*7ee70*/  FFMA.FTZ R8, R7, 1.4426950216293334961, R8 ;  /* 0x3fb8aa3b07087823 */ /* 0x000fe20000010008 */
[----:B------:R-:W-:-:S02]  /*7ee80*/  FMUL R4, R2, R4 ;  /* 0x0000000402047220 */ /* 0x000fc40000400000 */
[----:B------:R-:W4:Y:S04]  /*7ee90*/  LDL.LU R9, [R1+0x67c] ;  /* 0x00067c0001097983 */ /* 0x000f280000300800 */
[----:B------:R0:W-:Y:S01]  /*7eea0*/  STL [R1+0x14], R3 ;  /* 0x0000140301007387 */ /* 0x0001e20000100800 */
[----:B------:R-:W-:Y:S01]  /*7eeb0*/  FFMA.FTZ R6, R5, 1.4426950216293334961, R6 ;  /* 0x3fb8aa3b05067823 */ /* 0x000fe20000010006 */
[C---:B------:R-:W-:Y:S02]  /*7eec0*/  FMUL R4, R2.reuse, R4 ;  /* 0x0000000402047220 */ /* 0x040fe40000400000 */
[----:B0-----:R-:W2:Y:S04]  /*7eed0*/  LDL.LU R3, [R1+0x674] ;  /* 0x0006740001037983 */ /* 0x001ea80000300800 */
[----:B------:R-:W2:Y:S04]  /*7eee0*/  LDL.LU R7, [R1+0x688] ;  /* 0x0006880001077983 */ /* 0x000ea80000300800 */
[----:B------:R0:W-:Y:S01]  /*7eef0*/  STL [R1+0x10], R8 ;  /* 0x0000100801007387 */ /* 0x0001e20000100800 */
[----:B------:R-:W-:-:S03]  /*7ef00*/  FFMA.FTZ R4, R2, 1.4426950216293334961, R4 ;  /* 0x3fb8aa3b02047823 */ /* 0x000fc60000010004 */
[----:B0-----:R-:W2:Y:S04]  /*7ef10*/  LDL.LU R8, [R1+0x678] ;  /* 0x0006780001087983 */ /* 0x001ea80000300800 */
[----:B------:R-:W3:Y:S04]  /*7ef20*/  LDL.LU R5, [R1+0x2c] ;  /* 0x00002c0001057983 */ /* 0x000ee80000300800 */
[----:B------:R0:W-:Y:S04]  /*7ef30*/  STL [R1+0xc], R6 ;  /* 0x00000c0601007387 */ /* 0x0001e80000100800 */
[----:B0-----:R-:W5:Y:S04]  /*7ef40*/  LDL.LU R6, [R1+0x24] ;  /* 0x0000240001067983 */ /* 0x001f680000300800 */
[----:B------:R-:W2:Y:S04]  /*7ef50*/  LDL.LU R2, [R1+0x69c] ;  /* 0x00069c0001027983 */ /* 0x000ea80000300800 */
[----:B------:R0:W-:Y:S04]  /*7ef60*/  STL [R1+0x18], R4 ;  /* 0x0000180401007387 */ /* 0x0001e80000100800 */
[----:B0-----:R-:W4:Y:S01]  /*7ef70*/  LDL.LU R4, [R1+0x694] ;  /* 0x0006940001047983 */ /* 0x001f220000300800 */
[----:B---3--:R-:W-:Y:S01]  /*7ef80*/  FADD R5, R10, R5 ;  /* 0x000000050a057221 */ /* 0x008fe20000000000 */
[----:B--2---:R-:W-:-:S02]  /*7ef90*/  FADD R2, R2, R29 ;  /* 0x0000001d02027221 */ /* 0x004fc40000000000 */
[----:B------:R-:W2:Y:S04]  /*7efa0*/  LDL.LU R29, [R1+0x14d8] ;  /* 0x0014d800011d7983 */ /* 0x000ea80000300800 */
[----:B------:R0:W-:Y:S04]  /*7efb0*/  STL [R1], R2 ;  /* 0x0000000201007387 */ /* 0x0001e80000100800 */
[----:B0-----:R-:W3:Y:S04]  /*7efc0*/  LDL.LU R2, [R1+0x670] ;  /* 0x0006700001027983 */ /* 0x001ee80000300800 */
[----:B------:R-:W3:Y:S04]  /*7efd0*/  LDL.LU R10, [R1+0x66c] ;  /* 0x00066c00010a7983 */ /* 0x000ee80000300800 */
[----:B------:R0:W-:Y:S04]  /*7efe0*/  STL [R1+0x14c4], R5 ;  /* 0x0014c40501007387 */ /* 0x0001e80000100800 */
[----:B0-----:R-:W4:Y:S01]  /*7eff0*/  LDL.LU R5, [R1+0x28] ;  /* 0x0000280001057983 */ /* 0x001f220000300800 */
[----:B-----5:R-:W-:-:S03]  /*7f000*/  FADD R6, R0, R6 ;  /* 0x0000000600067221 */ /* 0x020fc60000000000 */
[----:B------:R-:W5:Y:S01]  /*7f010*/  LDL.LU R0, [R1+0x668] ;  /* 0x0006680001007983 */ /* 0x000f620000300800 */
[----:B--2---:R-:W-:Y:S01]  /*7f020*/  FADD R29, R28, R29 ;  /* 0x0000001d1c1d7221 */ /* 0x004fe20000000000 */
[----:B----4-:R-:W-:Y:S02]  /*7f030*/  FADD R4, R4, R5 ;  /* 0x0000000504047221 */ /* 0x010fe40000000000 */
[----:B------:R-:W2:Y:S04]  /*7f040*/  LDL.LU R5, [R1+0x43c] ;  /* 0x00043c0001057983 */ /* 0x000ea80000300800 */
[----:B------:R0:W-:Y:S04]  /*7f050*/  STL [R1+0x14b4], R6 ;  /* 0x0014b40601007387 */ /* 0x0001e80000100800 */
[----:B0-----:R-:W4:Y:S04]  /*7f060*/  LDL.LU R6, [R1+0x1c] ;  /* 0x00001c0001067983 */ /* 0x001f280000300800 */
[----:B------:R-:W2:Y:S04]  /*7f070*/  LDL.LU R28, [R1+0x14d4] ;  /* 0x0014d400011c7983 */ /* 0x000ea80000300800 */
[----:B------:R0:W-:Y:S04]  /*7f080*/  STL [R1+0x14b0], R29 ;  /* 0x0014b01d01007387 */ /* 0x0001e80000100800 */
[----:B0-----:R-:W3:Y:S01]  /*7f090*/  LDL.LU R29, [R1+0x20] ;  /* 0x00002000011d7983 */ /* 0x001ee20000300800 */
[----:B------:R-:W-:Y:S01]  /*7f0a0*/  FADD R27, R11, R27 ;  /* 0x0000001b0b1b7221 */ /* 0x000fe20000000000 */
[----:B------:R-:W-:Y:S01]  /*7f0b0*/  FADD R8, R8, R17 ;  /* 0x0000001108087221 */ /* 0x000fe20000000000 */
[----:B--2---:R-:W-:Y:S01]  /*7f0c0*/  FADD R28, R13, R28 ;  /* 0x0000001c0d1c7221 */ /* 0x004fe20000000000 */
[----:B---3--:R-:W-:-:S05]  /*7f0d0*/  FADD R7, R7, R29 ;  /* 0x0000001d07077221 */ /* 0x008fca0000000000 */
[----:B------:R0:W-:Y:S04]  /*7f0e0*/  STL [R1+0x14ac], R7 ;  /* 0x0014ac0701007387 */ /* 0x0001e80000100800 */
[----:B------:R-:W-:Y:S04]  /*7f0f0*/  STL [R1+0x14a8], R28 ;  /* 0x0014a81c01007387 */ /* 0x000fe80000100800 */
[----:B------:R-:W2:Y:S01]  /*7f100*/  LDL.LU R11, [R1+0x664] ;  /* 0x00066400010b7983 */ /* 0x000ea20000300800 */
[----:B----4-:R-:W-:-:S03]  /*7f110*/  FADD R9, R9, R6 ;  /* 0x0000000609097221 */ /* 0x010fc60000000000 */
[----:B------:R-:W3:Y:S01]  /*7f120*/  LDL.LU R13, [R1+0x660] ;  /* 0x00066000010d7983 */ /* 0x000ee20000300800 */
[----:B------:R-:W-:-:S03]  /*7f130*/  FADD R26, R3, R26 ;  /* 0x0000001a031a7221 */ /* 0x000fc60000000000 */
[----:B0-----:R-:W4:Y:S04]  /*7f140*/  LDL.LU R7, [R1+0x658] ;  /* 0x0006580001077983 */ /* 0x001f280000300800 */
[----:B------:R0:W-:Y:S04]  /*7f150*/  STL [R1+0x14b8], R27 ;  /* 0x0014b81b01007387 */ /* 0x0001e80000100800 */
[----:B------:R1:W-:Y:S04]  /*7f160*/  STL [R1+0x14a4], R9 ;  /* 0x0014a40901007387 */ /* 0x0003e80000100800 */
[----:B------:R-:W3:Y:S01]  /*7f170*/  LDL R17, [R1+0x448] ;  /* 0x0004480001117983 */ /* 0x000ee20000100800 */
[----:B------:R-:W-:Y:S01]  /*7f180*/  FADD R25, R2, R25 ;  /* 0x0000001902197221 */ /* 0x000fe20000000000 */
[----:B------:R-:W-:-:S02]  /*7f190*/  FADD R24, R10, R24 ;  /* 0x000000180a187221 */ /* 0x000fc40000000000 */
[----:B0-----:R-:W3:Y:S04]  /*7f1a0*/  LDL.LU R27, [R1+0x650] ;  /* 0x00065000011b7983 */ /* 0x001ee80000300800 */
[----:B------:R-:W-:Y:S04]  /*7f1b0*/  STL [R1+0x149c], R8 ;  /* 0x00149c0801007387 */ /* 0x000fe80000100800 */
[----:B------:R-:W3:Y:S04]  /*7f1c0*/  LDL.LU R28, [R1+0x64c] ;  /* 0x00064c00011c7983 */ /* 0x000ee80000300800 */
[----:B------:R-:W3:Y:S04]  /*7f1d0*/  LDL.LU R6, [R1+0x648] ;  /* 0x0006480001067983 */ /* 0x000ee80000300800 */
[----:B------:R-:W3:Y:S04]  /*7f1e0*/  LDL.LU R3, [R1+0x644] ;  /* 0x0006440001037983 */ /* 0x000ee80000300800 */
[----:B------:R-:W-:Y:S04]  /*7f1f0*/  STL [R1+0x1498], R26 ;  /* 0x0014981a01007387 */ /* 0x000fe80000100800 */
[----:B------:R0:W3:Y:S04]  /*7f200*/  LDL.LU R29, [R1] ;  /* 0x00000000011d7983 */ /* 0x0000e80000300800 */
[----:B------:R-:W-:Y:S04]  /*7f210*/  STL [R1+0x14a0], R25 ;  /* 0x0014a01901007387 */ /* 0x000fe80000100800 */
[----:B-1----:R-:W3:Y:S04]  /*7f220*/  LDL.LU R9, [R1+0x640] ;  /* 0x0006400001097983 */ /* 0x002ee80000300800 */
[----:B------:R1:W-:Y:S01]  /*7f230*/  STL [R1+0x14bc], R24 ;  /* 0x0014bc1801007387 */ /* 0x0003e20000100800 */
[----:B-----5:R-:W-:-:S03]  /*7f240*/  FADD R10, R0, R16 ;  /* 0x00000010000a7221 */ /* 0x020fc60000000000 */
[----:B-1----:R-:W5:Y:S04]  /*7f250*/  LDL.LU R24, [R1+0x654] ;  /* 0x0006540001187983 */ /* 0x002f680000300800 */
[----:B------:R-:W3:Y:S04]  /*7f260*/  LDL.LU R16, [R1+0x65c] ;  /* 0x00065c0001107983 */ /* 0x000ee80000300800 */
[----:B------:R-:W3:Y:S04]  /*7f270*/  LDL.LU R0, [R1+0x63c] ;  /* 0x00063c0001007983 */ /* 0x000ee80000300800 */
[----:B------:R-:W3:Y:S04]  /*7f280*/  LDL.LU R2, [R1+0x638] ;  /* 0x0006380001027983 */ /* 0x000ee80000300800 */
[----:B------:R-:W3:Y:S04]  /*7f290*/  LDL.LU R25, [R1+0x634] ;  /* 0x0006340001197983 */ /* 0x000ee80000300800 */
[----:B------:R-:W3:Y:S04]  /*7f2a0*/  LDL.LU R26, [R1+0x8] ;  /* 0x00000800011a7983 */ /* 0x000ee80000300800 */
[----:B------:R-:W3:Y:S04]  /*7f2b0*/  LDL.LU R8, [R1+0x630] ;  /* 0x0006300001087983 */ /* 0x000ee80000300800 */
[----:B------:R1:W-:Y:S04]  /*7f2c0*/  STL [R1+0x14c0], R10 ;  /* 0x0014c00a01007387 */ /* 0x0003e80000100800 */
[----:B-1----:R-:W3:Y:S01]  /*7f2d0*/  LDL.LU R10, [R1+0x428] ;  /* 0x00042800010a7983 */ /* 0x002ee20000300800 */
[----:B--2---:R-:W-:-:S03]  /*7f2e0*/  FADD R23, R11, R23 ;  /* 0x000000170b177221 */ /* 0x004fc60000000000 */
[----:B------:R-:W3:Y:S02]  /*7f2f0*/  LDL.LU R11, [R1+0x14d0] ;  /* 0x0014d000010b7983 */ /* 0x000ee40000300800 */
[----:B---3--:R-:W-:Y:S02]  /*7f300*/  FADD R11, R13, R11 ;  /* 0x0000000b0d0b7221 */ /* 0x008fe40000000000 */
[----:B------:R-:W2:Y:S01]  /*7f310*/  LDL.LU R13, [R1+0x14cc] ;  /* 0x0014cc00010d7983 */ /* 0x000ea20000300800 */
[----:B----4-:R-:W-:Y:S01]  /*7f320*/  FADD R12, R7, R12 ;  /* 0x0000000c070c7221 */ /* 0x010fe20000000000 */
[----:B-----5:R-:W-:Y:S01]  /*7f330*/  FADD R22, R24, R22 ;  /* 0x0000001618167221 */ /* 0x020fe20000000000 */
[----:B------:R-:W-:Y:S01]  /*7f340*/  FADD R15, R27, R15 ;  /* 0x0000000f1b0f7221 */ /* 0x000fe20000000000 */
[----:B------:R-:W-:Y:S01]  /*7f350*/  FADD R19, R6, R19 ;  /* 0x0000001306137221 */ /* 0x000fe20000000000 */
[----:B------:R-:W-:Y:S01]  /*7f360*/  FADD R18, R3, R18 ;  /* 0x0000001203127221 */ /* 0x000fe20000000000 */
[----:B------:R-:W-:Y:S01]  /*7f370*/  FADD R14, R28, R14 ;  /* 0x0000000e1c0e7221 */ /* 0x000fe20000000000 */
[----:B------:R-:W-:Y:S01]  /*7f380*/  FADD R21, R9, R21 ;  /* 0x0000001509157221 */ /* 0x000fe20000000000 */
[----:B------:R-:W-:Y:S01]  /*7f390*/  FADD R20, R0, R20 ;  /* 0x0000001400147221 */ /* 0x000fe20000000000 */
[----:B--2---:R-:W-:-:S05]  /*7f3a0*/  FADD R13, R16, R13 ;  /* 0x0000000d100d7221 */ /* 0x004fca0000000000 */
[----:B------:R1:W-:Y:S04]  /*7f3b0*/  STL [R1+0x1494], R13 ;  /* 0x0014940d01007387 */ /* 0x0003e80000100800 */
[----:B------:R-:W2:Y:S04]  /*7f3c0*/  LDL.LU R7, [R1+0x444] ;  /* 0x0004440001077983 */ /* 0x000ea80000300800 */
[----:B-1----:R-:W3:Y:S04]  /*7f3d0*/  LDL.LU R13, [R1+0x40c] ;  /* 0x00040c00010d7983 */ /* 0x002ee80000300800 */
[----:B------:R-:W4:Y:S04]  /*7f3e0*/  LDL.LU R24, [R1+0x14] ;  /* 0x0000140001187983 */ /* 0x000f280000300800 */
[----:B------:R-:W4:Y:S04]  /*7f3f0*/  LDL.LU R27, [R1+0x62c] ;  /* 0x00062c00011b7983 */ /* 0x000f280000300800 */
[----:B------:R-:W5:Y:S04]  /*7f400*/  LDL.LU R6, [R1+0x10] ;  /* 0x0000100001067983 */ /* 0x000f680000300800 */
[----:B------:R-:W2:Y:S04]  /*7f410*/  LDL.LU R3, [R1+0x254] ;  /* 0x0002540001037983 */ /* 0x000ea80000300800 */
[----:B------:R-:W2:Y:S04]  /*7f420*/  LDL.LU R28, [R1+0x430] ;  /* 0x00043000011c7983 */ /* 0x000ea80000300800 */
[----:B------:R-:W2:Y:S04]  /*7f430*/  LDL.LU R9, [R1+0x3f8] ;  /* 0x0003f80001097983 */ /* 0x000ea80000300800 */
[----:B------:R-:W2:Y:S01]  /*7f440*/  LDL.LU R0, [R1+0x14c8] ;  /* 0x0014c80001007983 */ /* 0x000ea20000300800 */
[----:B------:R-:W-:Y:S01]  /*7f450*/  ISETP.GE.U32.AND P0, PT, R5, 0x7f800000, PT ;  /* 0x7f8000000500780c */ /* 0x000fe20003f06070 */
[----:B--2---:R-:W-:-:S02]  /*7f460*/  FADD R2, R2, R0 ;  /* 0x0000000002027221 */ /* 0x004fc40000000000 */
[----:B------:R-:W2:Y:S04]  /*7f470*/  LDL.LU R0, [R1+0x4] ;  /* 0x0000040001007983 */ /* 0x000ea80000300800 */
[----:B------:R1:W-:Y:S01]  /*7f480*/  STL [R1+0x104], R2 ;  /* 0x0001040201007387 */ /* 0x0003e20000100800 */
[----:B------:R-:W-:Y:S01]  /*7f490*/  FADD R26, R8, R26 ;  /* 0x0000001a081a7221 */ /* 0x000fe20000000000 */
[----:B------:R-:W-:-:S04]  /*7f4a0*/  FSETP.NEU.AND P2, PT, R5, RZ, PT ;  /* 0x000000ff0500720b */ /* 0x000fc80003f4d000 */
[----:B-1----:R-:W-:-:S04]  /*7f4b0*/  @P0 IMAD.MOV.U32 R2, RZ, RZ, 0x7f800000 ;  /* 0x7f800000ff020424 */ /* 0x002fc800078e00ff */
[----:B------:R-:W-:Y:S01]  /*7f4c0*/  @P0 FFMA.FTZ R29, R5, R2, +INF ;  /* 0x7f800000051d0423 */ /* 0x000fe20000010002 */
[----:B------:R-:W1:Y:S01]  /*7f4d0*/  S2R R8, SR_TID.X ;  /* 0x0000000000087919 */ /* 0x000e620000002100 */
[----:B--2---:R-:W-:Y:S02]  /*7f4e0*/  FADD R0, R25, R0 ;  /* 0x0000000019007221 */ /* 0x004fe40000000000 */
[----:B------:R-:W2:Y:S04]  /*7f4f0*/  LDL.LU R25, [R1+0x414] ;  /* 0x0004140001197983 */ /* 0x000ea80000300800 */
[----:B------:R-:W-:Y:S04]  /*7f500*/  STL [R1+0x100], R0 ;  /* 0x0001000001007387 */ /* 0x000fe80000100800 */
[----:B------:R0:W-:Y:S04]  /*7f510*/  STL [R1+0x9b8], R26 ;  /* 0x0009b81a01007387 */ /* 0x0001e80000100800 */
[----:B------:R1:W2:Y:S04]  /*7f520*/  LDL.LU R5, [R1+0x14c4] ;  /* 0x0014c40001057983 */ /* 0x0002a80000300800 */
[----:B------:R-:W2:Y:S01]  /*7f530*/  LDL.LU R2, [R1+0x448] ;  /* 0x0004480001027983 */ /* 0x000ea20000300800 */
[----:B0-----:R-:W1:Y:S01]  /*7f540*/  S2R R26, SR_CTAID.X ;  /* 0x00000000001a7919 */ /* 0x001e620000002500 */
[----:B------:R-:W-:-:S02]  /*7f550*/  ISETP.GE.U32.AND P1, PT, R17, 0x7f800000, PT ;  /* 0x7f8000001100780c */ /* 0x000fc40003f26070 */
[----:B------:R-:W0:Y:S01]  /*7f560*/  LDC.64 R16, c[0x0][0x398] ;  /* 0x0000e600ff107b82 */ /* 0x000e220000000a00 */
[----:B------:R-:W-:Y:S01]  /*7f570*/  ISETP.GE.U32.AND P4, PT, R10, 0x7f800000, PT ;  /* 0x7f8000000a00780c */ /* 0x000fe20003f86070 */
[----:B------:R-:W-:-:S09]  /*7f580*/  UIMAD UR4, UR8, UR4, URZ ;  /* 0x00000004080472a4 */ /* 0x000fd2000f8e02ff */
[----:B------:R-:W-:Y:S01]  /*7f590*/  @P1 IMAD.MOV.U32 R0, RZ, RZ, 0x7f800000 ;  /* 0x7f800000ff001424 */ /* 0x000fe200078e00ff */
[----:B-1----:R-:W-:Y:S02]  /*7f5a0*/  PRMT R26, R8, 0x6540, R26 ;  /* 0x00006540081a7816 */ /* 0x002fe4000000001a */
[----:B------:R-:W3:Y:S01]  /*7f5b0*/  LDL.LU R8, [R1+0x3e8] ;  /* 0x0003e80001087983 */ /* 0x000ee20000300800 */
[C---:B--2---:R-:W-:Y:S01]  /*7f5c0*/  @P1 FFMA.FTZ R5, R2.reuse, R0, +INF ;  /* 0x7f80000002051423 */ /* 0x044fe20000010000 */
[----:B------:R-:W-:Y:S02]  /*7f5d0*/  FSETP.NEU.AND P0, PT, R2, RZ, PT ;  /* 0x000000ff0200720b */ /* 0x000fe40003f0d000 */
[----:B------:R-:W-:Y:S01]  /*7f5e0*/  @P4 MOV R0, 0x7f800000 ;  /* 0x7f80000000004802 */ /* 0x000fe20000000f00 */
[----:B------:R-:W-:Y:S01]  /*7f5f0*/  IMAD R2, R26, UR5, RZ ;  /* 0x000000051a027c24 */ /* 0x000fe2000f8e02ff */
[C---:B------:R-:W-:Y:S01]  /*7f600*/  FSETP.NEU.AND P1, PT, R10.reuse, RZ, PT ;  /* 0x000000ff0a00720b */ /* 0x040fe20003f2d000 */
[----:B------:R-:W2:Y:S02]  /*7f610*/  LDL.LU R26, [R1+0x3fc] ;  /* 0x0003fc00011a7983 */ /* 0x000ea40000300800 */
[----:B------:R-:W-:Y:S01]  /*7f620*/  @P4 FFMA.FTZ R4, R10, R0, +INF ;  /* 0x7f8000000a044423 */ /* 0x000fe20000010000 */
[----:B0-----:R-:W-:Y:S01]  /*7f630*/  IADD3 R0, P4, P6, R2, UR4, R16 ;  /* 0x0000000402007c10 */ /* 0x001fe2000fe9e010 */
[----:B------:R0:W2:Y:S04]  /*7f640*/  LDL.LU R10, [R1+0x14c0] ;  /* 0x0014c000010a7983 */ /* 0x0000a80000300800 */
[----:B------:R-:W2:Y:S04]  /*7f650*/  LDL.LU R16, [R1+0xc] ;  /* 0x00000c0001107983 */ /* 0x000ea80000300800 */
[----:B------:R1:W-:Y:S04]  /*7f660*/  STL [R1+0x1490], R0 ;  /* 0x0014900001007387 */ /* 0x0003e80000100800 */
[----:B-1----:R-:W5:Y:S01]  /*7f670*/  LDL.LU R0, [R1+0x628] ;  /* 0x0006280001007983 */ /* 0x002f620000300800 */
[----:B----4-:R-:W-:-:S03]  /*7f680*/  FADD R27, R27, R24 ;  /* 0x000000181b1b7221 */ /* 0x010fc60000000000 */
[----:B------:R0:W4:Y:S04]  /*7f690*/  LDL.LU R24, [R1+0x14bc] ;  /* 0x0014bc0001187983 */ /* 0x0001280000300800 */
[----:B------:R1:W-:Y:S04]  /*7f6a0*/  STL [R1+0x9a4], R27 ;  /* 0x0009a41b01007387 */ /* 0x0003e80000100800 */
[----:B-1----:R0:W4:Y:S01]  /*7f6b0*/  LDL.LU R27, [R1+0x14b8] ;  /* 0x0014b800011b7983 */ /* 0x0021220000300800 */
[----:B------:R-:W-:Y:S01]  /*7f6c0*/  USHF.R.S32.HI UR5, URZ, 0x1f, UR4 ;  /* 0x0000001fff057899 */ /* 0x000fe20008011404 */
[----:B------:R-:W-:-:S02]  /*7f6d0*/  ISETP.GE.U32.AND P5, PT, R7, 0x7f800000, PT ;  /* 0x7f8000000700780c */ /* 0x000fc40003fa6070 */
[----:B------:R-:W-:Y:S02]  /*7f6e0*/  SHF.R.S32.HI R2, RZ, 0x1f, R2 ;  /* 0x0000001fff027819 */ /* 0x000fe40000011402 */
[----:B------:R-:W-:Y:S02]  /*7f6f0*/  FSEL R5, R5, -INF , P0 ;  /* 0xff80000005057808 */ /* 0x000fe40000000000 */
[----:B---3--:R-:W-:Y:S02]  /*7f700*/  ISETP.GE.U32.AND P3, PT, R13, 0x7f800000, PT ;  /* 0x7f8000000d00780c */ /* 0x008fe40003f66070 */
[----:B------:R-:W-:Y:S01]  /*7f710*/  FSEL R4, R4, -INF , P1 ;  /* 0xff80000004047808 */ /* 0x000fe20000800000 */
[----:B-----5:R-:W-:Y:S01]  /*7f720*/  FADD R0, R0, R6 ;  /* 0x0000000600007221 */ /* 0x020fe20000000000 */
[----:B--2---:R-:W-:Y:S01]  /*7f730*/  FADD R3, R3, R16 ;  /* 0x0000001003037221 */ /* 0x004fe20000000000 */
[----:B------:R0:W2:Y:S01]  /*7f740*/  LDL.LU R6, [R1+0x14b4] ;  /* 0x0014b40001067983 */ /* 0x0000a20000300800 */
[----:B------:R-:W-:-:S02]  /*7f750*/  IADD3.X R2, PT, PT, R2, UR5, R17, P4, P6 ;  /* 0x0000000502027c10 */ /* 0x000fc4000a7ec411 */
[----:B------:R-:W-:Y:S01]  /*7f760*/  FSEL R17, R29, -INF , P2 ;  /* 0xff8000001d117808 */ /* 0x000fe20001000000 */
[----:B------:R-:W1:Y:S01]  /*7f770*/  LDCU UR4, c[0x0][0x3e8] ;  /* 0x00007d00ff0477ac */ /* 0x000e620008000800 */
[----:B------:R0:W3:Y:S01]  /*7f780*/  LDL.LU R29, [R1+0x14b0] ;  /* 0x0014b000011d7983 */ /* 0x0000e20000300800 */
[----:B------:R-:W-:-:S03]  /*7f790*/  @P5 IMAD.MOV.U32 R16, RZ, RZ, 0x7f800000 ;  /* 0x7f800000ff105424 */ /* 0x000fc600078e00ff */
[----:B------:R5:W-:Y:S01]  /*7f7a0*/  STL [R1+0xa6c], R17 ;  /* 0x000a6c1101007387 */ /* 0x000be20000100800 */
[----:B------:R-:W-:-:S03]  /*7f7b0*/  FSETP.NEU.AND P0, PT, R7, RZ, PT ;  /* 0x000000ff0700720b */ /* 0x000fc60003f0d000 */
[----:B------:R0:W-:Y:S01]  /*7f7c0*/  STL [R1+0xa70], R5 ;  /* 0x000a700501007387 */ /* 0x0001e20000100800 */
[----:B------:R-:W-:Y:S01]  /*7f7d0*/  ISETP.GE.U32.AND P4, PT, R28, 0x7f800000, PT ;  /* 0x7f8000001c00780c */ /* 0x000fe20003f86070 */
[----:B--2---:R-:W-:Y:S02]  /*7f7e0*/  @P5 FFMA.FTZ R6, R7, R16, +INF ;  /* 0x7f80000007065423 */ /* 0x004fe40000010010 */
[----:B------:R2:W2:Y:S01]  /*7f7f0*/  LDL.LU R7, [R1+0x14ac] ;  /* 0x0014ac0001077983 */ /* 0x0004a20000300800 */
[----:B-----5:R-:W-:Y:S01]  /*7f800*/  @P3 IMAD.MOV.U32 R17, RZ, RZ, 0x7f800000 ;  /* 0x7f800000ff113424 */ /* 0x020fe200078e00ff */
[----:B------:R-:W-:-:S03]  /*7f810*/  FSETP.NEU.AND P5, PT, R13, RZ, PT ;  /* 0x000000ff0d00720b */ /* 0x000fc60003fad000 */
[----:B---3--:R-:W-:Y:S02]  /*7f820*/  @P3 FFMA.FTZ R29, R13, R17, +INF ;  /* 0x7f8000000d1d3423 */ /* 0x008fe40000010011 */
[----:B------:R-:W3:Y:S04]  /*7f830*/  LDL.LU R17, [R1+0x3ec] ;  /* 0x0003ec0001117983 */ /* 0x000ee80000300800 */
[----:B------:R-:W5:Y:S04]  /*7f840*/  LDL.LU R16, [R1+0x3d8] ;  /* 0x0003d80001107983 */ /* 0x000f680000300800 */
[----:B------:R1:W-:Y:S01]  /*7f850*/  STL [R1+0xa5c], R4 ;  /* 0x000a5c0401007387 */ /* 0x0003e20000100800 */
[----:B0-----:R-:W-:-:S03]  /*7f860*/  @P4 IMAD.MOV.U32 R5, RZ, RZ, 0x7f800000 ;  /* 0x7f800000ff054424 */ /* 0x001fc600078e00ff */
[----:B------:R-:W3:Y:S01]  /*7f870*/  LDL.LU R13, [R1+0x3a0] ;  /* 0x0003a000010d7983 */ /* 0x000ee20000300800 */
[----:B------:R-:W-:Y:S02]  /*7f880*/  FSETP.NEU.AND P3, PT, R28, RZ, PT ;  /* 0x000000ff1c00720b */ /* 0x000fe40003f6d000 */
[----:B-1----:R-:W-:Y:S02]  /*7f890*/  FSEL R4, R6, -INF , P0 ;  /* 0xff80000006047808 */ /* 0x002fe40000000000 */
[----:B------:R-:W-:-:S03]  /*7f8a0*/  FSEL R6, R29, -INF , P5 ;  /* 0xff8000001d067808 */ /* 0x000fc60002800000 */
[----:B------:R0:W-:Y:S04]  /*7f8b0*/  STL [R1+0xa60], R4 ;  /* 0x000a600401007387 */ /* 0x0001e80000100800 */
[----:B------:R-:W3:Y:S04]  /*7f8c0*/  LDL.LU R29, [R1+0x3d0] ;  /* 0x0003d000011d7983 */ /* 0x000ee80000300800 */
[----:B------:R1:W-:Y:S01]  /*7f8d0*/  STL [R1+0xaa4], R6 ;  /* 0x000aa40601007387 */ /* 0x0003e20000100800 */
[----:B--2---:R-:W-:-:S03]  /*7f8e0*/  @P4 FFMA.FTZ R7, R28, R5, +INF ;  /* 0x7f8000001c074423 */ /* 0x004fc60000010005 */
[----:B------:R2:W2:Y:S01]  /*7f8f0*/  LDL.LU R28, [R1+0x14a8] ;  /* 0x0014a800011c7983 */ /* 0x0004a20000300800 */
[C---:B------:R-:W-:Y:S02]  /*7f900*/  ISETP.GE.U32.AND P6, PT, R9.reuse, 0x7f800000, PT ;  /* 0x7f8000000900780c */ /* 0x040fe40003fc6070 */
[----:B------:R-:W-:-:S11]  /*7f910*/  FSETP.NEU.AND P4, PT, R9, RZ, PT ;  /* 0x000000ff0900720b */ /* 0x000fd60003f8d000 */
[----:B0-----:R-:W-:Y:S02]  /*7f920*/  @P6 MOV R4, 0x7f800000 ;  /* 0x7f80000000046802 */ /* 0x001fe40000000f00 */
[----:B------:R-:W-:Y:S02]  /*7f930*/  ISETP.GE.U32.AND P2, PT, R25, 0x7f800000, PT ;  /* 0x7f8000001900780c */ /* 0x000fe40003f46070 */
[----:B------:R-:W-:Y:S01]  /*7f940*/  ISETP.GE.U32.AND P1, PT, R8, 0x7f800000, PT ;  /* 0x7f8000000800780c */ /* 0x000fe20003f26070 */
[----:B--2---:R-:W-:Y:S02]  /*7f950*/  @P6 FFMA.FTZ R28, R9, R4, +INF ;  /* 0x7f800000091c6423 */ /* 0x004fe40000010004 */
[----:B------:R0:W2:Y:S08]  /*7f960*/  LDL.LU R9, [R1+0x14a4] ;  /* 0x0014a40001097983 */ /* 0x0000b00000300800 */
[----:B-1----:R-:W-:Y:S01]  /*7f970*/  @P2 IMAD.MOV.U32 R6, RZ, RZ, 0x7f800000 ;  /* 0x7f800000ff062424 */ /* 0x002fe200078e00ff */
[----:B------:R-:W-:-:S02]  /*7f980*/  FSEL R5, R7, -INF , P3 ;  /* 0xff80000007057808 */ /* 0x000fc40001800000 */
[C---:B------:R-:W-:Y:S01]  /*7f990*/  FSETP.NEU.AND P6, PT, R25.reuse, RZ, PT ;  /* 0x000000ff1900720b */ /* 0x040fe20003fcd000 */
[----:B------:R-:W-:Y:S02]  /*7f9a0*/  @P1 IMAD.MOV.U32 R4, RZ, RZ, 0x7f800000 ;  /* 0x7f800000ff041424 */ /* 0x000fe400078e00ff */
[----:B----4-:R-:W-:Y:S02]  /*7f9b0*/  @P2 FFMA.FTZ R27, R25, R6, +INF ;  /* 0x7f800000191b2423 */ /* 0x010fe40000010006 */
[----:B------:R0:W4:Y:S04]  /*7f9c0*/  LDL.LU R25, [R1+0x14a0] ;  /* 0x0014a00001197983 */ /* 0x0001280000300800 */
[----:B------:R-:W4:Y:S04]  /*7f9d0*/  LDL.LU R6, [R1+0x3b8] ;  /* 0x0003b80001067983 */ /* 0x000f280000300800 */
[----:B------:R-:W4:Y:S04]  /*7f9e0*/  LDL.LU R7, [R1+0x3bc] ;  /* 0x0003bc0001077983 */ /* 0x000f280000300800 */
[----:B------:R1:W-:Y:S01]  /*7f9f0*/  STL [R1+0xaa0], R5 ;  /* 0x000aa00501007387 */ /* 0x0003e20000100800 */
[----:B------:R-:W-:-:S02]  /*7fa00*/  FSETP.NEU.AND P2, PT, R8, RZ, PT ;  /* 0x000000ff0800720b */ /* 0x000fc40003f4d000 */
[----:B------:R-:W-:Y:S01]  /*7fa10*/  ISETP.GE.U32.AND P0, PT, R26, 0x7f800000, PT ;  /* 0x7f8000001a00780c */ /* 0x000fe20003f06070 */
[----:B--2---:R-:W-:Y:S02]  /*7fa20*/  @P1 FFMA.FTZ R9, R8, R4, +INF ;  /* 0x7f80000008091423 */ /* 0x004fe40000010004 */
[----:B------:R0:W2:Y:S10]  /*7fa30*/  LDL.LU R8, [R1+0x149c] ;  /* 0x00149c0001087983 */ /* 0x0000b40000300800 */
[----:B-1----:R-:W-:Y:S01]  /*7fa40*/  @P0 IMAD.MOV.U32 R5, RZ, RZ, 0x7f800000 ;  /* 0x7f800000ff050424 */ /* 0x002fe200078e00ff */
[----:B------:R-:W-:-:S02]  /*7fa50*/  FSETP.NEU.AND P1, PT, R26, RZ, PT ;  /* 0x000000ff1a00720b */ /* 0x000fc40003f2d000 */
[----:B---3--:R-:W-:Y:S01]  /*7fa60*/  ISETP.GE.U32.AND P5, PT, R29, 0x7f800000, PT ;  /* 0x7f8000001d00780c */ /* 0x008fe20003fa6070 */
[----:B--2---:R-:W-:Y:S02]  /*7fa70*/  @P0 FFMA.FTZ R8, R26, R5, +INF ;  /* 0x7f8000001a080423 */ /* 0x004fe40000010005 */
[----:B------:R0:W2:Y:S10]  /*7fa80*/  LDL.LU R26, [R1+0x1498] ;  /* 0x00149800011a7983 */ /* 0x0000b40000300800 */
[----:B------:R-:W-:-:S02]  /*7fa90*/  @P5 MOV R4, 0x7f800000 ;  /* 0x7f80000000045802 */ /* 0x000fc40000000f00 */
[----:B------:R-:W-:Y:S02]  /*7faa0*/  ISETP.GE.U32.AND P3, PT, R17, 0x7f800000, PT ;  /* 0x7f8000001100780c */ /* 0x000fe40003f66070 */
[----:B------:R-:W-:-:S05]  /*7fab0*/  FSEL R5, R28, -INF , P4 ;  /* 0xff8000001c057808 */ /* 0x000fca0002000000 */
[----:B------:R1:W-:Y:S01]  /*7fac0*/  STL [R1+0xa9c], R5 ;  /* 0x000a9c0501007387 */ /* 0x0003e20000100800 */
[----:B----4-:R-:W-:Y:S02]  /*7fad0*/  ISETP.GE.U32.AND P0, PT, R6, 0x7f800000, PT ;  /* 0x7f8000000600780c */ /* 0x010fe40003f06070 */
[----:B------:R-:W-:Y:S02]  /*7fae0*/  FSETP.NEU.AND P4, PT, R29, RZ, PT ;  /* 0x000000ff1d00720b */ /* 0x000fe40003f8d000 */
[----:B-1----:R-:W-:Y:S02]  /*7faf0*/  FSEL R5, R9, -INF , P2 ;  /* 0xff80000009057808 */ /* 0x002fe40001000000 */
[----:B------:R-:W-:Y:S01]  /*7fb00*/  ISETP.GE.U32.AND P2, PT, R13, 0x7f800000, PT ;  /* 0x7f8000000d00780c */ /* 0x000fe20003f46070 */
[----:B--2---:R-:W-:Y:S01]  /*7fb10*/  @P5 FFMA.FTZ R26, R29, R4, +INF ;  /* 0x7f8000001d1a5423 */ /* 0x004fe20000010004 */
[----:B------:R-:W-:Y:S02]  /*7fb20*/  FSEL R4, R27, -INF , P6 ;  /* 0xff8000001b047808 */ /* 0x000fe40003000000 */
[----:B------:R-:W2:Y:S04]  /*7fb30*/  LDL.LU R27, [R1+0x378] ;  /* 0x00037800011b7983 */ /* 0x000ea80000300800 */
[----:B------:R1:W-:Y:S04]  /*7fb40*/  STL [R1+0xa8c], R4 ;  /* 0x000a8c0401007387 */ /* 0x0003e80000100800 */
[----:B------:R-:W3:Y:S04]  /*7fb50*/  LDL.LU R9, [R1+0x390] ;  /* 0x0003900001097983 */ /* 0x000ee80000300800 */
[----:B------:R4:W-:Y:S01]  /*7fb60*/  STL [R1+0xa90], R5 ;  /* 0x000a900501007387 */ /* 0x0009e20000100800 */
[----:B-----5:R-:W-:Y:S01]  /*7fb70*/  ISETP.GE.U32.AND P6, PT, R16, 0x7f800000, PT ;  /* 0x7f8000001000780c */ /* 0x020fe20003fc6070 */
[----:B-1----:R-:W-:Y:S01]  /*7fb80*/  @P3 IMAD.MOV.U32 R4, RZ, RZ, 0x7f800000 ;  /* 0x7f800000ff043424 */ /* 0x002fe200078e00ff */
[----:B----4-:R-:W-:-:S02]  /*7fb90*/  FSEL R5, R8, -INF , P1 ;  /* 0xff80000008057808 */ /* 0x010fc40000800000 */
[----:B------:R-:W4:Y:S01]  /*7fba0*/  LDL.LU R8, [R1+0x3a4] ;  /* 0x0003a40001087983 */ /* 0x000f220000300800 */
[----:B------:R-:W-:-:S03]  /*7fbb0*/  @P3 FFMA.FTZ R25, R17, R4, +INF ;  /* 0x7f80000011193423 */ /* 0x000fc60000010004 */
[----:B------:R1:W-:Y:S01]  /*7fbc0*/  STL [R1+0xa94], R5 ;  /* 0x000a940501007387 */ /* 0x0003e20000100800 */
[----:B------:R-:W-:Y:S02]  /*7fbd0*/  FSEL R4, R26, -INF , P4 ;  /* 0xff8000001a047808 */ /* 0x000fe40002000000 */
[----:B------:R-:W-:Y:S01]  /*7fbe0*/  FSETP.NEU.AND P5, PT, R17, RZ, PT ;  /* 0x000000ff1100720b */ /* 0x000fe20003fad000 */
[----:B------:R-:W5:Y:S04]  /*7fbf0*/  LDL.LU R26, [R1+0x38c] ;  /* 0x00038c00011a7983 */ /* 0x000f680000300800 */
[----:B------:R-:W3:Y:S04]  /*7fc00*/  LDL.LU R28, [R1+0x36c] ;  /* 0x00036c00011c7983 */ /* 0x000ee80000300800 */
[----:B------:R0:W-:Y:S04]  /*7fc10*/  STL [R1+0xa7c], R4 ;  /* 0x000a7c0401007387 */ /* 0x0001e80000100800 */
[----:B------:R-:W3:Y:S04]  /*7fc20*/  LDL.LU R29, [R1+0x37c] ;  /* 0x00037c00011d7983 */ /* 0x000ee80000300800 */
[----:B------:R-:W3:Y:S01]  /*7fc30*/  LDL.LU R17, [R1+0x34c] ;  /* 0x00034c0001117983 */ /* 0x000ee20000300800 */
[----:B-1----:R-:W-:Y:S01]  /*7fc40*/  FSEL R5, R25, -INF , P5 ;  /* 0xff80000019057808 */ /* 0x002fe20002800000 */
[----:B0-----:R-:W-:-:S04]  /*7fc50*/  @P0 IMAD.MOV.U32 R4, RZ, RZ, 0x7f800000 ;  /* 0x7f800000ff040424 */ /* 0x001fc800078e00ff */
[----:B------:R0:W-:Y:S01]  /*7fc60*/  STL [R1+0xa80], R5 ;  /* 0x000a800501007387 */ /* 0x0001e20000100800 */
[----:B------:R-:W-:Y:S01]  /*7fc70*/  @P0 FFMA.FTZ R24, R6, R4, +INF ;  /* 0x7f80000006180423 */ /* 0x000fe20000010004 */
[----:B------:R-:W-:Y:S02]  /*7fc80*/  @P2 MOV R4, 0x7f800000 ;  /* 0x7f80000000042802 */ /* 0x000fe40000000f00 */
[C---:B------:R-:W-:Y:S01]  /*7fc90*/  FSETP.NEU.AND P0, PT, R16.reuse, RZ, PT ;  /* 0x000000ff1000720b */ /* 0x040fe20003f0d000 */
[----:B0-----:R-:W-:Y:S02]  /*7fca0*/  @P6 IMAD.MOV.U32 R5, RZ, RZ, 0x7f800000 ;  /* 0x7f800000ff056424 */ /* 0x001fe400078e00ff */
[C---:B------:R-:W-:Y:S02]  /*7fcb0*/  @P2 FFMA.FTZ R23, R13.reuse, R4, +INF ;  /* 0x7f8000000d172423 */ /* 0x040fe40000010004 */
[----:B------:R-:W-:Y:S01]  /*7fcc0*/  @P6 FFMA.FTZ R10, R16, R5, +INF ;  /* 0x7f800000100a6423 */ /* 0x000fe20000010005 */
[----:B------:R-:W-:Y:S01]  /*7fcd0*/  FSETP.NEU.AND P6, PT, R13, RZ, PT ;  /* 0x000000ff0d00720b */ /* 0x000fe20003fcd000 */
[----:B------:R-:W3:Y:S04]  /*7fce0*/  LDL.LU R16, [R1+0x368] ;  /* 0x0003680001107983 */ /* 0x000ee80000300800 */
[----:B------:R0:W3:Y:S01]  /*7fcf0*/  LDL.LU R13, [R1+0x1494] ;  /* 0x00149400010d7983 */ /* 0x0000e20000300800 */
[----:B------:R-:W-:-:S02]  /*7fd00*/  ISETP.GE.U32.AND P1, PT, R7, 0x7f800000, PT ;  /* 0x7f8000000700780c */ /* 0x000fc40003f26070 */
[----:B------:R-:W-:Y:S02]  /*7fd10*/  FSETP.NEU.AND P3, PT, R6, RZ, PT ;  /* 0x000000ff0600720b */ /* 0x000fe40003f6d000 */
[----:B------:R-:W-:Y:S02]  /*7fd20*/  FSETP.NEU.AND P2, PT, R7, RZ, PT ;  /* 0x000000ff0700720b */ /* 0x000fe40003f4d000 */
[----:B------:R-:W-:-:S07]  /*7fd30*/  FSEL R4, R24, -INF , P3 ;  /* 0xff80000018047808 */ /* 0x000fce0001800000 */
[----:B------:R-:W-:-:S04]  /*7fd40*/  @P1 IMAD.MOV.U32 R6, RZ, RZ, 0x7f800000 ;  /* 0x7f800000ff061424 */ /* 0x000fc800078e00ff */
[----:B------:R-:W-:Y:S02]  /*7fd50*/  @P1 FFMA.FTZ R11, R7, R6, +INF ;  /* 0x7f800000070b1423 */ /* 0x000fe40000010006 */
[----:B------:R-:W3:Y:S04]  /*7fd60*/  LDL.LU R7, [R1+0x334] ;  /* 0x0003340001077983 */ /* 0x000ee80000300800 */
[----:B------:R1:W-:Y:S01]  /*7fd70*/  STL [R1+0xa64], R4 ;  /* 0x000a640401007387 */ /* 0x0003e20000100800 */
[----:B------:R-:W-:-:S05]  /*7fd80*/  FSEL R6, R10, -INF , P0 ;  /* 0xff8000000a067808 */ /* 0x000fca0000000000 */
[----:B------:R-:W-:Y:S01]  /*7fd90*/  STL [R1+0xa68], R6 ;  /* 0x000a680601007387 */ /* 0x000fe20000100800 */
[----:B--2---:R-:W-:Y:S02]  /*7fda0*/  ISETP.GE.U32.AND P3, PT, R27, 0x7f800000, PT ;  /* 0x7f8000001b00780c */ /* 0x004fe40003f66070 */
[----:B----4-:R-:W-:Y:S02]  /*7fdb0*/  ISETP.GE.U32.AND P5, PT, R8, 0x7f800000, PT ;  /* 0x7f8000000800780c */ /* 0x010fe40003fa6070 */
[----:B-----5:R-:W-:Y:S02]  /*7fdc0*/  ISETP.GE.U32.AND P4, PT, R26, 0x7f800000, PT ;  /* 0x7f8000001a00780c */ /* 0x020fe40003f86070 */
[----:B---3--:R-:W-:-:S09]  /*7fdd0*/  ISETP.GE.U32.AND P1, PT, R9, 0x7f800000, PT ;  /* 0x7f8000000900780c */ /* 0x008fd20003f26070 */
[----:B------:R-:W-:Y:S02]  /*7fde0*/  @P5 IMAD.MOV.U32 R5, RZ, RZ, 0x7f800000 ;  /* 0x7f800000ff055424 */ /* 0x000fe400078e00ff */
[----:B-1----:R-:W-:Y:S02]  /*7fdf0*/  @P4 IMAD.MOV.U32 R4, RZ, RZ, 0x7f800000 ;  /* 0x7f800000ff044424 */ /* 0x002fe400078e00ff */
[----:B------:R-:W-:Y:S01]  /*7fe00*/  @P5 FFMA.FTZ R12, R8, R5, +INF ;  /* 0x7f800000080c5423 */ /* 0x000fe20000010005 */
[----:B------:R-:W-:Y:S02]  /*7fe10*/  FSEL R5, R11, -INF , P2 ;  /* 0xff8000000b057808 */ /* 0x000fe40001000000 */
[C---:B------:R-:W-:Y:S02]  /*7fe20*/  FSETP.NEU.AND P0, PT, R26.reuse, RZ, PT ;  /* 0x000000ff1a00720b */ /* 0x040fe40003f0d000 */
[----:B------:R-:W-:Y:S01]  /*7fe30*/  ISETP.GE.U32.AND P5, PT, R29, 0x7f800000, PT ;  /* 0x7f8000001d00780c */ /* 0x000fe20003fa6070 */
[----:B------:R-:W-:Y:S01]  /*7fe40*/  @P4 FFMA.FTZ R13, R26, R4, +INF ;  /* 0x7f8000001a0d4423 */ /* 0x000fe20000010004 */
[----:B------:R-:W-:-:S02]  /*7fe50*/  FSEL R4, R23, -INF , P6 ;  /* 0xff80000017047808 */ /* 0x000fc40003000000 */
[----:B------:R-:W-:Y:S02]  /*7fe60*/  FSETP.NEU.AND P4, PT, R8, RZ, PT ;  /* 0x000000ff0800720b */ /* 0x000fe40003f8d000 */
[----:B------:R-:W2:Y:S04]  /*7fe70*/  LDL.LU R8, [R1+0x350] ;  /* 0x0003500001087983 */ /* 0x000ea80000300800 */
[----:B------:R1:W-:Y:S04]  /*7fe80*/  STL [R1+0xa50], R4 ;  /* 0x000a500401007387 */ /* 0x0003e80000100800 */
[----:B------:R3:W-:Y:S01]  /*7fe90*/  STL [R1+0xa54], R5 ;  /* 0x000a540501007387 */ /* 0x0007e20000100800 */
[----:B------:R-:W-:-:S02]  /*7fea0*/  ISETP.GE.U32.AND P6, PT, R28, 0x7f800000, PT ;  /* 0x7f8000001c00780c */ /* 0x000fc40003fc6070 */
[----:B------:R-:W-:Y:S02]  /*7feb0*/  FSETP.NEU.AND P2, PT, R27, RZ, PT ;  /* 0x000000ff1b00720b */ /* 0x000fe40003f4d000 */
[----:B-1----:R-:W-:Y:S02]  /*7fec0*/  @P3 MOV R4, 0x7f800000 ;  /* 0x7f80000000043802 */ /* 0x002fe40000000f00 */
[----:B---3--:R-:W-:Y:S02]  /*7fed0*/  FSEL R5, R13, -INF , P0 ;  /* 0xff8000000d057808 */ /* 0x008fe40000000000 */
[----:B------:R-:W-:Y:S01]  /*7fee0*/  ISETP.GE.U32.AND P0, PT, R17, 0x7f800000, PT ;  /* 0x7f8000001100780c */ /* 0x000fe20003f06070 */
[----:B------:R-:W-:Y:S02]  /*7fef0*/  @P3 FFMA.FTZ R22, R27, R4, +INF ;  /* 0x7f8000001b163423 */ /* 0x000fe40000010004 */
[----:B------:R1:W-:Y:S01]  /*7ff00*/  STL [R1+0xa58], R5 ;  /* 0x000a580501007387 */ /* 0x0003e20000100800 */
[----:B------:R-:W-:-:S03]  /*7ff10*/  FSEL R4, R12, -INF , P4 ;  /* 0xff8000000c047808 */ /* 0x000fc60002000000 */
[----:B------:R-:W3:Y:S04]  /*7ff20*/  LDL.LU R25, [R1+0x1d0] ;  /* 0x0001d00001197983 */ /* 0x000ee80000300800 */
[----:B------:R-:W4:Y:S01]  /*7ff30*/  LDL.LU R27, [R1+0x1b0] ;  /* 0x0001b000011b7983 */ /* 0x000f220000300800 */
[----:B-1----:R-:W-:-:S04]  /*7ff40*/  @P1 IMAD.MOV.U32 R5, RZ, RZ, 0x7f800000 ;  /* 0x7f800000ff051424 */ /* 0x002fc800078e00ff */
[C---:B------:R-:W-:Y:S01]  /*7ff50*/  @P1 FFMA.FTZ R15, R9.reuse, R5, +INF ;  /* 0x7f800000090f1423 */ /* 0x040fe20000010005 */
[----:B------:R-:W-:Y:S01]  /*7ff60*/  FSEL R5, R22, -INF , P2 ;  /* 0xff80000016057808 */ /* 0x000fe20001000000 */
[----:B------:R1:W-:Y:S04]  /*7ff70*/  STL [R1+0xa4c], R4 ;  /* 0x000a4c0401007387 */ /* 0x0003e80000100800 */
[----:B------:R-:W5:Y:S01]  /*7ff80*/  LDL.LU R22, [R1+0x1e4] ;  /* 0x0001e40001167983 */ /* 0x000f620000300800 */
[----:B------:R-:W-:-:S03]  /*7ff90*/  FSETP.NEU.AND P4, PT, R9, RZ, PT ;  /* 0x000000ff0900720b */ /* 0x000fc60003f8d000 */
[----:B------:R0:W-:Y:S01]  /*7ffa0*/  STL [R1+0xa48], R5 ;  /* 0x000a480501007387 */ /* 0x0001e20000100800 */
[----:B------:R-:W-:Y:S01]  /*7ffb0*/  @P0 MOV R6, 0x7f800000 ;  /* 0x7f80000000060802 */ /* 0x000fe20000000f00 */
[----:B-1----:R-:W-:Y:S02]  /*7ffc0*/  @P6 IMAD.MOV.U32 R4, RZ, RZ, 0x7f800000 ;  /* 0x7f800000ff046424 */ /* 0x002fe400078e00ff */
[----:B0-----:R-:W-:Y:S02]  /*7ffd0*/  @P5 IMAD.MOV.U32 R5, RZ, RZ, 0x7f800000 ;  /* 0x7f800000ff055424 */ /* 0x001fe400078e00ff */
[C---:B------:R-:W-:Y:S02]  /*7ffe0*/  @P6 FFMA.FTZ R14, R28.reuse, R4, +INF ;  /* 0x7f8000001c0e6423 */ /* 0x040fe40000010004 */
[----:B------:R-:W-:Y:S01]  /*7fff0*/  @P5 FFMA.FTZ R19, R29, R5, +INF ;  /* 0x7f8000001d135423 */ /* 0x000fe20000010005 */
[----:B------:R-:W-:Y:S02]  /*80000*/  FSEL R5, R15, -INF , P4 ;  /* 0xff8000000f057808 */ /* 0x000fe40002000000 */
[----:B------:R-:W-:-:S02]  /*80010*/  FSETP.NEU.AND P2, PT, R28, RZ, PT ;  /* 0x000000ff1c00720b */ /* 0x000fc40003f4d000 */
[C---:B------:R-:W-:Y:S01]  /*80020*/  FSETP.NEU.AND P5, PT, R17.reuse, RZ, PT ;  /* 0x000000ff1100720b */ /* 0x040fe20003fad000 */
[----:B------:R-:W-:Y:S02]  /*80030*/  @P0 FFMA.FTZ R18, R17, R6, +INF ;  /* 0x7f80000011120423 */ /* 0x000fe40000010006 */
[----:B------:R0:W4:Y:S04]  /*80040*/  LDL R17, [R1+0x104] ;  /* 0x0001040001117983 */ /* 0x0001280000100800 */
[----:B------:R-:W4:Y:S04]  /*80050*/  LDL.LU R15, [R1+0x338] ;  /* 0x00033800010f7983 */ /* 0x000f280000300800 */
[----:B------:R1:W-:Y:S01]  /*80060*/  STL [R1+0x174], R5 ;  /* 0x0001740501007387 */ /* 0x0003e20000100800 */
[----:B------:R-:W-:-:S02]  /*80070*/  ISETP.GE.U32.AND P3, PT, R16, 0x7f800000, PT ;  /* 0x7f8000001000780c */ /* 0x000fc40003f66070 */
[----:B-1----:R-:W-:Y:S02]  /*80080*/  FSEL R5, R14, -INF , P2 ;  /* 0xff8000000e057808 */ /* 0x002fe40001000000 */
[----:B------:R-:W5:Y:S01]  /*80090*/  LDL.LU R14, [R1+0x1e0] ;  /* 0x0001e000010e7983 */ /* 0x000f620000300800 */
[----:B------:R-:W-:-:S08]  /*800a0*/  FSETP.NEU.AND P6, PT, R29, RZ, PT ;  /* 0x000000ff1d00720b */ /* 0x000fd00003fcd000 */
[----:B------:R-:W-:Y:S01]  /*800b0*/  @P3 IMAD.MOV.U32 R4, RZ, RZ, 0x7f800000 ;  /* 0x7f800000ff043424 */ /* 0x000fe200078e00ff */
[----:B------:R1:W-:Y:S01]  /*800c0*/  STL [R1+0xa98], R5 ;  /* 0x000a980501007387 */ /* 0x0003e20000100800 */
[----:B------:R-:W-:-:S03]  /*800d0*/  FSETP.NEU.AND P2, PT, R16, RZ, PT ;  /* 0x000000ff1000720b */ /* 0x000fc60003f4d000 */
[----:B------:R0:W5:Y:S01]  /*800e0*/  LDL R6, [R1+0x9b8] ;  /* 0x0009b80001067983 */ /* 0x0001620000100800 */
[----:B------:R-:W-:-:S03]  /*800f0*/  @P3 FFMA.FTZ R21, R16, R4, +INF ;  /* 0x7f80000010153423 */ /* 0x000fc60000010004 */
[----:B------:R0:W5:Y:S04]  /*80100*/  LDL R16, [R1+0x100] ;  /* 0x0001000001107983 */ /* 0x0001680000100800 */
[----:B------:R-:W5:Y:S01]  /*80110*/  LDL R26, [R1+0x840] ;  /* 0x00084000011a7983 */ /* 0x000f620000100800 */
[----:B-1----:R-:W-:-:S05]  /*80120*/  FSEL R5, R19, -INF , P6 ;  /* 0xff80000013057808 */ /* 0x002fca0003000000 */
[----:B------:R1:W-:Y:S04]  /*80130*/  STL [R1+0xa84], R5 ;  /* 0x000a840501007387 */ /* 0x0003e80000100800 */
[----:B------:R0:W5:Y:S01]  /*80140*/  LDL R29, [R1+0x9a4] ;  /* 0x0009a400011d7983 */ /* 0x0001620000100800 */
[C---:B------:R-:W-:Y:S02]  /*80150*/  ISETP.GE.U32.AND P1, PT, R7.reuse, 0x7f800000, PT ;  /* 0x7f8000000700780c */ /* 0x040fe40003f26070 */
[----:B------:R-:W-:Y:S02]  /*80160*/  FSETP.NEU.AND P6, PT, R7, RZ, PT ;  /* 0x000000ff0700720b */ /* 0x000fe40003fcd000 */
[----:B-1----:R-:W-:-:S09]  /*80170*/  FSEL R5, R18, -INF , P5 ;  /* 0xff80000012057808 */ /* 0x002fd20002800000 */
[----:B------:R-:W-:-:S04]  /*80180*/  @P1 IMAD.MOV.U32 R4, RZ, RZ, 0x7f800000 ;  /* 0x7f800000ff041424 */ /* 0x000fc800078e00ff */
[----:B------:R-:W-:Y:S01]  /*80190*/  @P1 FFMA.FTZ R20, R7, R4, +INF ;  /* 0x7f80000007141423 */ /* 0x000fe20000010004 */
[----:B------:R-:W-:Y:S01]  /*801a0*/  FSEL R4, R21, -INF , P2 ;  /* 0xff80000015047808 */ /* 0x000fe20001000000 */
[----:B------:R-:W-:Y:S04]  /*801b0*/  STL [R1+0xa88], R5 ;  /* 0x000a880501007387 */ /* 0x000fe80000100800 */
[----:B------:R-:W5:Y:S01]  /*801c0*/  LDL.LU R12, [R1+0x410] ;  /* 0x00041000010c7983 */ /* 0x000f620000300800 */
[----:B------:R-:W-:-:S03]  /*801d0*/  FSEL R9, R20, -INF , P6 ;  /* 0xff80000014097808 */ /* 0x000fc60003000000 */
[----:B------:R-:W-:Y:S04]  /*801e0*/  STL [R1+0xa74], R4 ;  /* 0x000a740401007387 */ /* 0x000fe80000100800 */
[----:B------:R-:W5:Y:S04]  /*801f0*/  LDL.LU R7, [R1+0x408] ;  /* 0x0004080001077983 */ /* 0x000f680000300800 */
[----:B------:R-:W5:Y:S04]  /*80200*/  LDL.LU R13, [R1+0x24c] ;  /* 0x00024c00010d7983 */ /* 0x000f680000300800 */
[----:B------:R1:W-:Y:S04]  /*80210*/  STL [R1+0xa78], R9 ;  /* 0x000a780901007387 */ /* 0x0003e80000100800 */
[----:B------:R-:W5:Y:S04]  /*80220*/  LDL.LU R11, [R1+0x5c] ;  /* 0x00005c00010b7983 */ /* 0x000f680000300800 */
[----:B-1----:R-:W5:Y:S04]  /*80230*/  LDL.LU R9, [R1+0x3ac] ;  /* 0x0003ac0001097983 */ /* 0x002f680000300800 */
[----:B------:R-:W5:Y:S04]  /*80240*/  LDL.LU R23, [R1+0x3a8] ;  /* 0x0003a80001177983 */ /* 0x000f680000300800 */
[----:B------:R-:W5:Y:S04]  /*80250*/  LDL.LU R28, [R1+0x250] ;  /* 0x00025000011c7983 */ /* 0x000f680000300800 */
[----:B------:R-:W5:Y:S01]  /*80260*/  LDL.LU R10, [R1+0x54] ;  /* 0x00005400010a7983 */ /* 0x000f620000300800 */
[----:B--2---:R-:W-:-:S02]  /*80270*/  ISETP.GE.U32.AND P0, PT, R8, 0x7f800000, PT ;  /* 0x7f8000000800780c */ /* 0x004fc40003f06070 */
[----:B------:R-:W-:-:S11]  /*80280*/  FSETP.NEU.AND P6, PT, R8, RZ, PT ;  /* 0x000000ff0800720b */ /* 0x000fd60003fcd000 */
[----:B------:R-:W-:Y:S01]  /*80290*/  @P0 IMAD.MOV.U32 R5, RZ, RZ, 0x7f800000 ;  /* 0x7f800000ff050424 */ /* 0x000fe200078e00ff */
[----:B---3--:R-:W-:Y:S02]  /*802a0*/  ISETP.GE.U32.AND P5, PT, R25, 0x7f800000, PT ;  /* 0x7f8000001900780c */ /* 0x008fe40003fa6070 */
[----:B----4-:R-:W-:Y:S02]  /*802b0*/  ISETP.GE.U32.AND P3, PT, R15, 0x7f800000, PT ;  /* 0x7f8000000f00780c */ /* 0x010fe40003f66070 */
[----:B-----5:R-:W-:Y:S01]  /*802c0*/  ISETP.GE.U32.AND P4, PT, R14, 0x7f800000, PT ;  /* 0x7f8000000e00780c */ /* 0x020fe20003f86070 */
[----:B------:R-:W-:-:S10]  /*802d0*/  @P0 FFMA.FTZ R17, R8, R5, +INF ;  /* 0x7f80000008110423 */ /* 0x000fd40000010005 */
[----:B------:R-:W-:Y:S01]  /*802e0*/  @P3 IMAD.MOV.U32 R5, RZ, RZ, 0x7f800000 ;  /* 0x7f800000ff053424 */ /* 0x000fe200078e00ff */
[----:B------:R-:W2:Y:S04]  /*802f0*/  LDL.LU R8, [R1+0x240] ;  /* 0x0002400001087983 */ /* 0x000ea80000300800 */
[----:B------:R-:W3:Y:S04]  /*80300*/  LDL.LU R24, [R1+0x4c] ;  /* 0x00004c0001187983 */ /* 0x000ee80000300800 */
[----:B------:R1:W-:Y:S01]  /*80310*/  @P0 STL [R1+0x104], R17 ;  /* 0x0001041101000387 */ /* 0x0003e20000100800 */
[----:B------:R-:W-:Y:S01]  /*80320*/  @P3 FFMA.FTZ R6, R15, R5, +INF ;  /* 0x7f8000000f063423 */ /* 0x000fe20000010005 */
[----:B------:R-:W-:-:S02]  /*80330*/  @P4 MOV R4, 0x7f800000 ;  /* 0x7f80000000044802 */ /* 0x000fc40000000f00 */
[----:B-1----:R-:W4:Y:S03]  /*80340*/  LDL.LU R17, [R1+0x23c] ;  /* 0x00023c0001117983 */ /* 0x002f260000300800 */
[----:B------:R-:W-:Y:S01]  /*80350*/  @P4 FFMA.FTZ R16, R14, R4, +INF ;  /* 0x7f8000000e104423 */ /* 0x000fe20000010004 */
[----:B------:R-:W-:-:S04]  /*80360*/  @P5 IMAD.MOV.U32 R4, RZ, RZ, 0x7f800000 ;  /* 0x7f800000ff045424 */ /* 0x000fc800078e00ff */
[----:B------:R1:W-:Y:S01]  /*80370*/  @P4 STL [R1+0x100], R16 ;  /* 0x0001001001004387 */ /* 0x0003e20000100800 */
[----:B------:R-:W-:-:S03]  /*80380*/  @P5 FFMA.FTZ R29, R25, R4, +INF ;  /* 0x7f800000191d5423 */ /* 0x000fc60000010004 */
[----:B-1----:R-:W5:Y:S04]  /*80390*/  LDL.LU R16, [R1+0x44] ;  /* 0x0000440001107983 */ /* 0x002f680000300800 */
[----:B------:R-:W-:Y:S01]  /*803a0*/  @P3 STL [R1+0x9b8], R6 ;  /* 0x0009b80601003387 */ /* 0x000fe20000100800 */
[----:B------:R-:W-:-:S03]  /*803b0*/  FSETP.NEU.AND P3, PT, R25, RZ, PT ;  /* 0x000000ff1900720b */ /* 0x000fc60003f6d000 */
[----:B------:R-:W5:Y:S04]  /*803c0*/  LDL.LU R25, [R1+0x18] ;  /* 0x0000180001197983 */ /* 0x000f680000300800 */
[----:B------:R1:W-:Y:S04]  /*803d0*/  @P5 STL [R1+0x9a4], R29 ;  /* 0x0009a41d01005387 */ /* 0x0003e80000100800 */
[----:B-1----:R-:W5:Y:S01]  /*803e0*/  LDL.LU R29, [R1+0x258] ;  /* 0x00025800011d7983 */ /* 0x002f620000300800 */
[----:B------:R-:W-:Y:S02]  /*803f0*/  ISETP.GE.U32.AND P1, PT, R22, 0x7f800000, PT ;  /* 0x7f8000001600780c */ /* 0x000fe40003f26070 */
[----:B------:R-:W-:-:S11]  /*80400*/  ISETP.GE.U32.AND P2, PT, R27, 0x7f800000, PT ;  /* 0x7f8000001b00780c */ /* 0x000fd60003f46070 */
[----:B------:R-:W-:Y:S02]  /*80410*/  @P1 IMAD.MOV.U32 R5, RZ, RZ, 0x7f800000 ;  /* 0x7f800000ff051424 */ /* 0x000fe400078e00ff */
[----:B------:R-:W-:Y:S02]  /*80420*/  @P2 MOV R4, 0x7f800000 ;  /* 0x7f80000000042802 */ /* 0x000fe40000000f00 */
[----:B------:R-:W-:-:S03]  /*80430*/  @P1 FFMA.FTZ R0, R22, R5, +INF ;  /* 0x7f80000016001423 */ /* 0x000fc60000010005 */
[C---:B------:R-:W-:Y:S02]  /*80440*/  @P2 FFMA.FTZ R3, R27.reuse, R4, +INF ;  /* 0x7f8000001b032423 */ /* 0x040fe40000010004 */
[----:B------:R1:W-:Y:S04]  /*80450*/  STL [R1+0x9a0], R0 ;  /* 0x0009a00001007387 */ /* 0x0003e80000100800 */
[----:B-1----:R-:W5:Y:S04]  /*80460*/  LDL.LU R0, [R1+0x1490] ;  /* 0x0014900001007983 */ /* 0x002f680000300800 */
[----:B------:R1:W-:Y:S04]  /*80470*/  STL [R1+0x99c], R3 ;  /* 0x00099c0301007387 */ /* 0x0003e80000100800 */
[----:B-1----:R-:W5:Y:S01]  /*80480*/  LDL.LU R3, [R1+0x148c] ;  /* 0x00148c0001037983 */ /* 0x002f620000300800 */
[----:B------:R-:W-:-:S03]  /*80490*/  FSETP.NEU.AND P1, PT, R27, RZ, PT ;  /* 0x000000ff1b00720b */ /* 0x000fc60003f2d000 */
[----:B------:R-:W5:Y:S01]  /*804a0*/  LDL.LU R27, [R1+0x344] ;  /* 0x00034400011b7983 */ /* 0x000f620000300800 */
[----:B------:R-:W-:-:S04]  /*804b0*/  LOP3.LUT R7, R7, 0xffff, RZ, 0xc0, !PT ;  /* 0x0000ffff07077812 */ /* 0x000fc800078ec0ff */
[--C-:B------:R-:W-:Y:S02]  /*804c0*/  PRMT R6, R28, 0x4210, R7.reuse ;  /* 0x000042101c067816 */ /* 0x100fe40000000007 */
[----:B------:R-:W5:Y:S01]  /*804d0*/  LDL.LU R28, [R1+0x340] ;  /* 0x00034000011c7983 */ /* 0x000f620000300800 */
[----:B------:R-:W-:Y:S02]  /*804e0*/  LOP3.LUT R5, R12, 0xffff, RZ, 0xc0, !PT ;  /* 0x0000ffff0c057812 */ /* 0x000fe400078ec0ff */
[----:B------:R-:W-:Y:S02]  /*804f0*/  FSETP.NEU.AND P0, PT, R14, RZ, PT ;  /* 0x000000ff0e00720b */ /* 0x000fe40003f0d000 */
[----:B------:R-:W-:Y:S01]  /*80500*/  PRMT R7, R10, 0x5210, R7 ;  /* 0x000052100a077816 */ /* 0x000fe20000000007 */
[----:B------:R-:W5:Y:S01]  /*80510*/  LDL.LU R14, [R1+0x3c] ;  /* 0x00003c00010e7983 */ /* 0x000f620000300800 */
[--C-:B------:R-:W-:Y:S02]  /*80520*/  PRMT R4, R13, 0x4210, R5.reuse ;  /* 0x000042100d047816 */ /* 0x100fe40000000005 */
[----:B------:R-:W-:-:S02]  /*80530*/  PRMT R5, R11, 0x5210, R5 ;  /* 0x000052100b057816 */ /* 0x000fc40000000005 */
[----:B------:R-:W-:Y:S01]  /*80540*/  LOP3.LUT R11, R23, 0xffff, RZ, 0xc0, !PT ;  /* 0x0000ffff170b7812 */ /* 0x000fe200078ec0ff */
[----:B------:R-:W5:Y:S01]  /*80550*/  LDL.LU R20, [R1+0x244] ;  /* 0x0002440001147983 */ /* 0x000f620000300800 */
[----:B------:R-:W-:-:S03]  /*80560*/  LOP3.LUT R9, R9, 0xffff, RZ, 0xc0, !PT ;  /* 0x0000ffff09097812 */ /* 0x000fc600078ec0ff */
[----:B------:R-:W5:Y:S01]  /*80570*/  LDL.LU R18, [R1+0x34] ;  /* 0x0000340001127983 */ /* 0x000f620000300800 */
[----:B------:R-:W-:Y:S02]  /*80580*/  FSETP.NEU.AND P5, PT, R22, RZ, PT ;  /* 0x000000ff1600720b */ /* 0x000fe40003fad000 */
[----:B------:R-:W-:Y:S02]  /*80590*/  ISETP.GE.U32.AND P2, PT, R26, 0x7f800000, PT ;  /* 0x7f8000001a00780c */ /* 0x000fe40003f46070 */
[----:B------:R-:W-:Y:S01]  /*805a0*/  FSETP.NEU.AND P4, PT, R15, RZ, PT ;  /* 0x000000ff0f00720b */ /* 0x000fe20003f8d000 */
[----:B------:R-:W1:Y:S08]  /*805b0*/  LDC R13, c[0x0][0x3e8] ;  /* 0x0000fa00ff0d7b82 */ /* 0x000e700000000800 */
[----:B------:R-:W0:Y:S01]  /*805c0*/  LDC R15, c[0x0][0x3e8] ;  /* 0x0000fa00ff0f7b82 */ /* 0x000e220000000800 */
[----:B--2---:R-:W-:-:S02]  /*805d0*/  PRMT R8, R8, 0x4210, R9 ;  /* 0x0000421008087816 */ /* 0x004fc40000000009 */
[----:B---3--:R-:W-:Y:S02]  /*805e0*/  PRMT R9, R24, 0x5210, R9 ;  /* 0x0000521018097816 */ /* 0x008fe40000000009 */
[--C-:B----4-:R-:W-:Y:S02]  /*805f0*/  PRMT R10, R17, 0x4210, R11.reuse ;  /* 0x00004210110a7816 */ /* 0x110fe4000000000b */
[----:B------:R-:W2:Y:S04]  /*80600*/  LDL.LU R17, [R1+0x30c] ;  /* 0x00030c0001117983 */ /* 0x000ea80000300800 */
[----:B------:R-:W3:Y:S04]  /*80610*/  LDL.LU R21, [R1+0x308] ;  /* 0x0003080001157983 */ /* 0x000ee80000300800 */
[----:B------:R-:W4:Y:S01]  /*80620*/  LDL.LU R19, [R1+0x188] ;  /* 0x0001880001137983 */ /* 0x000f220000300800 */
[----:B-----5:R-:W-:-:S03]  /*80630*/  PRMT R11, R16, 0x5210, R11 ;  /* 0x00005210100b7816 */ /* 0x020fc6000000000b */
[----:B------:R-:W5:Y:S04]  /*80640*/  LDL.LU R16, [R1+0x30] ;  /* 0x0000300001107983 */ /* 0x000f680000300800 */
[----:B------:R-:W4:Y:S01]  /*80650*/  LDL.LU R22, [R1+0x18c] ;  /* 0x00018c0001167983 */ /* 0x000f220000300800 */
[----:B------:R-:W-:-:S03]  /*80660*/  FADD R24, R29, R25 ;  /* 0x000000191d187221 */ /* 0x000fc60000000000 */
[----:B------:R-:W5:Y:S01]  /*80670*/  LDL.LU R29, [R1+0x38] ;  /* 0x00003800011d7983 */ /* 0x000f620000300800 */
[----:B------:R-:W-:-:S03]  /*80680*/  @P2 IMAD.MOV.U32 R12, RZ, RZ, 0x7f800000 ;  /* 0x7f800000ff0c2424 */ /* 0x000fc600078e00ff */
[----:B------:R-:W5:Y:S01]  /*80690*/  LDL.LU R23, [R1+0x2cc] ;  /* 0x0002cc0001177983 */ /* 0x000f620000300800 */
[----:B------:R-:W-:Y:S02]  /*806a0*/  @P2 FFMA.FTZ R24, R26, R12, +INF ;  /* 0x7f8000001a182423 */ /* 0x000fe4000001000c */
[----:B------:R-:W0:Y:S01]  /*806b0*/  S2R R26, SR_TID.X ;  /* 0x00000000001a7919 */ /* 0x000e220000002100 */
[----:B------:R-:W0:Y:S01]  /*806c0*/  LDC R12, c[0x0][0x3e8] ;  /* 0x0000fa00ff0c7b82 */ /* 0x000e220000000800 */
[----:B------:R0:W-:Y:S04]  /*806d0*/  STSM.16.M88.4 [R3+0x500], R4 ;  /* 0x0005000403007844 */ /* 0x0001e80000000200 */
[----:B0-----:R-:W5:Y:S01]  /*806e0*/  LDL.LU R6, [R1+0x248] ;  /* 0x0002480001067983 */ /* 0x001f620000300800 */
[----:B------:R-:W-:-:S03]  /*806f0*/  LOP3.LUT R5, R27, 0xffff, RZ, 0xc0, !PT ;  /* 0x0000ffff1b057812 */ /* 0x000fc600078ec0ff */
[----:B------:R-:W5:Y:S04]  /*80700*/  LDL.LU R27, [R1+0x2c8] ;  /* 0x0002c800011b7983 */ /* 0x000f680000300800 */
[----:B------:R0:W-:Y:S04]  /*80710*/  STL [R1+0x900], R24 ;  /* 0x0009001801007387 */ /* 0x0001e80000100800 */
[----:B------:R1:W-:Y:S01]  /*80720*/  STSM.16.M88.4 [R3+0x600], R8 ;  /* 0x0006000803007844 */ /* 0x0003e20000000200 */
[----:B------:R-:W-:-:S03]  /*80730*/  LOP3.LUT R7, R28, 0xffff, RZ, 0xc0, !PT ;  /* 0x0000ffff1c077812 */ /* 0x000fc600078ec0ff */
[----:B0-----:R-:W5:Y:S04]  /*80740*/  LDL.LU R24, [R1+0x194] ;  /* 0x0001940001187983 */ /* 0x001f680000300800 */
[----:B------:R-:W5:Y:S01]  /*80750*/  LDL.LU R25, [R1+0x40] ;  /* 0x0000400001197983 */ /* 0x000f620000300800 */
[----:B-1----:R-:W-:-:S03]  /*80760*/  SHF.R.U32.HI R8, RZ, 0x8, R26 ;  /* 0x00000008ff087819 */ /* 0x002fc6000001161a */
[----:B------:R-:W5:Y:S04]  /*80770*/  LDL.LU R26, [R1+0x1a8] ;  /* 0x0001a800011a7983 */ /* 0x000f680000300800 */
[----:B------:R-:W5:Y:S01]  /*80780*/  LDL.LU R28, [R1+0x48] ;  /* 0x00004800011c7983 */ /* 0x000f620000300800 */
[----:B------:R-:W-:-:S05]  /*80790*/  SGXT.U32 R8, R8, 0x1 ;  /* 0x000000010808781a */ /* 0x000fca0000000000 */
[----:B------:R-:W-:Y:S01]  /*807a0*/  IMAD R10, R8, UR4, RZ ;  /* 0x00000004080a7c24 */ /* 0x000fe2000f8e02ff */
[----:B------:R-:W0:Y:S03]  /*807b0*/  LDCU UR4, c[0x0][0x3e8] ;  /* 0x00007d00ff0477ac */ /* 0x000e260008000800 */
[----:B------:R-:W-:-:S05]  /*807c0*/  IMAD R15, R15, 0x2, R10 ;  /* 0x000000020f0f7824 */ /* 0x000fca00078e020a */
[----:B------:R1:W-:Y:S01]  /*807d0*/  STL [R1+0xec], R15 ;  /* 0x0000ec0f01007387 */ /* 0x0003e20000100800 */
[----:B---3--:R-:W-:Y:S01]  /*807e0*/  LOP3.LUT R11, R21, 0xffff, RZ, 0xc0, !PT ;  /* 0x0000ffff150b7812 */ /* 0x008fe200078ec0ff */
[----:B-1----:R-:W-:Y:S01]  /*807f0*/  IMAD R15, R13, 0x2, R15 ;  /* 0x000000020d0f7824 */ /* 0x002fe200078e020f */
[----:B--2---:R-:W-:Y:S01]  /*80800*/  LOP3.LUT R9, R17, 0xffff, RZ, 0xc0, !PT ;  /* 0x0000ffff11097812 */ /* 0x004fe200078ec0ff */
[----:B------:R-:W1:Y:S08]  /*80810*/  LDC R21, c[0x0][0x3e8] ;  /* 0x0000fa00ff157b82 */ /* 0x000e700000000800 */
[----:B------:R-:W2:Y:S01]  /*80820*/  LDC R17, c[0x0][0x3e8] ;  /* 0x0000fa00ff117b82 */ /* 0x000ea20000000800 */
[----:B----4-:R-:W-:-:S02]  /*80830*/  PRMT R10, R22, 0x4210, R11 ;  /* 0x00004210160a7816 */ /* 0x010fc4000000000b */
[----:B------:R-:W-:-:S05]  /*80840*/  PRMT R8, R19, 0x4210, R9 ;  /* 0x0000421013087816 */ /* 0x000fca0000000009 */
[----:B------:R-:W3:Y:S01]  /*80850*/  LDC R22, c[0x0][0x3e8] ;  /* 0x0000fa00ff167b82 */ /* 0x000ee20000000800 */
[----:B-----5:R-:W-:-:S07]  /*80860*/  PRMT R11, R29, 0x5210, R11 ;  /* 0x000052101d0b7816 */ /* 0x020fce000000000b */
[----:B------:R-:W4:Y:S01]  /*80870*/  LDC R19, c[0x0][0x3e8] ;  /* 0x0000fa00ff137b82 */ /* 0x000f220000000800 */
[----:B------:R-:W5:Y:S04]  /*80880*/  LDL.LU R29, [R1+0x290] ;  /* 0x00029000011d7983 */ /* 0x000f680000300800 */
[----:B------:R0:W-:Y:S01]  /*80890*/  STL [R1+0xdc], R15 ;  /* 0x0000dc0f01007387 */ /* 0x0001e20000100800 */
[----:B------:R-:W-:Y:S02]  /*808a0*/  PRMT R9, R16, 0x5210, R9 ;  /* 0x0000521010097816 */ /* 0x000fe40000000009 */
[--C-:B------:R-:W-:Y:S02]  /*808b0*/  PRMT R4, R6, 0x4210, R5.reuse ;  /* 0x0000421006047816 */ /* 0x100fe40000000005 */
[----:B------:R-:W-:-:S02]  /*808c0*/  PRMT R5, R14, 0x5210, R5 ;  /* 0x000052100e057816 */ /* 0x000fc40000000005 */
[----:B------:R-:W-:Y:S01]  /*808d0*/  LOP3.LUT R13, R23, 0xffff, RZ, 0xc0, !PT ;  /* 0x0000ffff170d7812 */ /* 0x000fe200078ec0ff */
[----:B------:R-:W1:Y:S01]  /*808e0*/  LDC R14, c[0x0][0x3e8] ;  /* 0x0000fa00ff0e7b82 */ /* 0x000e620000000800 */
[--C-:B------:R-:W-:Y:S02]  /*808f0*/  PRMT R6, R20, 0x4210, R7.reuse ;  /* 0x0000421014067816 */ /* 0x100fe40000000007 */
[----:B------:R-:W-:-:S05]  /*80900*/  PRMT R7, R18, 0x5210, R7 ;  /* 0x0000521012077816 */ /* 0x000fca0000000007 */
[----:B------:R-:W2:Y:S01]  /*80910*/  LDC R18, c[0x0][0x3e8] ;  /* 0x0000fa00ff127b82 */ /* 0x000ea20000000800 */
[----:B------:R-:W-:Y:S02]  /*80920*/  LEA R20, R12, R15, 0x1 ;  /* 0x0000000f0c147211 */ /* 0x000fe400078e08ff */
[----:B0-----:R-:W-:-:S05]  /*80930*/  LOP3.LUT R15, R27, 0xffff, RZ, 0xc0, !PT ;  /* 0x0000ffff1b0f7812 */ /* 0x001fca00078ec0ff */
[----:B------:R-:W0:Y:S01]  /*80940*/  LDC R16, c[0x0][0x3e8] ;  /* 0x0000fa00ff107b82 */ /* 0x000e220000000800 */
[----:B------:R-:W3:Y:S04]  /*80950*/  LDL.LU R27, [R1+0x164] ;  /* 0x00016400011b7983 */ /* 0x000ee80000300800 */
[----:B------:R1:W-:Y:S04]  /*80960*/  STL [R1+0xd8], R20 ;  /* 0x0000d81401007387 */ /* 0x0003e80000100800 */
[----:B------:R1:W-:Y:S04]  /*80970*/  STSM.16.M88.4 [R3+0x700], R4 ;  /* 0x0007000403007844 */ /* 0x0003e80000000200 */
[----:B------:R-:W-:Y:S01]  /*80980*/  STSM.16.M88.4 [R3+0x800], R8 ;  /* 0x0008000803007844 */ /* 0x000fe20000000200 */
[----:B-1----:R-:W-:Y:S01]  /*80990*/  IMAD R20, R14, 0x2, R20 ;  /* 0x000000020e147824 */ /* 0x002fe200078e0214 */
[----:B------:R-:W-:-:S02]  /*809a0*/  PRMT R14, R26, 0x4210, R15 ;  /* 0x000042101a0e7816 */ /* 0x000fc4000000000f */
[----:B------:R-:W-:Y:S01]  /*809b0*/  PRMT R12, R24, 0x4210, R13 ;  /* 0x00004210180c7816 */ /* 0x000fe2000000000d */
[----:B------:R-:W1:Y:S08]  /*809c0*/  LDC R5, c[0x0][0x3e8] ;  /* 0x0000fa00ff057b82 */ /* 0x000e700000000800 */
[----:B------:R-:W0:Y:S01]  /*809d0*/  LDC R4, c[0x0][0x3e8] ;  /* 0x0000fa00ff047b82 */ /* 0x000e220000000800 */
[----:B------:R2:W-:Y:S04]  /*809e0*/  STL [R1+0xf4], R20 ;  /* 0x0000f41401007387 */ /* 0x0005e80000100800 */
[----:B------:R-:W4:Y:S01]  /*809f0*/  LDL.LU R6, [R1+0x50] ;  /* 0x0000500001067983 */ /* 0x000f220000300800 */
[----:B------:R-:W-:Y:S01]  /*80a00*/  PRMT R15, R28, 0x5210, R15 ;  /* 0x000052101c0f7816 */ /* 0x000fe2000000000f */
[----:B--2---:R-:W-:-:S02]  /*80a10*/  IMAD R20, R18, 0x2, R20 ;  /* 0x0000000212147824 */ /* 0x004fc400078e0214 */
[----:B------:R-:W2:Y:S04]  /*80a20*/  LDL.LU R18, [R1+0x60] ;  /* 0x0000600001127983 */ /* 0x000ea80000300800 */
[----:B------:R-:W2:Y:S04]  /*80a30*/  LDL.LU R7, [R1+0x184] ;  /* 0x0001840001077983 */ /* 0x000ea80000300800 */
[----:B------:R-:W2:Y:S04]  /*80a40*/  LDL.LU R28, [R1+0x64] ;  /* 0x00006400011c7983 */ /* 0x000ea80000300800 */
[----:B------:R0:W-:Y:S04]  /*80a50*/  STL [R1+0xcc], R20 ;  /* 0x0000cc1401007387 */ /* 0x0001e80000100800 */
[----:B------:R-:W2:Y:S01]  /*80a60*/  LDL.LU R10, [R1+0x28c] ;  /* 0x00028c00010a7983 */ /* 0x000ea20000300800 */
[----:B------:R-:W-:-:S03]  /*80a70*/  PRMT R13, R25, 0x5210, R13 ;  /* 0x00005210190d7816 */ /* 0x000fc6000000000d */
[----:B------:R-:W4:Y:S04]  /*80a80*/  LDL.LU R9, [R1+0x288] ;  /* 0x0002880001097983 */ /* 0x000f280000300800 */
[----:B------:R-:W4:Y:S04]  /*80a90*/  LDL.LU R11, [R1+0x27c] ;  /* 0x00027c00010b7983 */ /* 0x000f280000300800 */
[----:B------:R-:W4:Y:S04]  /*80aa0*/  LDL.LU R8, [R1+0x180] ;  /* 0x0001800001087983 */ /* 0x000f280000300800 */
[----:B------:R1:W-:Y:S01]  /*80ab0*/  STSM.16.M88.4 [R3+0x900], R12 ;  /* 0x0009000c03007844 */ /* 0x0003e20000000200 */
[----:B------:R-:W-:-:S02]  /*80ac0*/  IMAD R26, R17, 0x2, R20 ;  /* 0x00000002111a7824 */ /* 0x000fc400078e0214 */
[----:B0-----:R-:W0:Y:S01]  /*80ad0*/  LDC R20, c[0x0][0x3e8] ;  /* 0x0000fa00ff147b82 */ /* 0x001e220000000800 */
[----:B-1----:R-:W4:Y:S04]  /*80ae0*/  LDL.LU R14, [R1+0x168] ;  /* 0x00016800010e7983 */ /* 0x002f280000300800 */
[----:B------:R-:W4:Y:S04]  /*80af0*/  LDL.LU R17, [R1+0x58] ;  /* 0x0000580001117983 */ /* 0x000f280000300800 */
[----:B------:R-:W4:Y:S04]  /*80b00*/  LDL.LU R23, [R1+0x278] ;  /* 0x0002780001177983 */ /* 0x000f280000300800 */
[----:B------:R1:W-:Y:S04]  /*80b10*/  STL [R1+0xb8], R26 ;  /* 0x0000b81a01007387 */ /* 0x0003e80000100800 */
[----:B------:R-:W4:Y:S04]  /*80b20*/  LDL.LU R24, [R1+0x274] ;  /* 0x0002740001187983 */ /* 0x000f280000300800 */
[----:B------:R-:W4:Y:S01]  /*80b30*/  LDL.LU R25, [R1+0x15c] ;  /* 0x00015c0001197983 */ /* 0x000f220000300800 */
[----:B-----5:R-:W-:-:S03]  /*80b40*/  LOP3.LUT R13, R29, 0xffff, RZ, 0xc0, !PT ;  /* 0x0000ffff1d0d7812 */ /* 0x020fc600078ec0ff */
[----:B------:R-:W5:Y:S01]  /*80b50*/  LDL.LU R29, [R1+0x68] ;  /* 0x00006800011d7983 */ /* 0x000f620000300800 */
[----:B---3--:R-:W-:Y:S02]  /*80b60*/  PRMT R12, R27, 0x4210, R13 ;  /* 0x000042101b0c7816 */ /* 0x008fe4000000000d */
[----:B--2---:R-:W-:Y:S02]  /*80b70*/  LOP3.LUT R15, R10, 0xffff, RZ, 0xc0, !PT ;  /* 0x0000ffff0a0f7812 */ /* 0x004fe400078ec0ff */
[----:B------:R-:W-:Y:S02]  /*80b80*/  LEA R10, R16, R26, 0x1 ;  /* 0x0000001a100a7211 */ /* 0x000fe400078e08ff */
[----:B-1----:R-:W2:Y:S04]  /*80b90*/  LDL.LU R26, [R1+0x160] ;  /* 0x00016000011a7983 */ /* 0x002ea80000300800 */
[----:B------:R-:W3:Y:S04]  /*80ba0*/  LDL.LU R27, [R1+0x6c] ;  /* 0x00006c00011b7983 */ /* 0x000ee80000300800 */
[----:B------:R1:W-:Y:S01]  /*80bb0*/  STL [R1+0xb4], R10 ;  /* 0x0000b40a01007387 */ /* 0x0003e20000100800 */
[----:B----4-:R-:W-:-:S02]  /*80bc0*/  LOP3.LUT R11, R11, 0xffff, RZ, 0xc0, !PT ;  /* 0x0000ffff0b0b7812 */ /* 0x010fc400078ec0ff */
[----:B------:R-:W-:Y:S02]  /*80bd0*/  PRMT R13, R6, 0x5210, R13 ;  /* 0x00005210060d7816 */ /* 0x000fe4000000000d */
[----:B------:R-:W-:Y:S01]  /*80be0*/  LOP3.LUT R9, R9, 0xffff, RZ, 0xc0, !PT ;  /* 0x0000ffff09097812 */ /* 0x000fe200078ec0ff */
[----:B------:R-:W4:Y:S08]  /*80bf0*/  LDC R6, c[0x0][0x3e8] ;  /* 0x0000fa00ff067b82 */ /* 0x000f300000000800 */
[----:B------:R-:W0:Y:S01]  /*80c00*/  LDC R16, c[0x0][0x3e8] ;  /* 0x0000fa00ff107b82 */ /* 0x000e220000000800 */
[----:B-1----:R-:W-:-:S07]  /*80c10*/  IMAD R10, R19, 0x2, R10 ;  /* 0x00000002130a7824 */ /* 0x002fce00078e020a */
[----:B------:R-:W1:Y:S01]  /*80c20*/  LDC R19, c[0x0][0x3e8] ;  /* 0x0000fa00ff137b82 */ /* 0x000e620000000800 */
[----:B------:R4:W-:Y:S02]  /*80c30*/  STL [R1+0xb0], R10 ;  /* 0x0000b00a01007387 */ /* 0x0009e40000100800 */
[----:B----4-:R-:W-:Y:S01]  /*80c40*/  IMAD R10, R22, 0x2, R10 ;  /* 0x00000002160a7824 */ /* 0x010fe200078e020a */
[----:B------:R-:W-:Y:S02]  /*80c50*/  PRMT R14, R14, 0x4210, R15 ;  /* 0x000042100e0e7816 */ /* 0x000fe4000000000f */
[----:B------:R-:W-:Y:S02]  /*80c60*/  PRMT R8, R8, 0x4210, R9 ;  /* 0x0000421008087816 */ /* 0x000fe40000000009 */
[----:B------:R-:W4:Y:S01]  /*80c70*/  LDC R22, c[0x0][0x3e8] ;  /* 0x0000fa00ff167b82 */ /* 0x000f220000000800 */
[----:B------:R0:W-:Y:S02]  /*80c80*/  STL [R1+0xac], R10 ;  /* 0x0000ac0a01007387 */ /* 0x0001e40000100800 */
[----:B0-----:R-:W-:-:S05]  /*80c90*/  IMAD R10, R21, 0x2, R10 ;  /* 0x00000002150a7824 */ /* 0x001fca00078e020a */
[----:B------:R-:W-:Y:S01]  /*80ca0*/  LEA R5, R5, R10, 0x1 ;  /* 0x0000000a05057211 */ /* 0x000fe200078e08ff */
[----:B------:R0:W-:Y:S04]  /*80cb0*/  STL [R1+0xa8], R10 ;  /* 0x0000a80a01007387 */ /* 0x0001e80000100800 */
[----:B------:R-:W-:Y:S01]  /*80cc0*/  IMAD R4, R4, 0x2, R5 ;  /* 0x0000000204047824 */ /* 0x000fe200078e0205 */
[----:B------:R1:W-:Y:S01]  /*80cd0*/  STL [R1+0xa4], R5 ;  /* 0x0000a40501007387 */ /* 0x0003e20000100800 */
[--C-:B0-----:R-:W-:Y:S02]  /*80ce0*/  PRMT R10, R7, 0x4210, R11.reuse ;  /* 0x00004210070a7816 */ /* 0x101fe4000000000b */
[----:B------:R-:W-:Y:S01]  /*80cf0*/  PRMT R11, R28, 0x5210, R11 ;  /* 0x000052101c0b7816 */ /* 0x000fe2000000000b */
[----:B------:R-:W-:Y:S01]  /*80d00*/  IMAD R21, R20, 0x2, R4 ;  /* 0x0000000214157824 */ /* 0x000fe200078e0204 */
[----:B------:R-:W4:Y:S01]  /*80d10*/  LDL.LU R28, [R1+0x270] ;  /* 0x00027000011c7983 */ /* 0x000f220000300800 */
[----:B-1----:R-:W-:-:S03]  /*80d20*/  LOP3.LUT R5, R23, 0xffff, RZ, 0xc0, !PT ;  /* 0x0000ffff17057812 */ /* 0x002fc600078ec0ff */
[----:B------:R0:W-:Y:S01]  /*80d30*/  STL [R1+0xa0], R4 ;  /* 0x0000a00401007387 */ /* 0x0001e20000100800 */
[----:B------:R-:W-:Y:S02]  /*80d40*/  PRMT R15, R17, 0x5210, R15 ;  /* 0x00005210110f7816 */ /* 0x000fe4000000000f */
[----:B------:R-:W-:Y:S01]  /*80d50*/  LOP3.LUT R7, R24, 0xffff, RZ, 0xc0, !PT ;  /* 0x0000ffff18077812 */ /* 0x000fe200078ec0ff */
[----:B------:R-:W1:Y:S01]  /*80d60*/  LDC R17, c[0x0][0x3e8] ;  /* 0x0000fa00ff117b82 */ /* 0x000e620000000800 */
[----:B------:R-:W-:-:S07]  /*80d70*/  PRMT R9, R18, 0x5210, R9 ;  /* 0x0000521012097816 */ /* 0x000fce0000000009 */
[----:B------:R-:W1:Y:S01]  /*80d80*/  LDC R20, c[0x0][0x3e8] ;  /* 0x0000fa00ff147b82 */ /* 0x000e620000000800 */
[----:B0-----:R-:W-:Y:S01]  /*80d90*/  PRMT R4, R25, 0x4210, R5 ;  /* 0x0000421019047816 */ /* 0x001fe20000000005 */
[----:B------:R-:W-:Y:S01]  /*80da0*/  IMAD R24, R6, 0x2, R21 ;  /* 0x0000000206187824 */ /* 0x000fe200078e0215 */
[----:B------:R-:W-:Y:S05]  /*80db0*/  STSM.16.M88.4 [R3+0xa00], R12 ;  /* 0x000a000c03007844 */ /* 0x000fea0000000200 */
[----:B------:R-:W0:Y:S01]  /*80dc0*/  LDC R18, c[0x0][0x3e8] ;  /* 0x0000fa00ff127b82 */ /* 0x000e220000000800 */
[----:B-----5:R-:W-:Y:S02]  /*80dd0*/  PRMT R5, R29, 0x5210, R5 ;  /* 0x000052101d057816 */ /* 0x020fe40000000005 */
[----:B------:R-:W5:Y:S04]  /*80de0*/  LDL.LU R29, [R1+0x26c] ;  /* 0x00026c00011d7983 */ /* 0x000f680000300800 */
[----:B------:R0:W-:Y:S04]  /*80df0*/  STL [R1+0x9c], R21 ;  /* 0x00009c1501007387 */ /* 0x0001e80000100800 */
[----:B------:R-:W5:Y:S04]  /*80e00*/  LDL.LU R23, [R1+0x17c] ;  /* 0x00017c0001177983 */ /* 0x000f680000300800 */
[----:B------:R1:W-:Y:S04]  /*80e10*/  STL [R1+0x98], R24 ;  /* 0x0000981801007387 */ /* 0x0003e80000100800 */
[----:B------:R1:W-:Y:S01]  /*80e20*/  STSM.16.M88.4 [R3+0xb00], R8 ;  /* 0x000b000803007844 */ /* 0x0003e20000000200 */
[----:B0-----:R-:W0:Y:S01]  /*80e30*/  LDC R21, c[0x0][0x3e8] ;  /* 0x0000fa00ff157b82 */ /* 0x001e220000000800 */
[----:B-1----:R-:W-:-:S02]  /*80e40*/  LEA R24, R17, R24, 0x1 ;  /* 0x0000001811187211 */ /* 0x002fc400078e08ff */
[----:B------:R-:W5:Y:S04]  /*80e50*/  LDL.LU R17, [R1+0x74] ;  /* 0x0000740001117983 */ /* 0x000f680000300800 */
[----:B------:R-:W5:Y:S04]  /*80e60*/  LDL.LU R12, [R1+0x178] ;  /* 0x00017800010c7983 */ /* 0x000f680000300800 */
[----:B------:R1:W-:Y:S04]  /*80e70*/  STL [R1+0x94], R24 ;  /* 0x0000941801007387 */ /* 0x0003e80000100800 */
[----:B------:R-:W5:Y:S01]  /*80e80*/  LDL.LU R11, [R1+0x268] ;  /* 0x00026800010b7983 */ /* 0x000f620000300800 */
[----:B------:R-:W0:Y:S08]  /*80e90*/  LDC R9, c[0x0][0x3e8] ;  /* 0x0000fa00ff097b82 */ /* 0x000e300000000800 */
[----:B------:R-:W0:Y:S08]  /*80ea0*/  LDC R8, c[0x0][0x3e8] ;  /* 0x0000fa00ff087b82 */ /* 0x000e300000000800 */
[----:B------:R-:W0:Y:S01]  /*80eb0*/  LDC R10, c[0x0][0x3e8] ;  /* 0x0000fa00ff0a7b82 */ /* 0x000e220000000800 */
[----:B--2---:R-:W-:-:S02]  /*80ec0*/  PRMT R6, R26, 0x4210, R7 ;  /* 0x000042101a067816 */ /* 0x004fc40000000007 */
[----:B---3--:R-:W-:Y:S01]  /*80ed0*/  PRMT R7, R27, 0x5210, R7 ;  /* 0x000052101b077816 */ /* 0x008fe20000000007 */
[----:B------:R-:W-:Y:S02]  /*80ee0*/  IMAD R27, R19, 0x2, R24 ;  /* 0x00000002131b7824 */ /* 0x000fe400078e0218 */
[----:B------:R-:W2:Y:S04]  /*80ef0*/  LDL.LU R19, [R1+0x7c] ;  /* 0x00007c0001137983 */ /* 0x000ea80000300800 */
[----:B-1----:R-:W3:Y:S04]  /*80f00*/  LDL.LU R24, [R1+0x260] ;  /* 0x0002600001187983 */ /* 0x002ee80000300800 */
[----:B------:R1:W-:Y:S04]  /*80f10*/  STSM.16.M88.4 [R3+0xc00], R4 ;  /* 0x000c000403007844 */ /* 0x0003e80000000200 */
[----:B------:R0:W-:Y:S04]  /*80f20*/  STL [R1+0x60], R27 ;  /* 0x0000601b01007387 */ /* 0x0001e80000100800 */
[----:B-1----:R-:W2:Y:S04]  /*80f30*/  LDL.LU R5, [R1+0x78] ;  /* 0x0000780001057983 */ /* 0x002ea80000300800 */
[----:B------:R-:W3:Y:S04]  /*80f40*/  LDL.LU R7, [R1+0x264] ;  /* 0x0002640001077983 */ /* 0x000ee80000300800 */
[----:B------:R-:W3:Y:S04]  /*80f50*/  LDL.LU R4, [R1+0x154] ;  /* 0x0001540001047983 */ /* 0x000ee80000300800 */
[----:B------:R-:W3:Y:S01]  /*80f60*/  LDL.LU R6, [R1+0x158] ;  /* 0x0001580001067983 */ /* 0x000ee20000300800 */
[----:B------:R-:W-:-:S03]  /*80f70*/  IMAD R14, R16, 0x2, R27 ;  /* 0x00000002100e7824 */ /* 0x000fc600078e021b */
[----:B------:R-:W3:Y:S04]  /*80f80*/  LDL.LU R25, [R1+0x25c] ;  /* 0x00025c0001197983 */ /* 0x000ee80000300800 */
[----:B------:R-:W3:Y:S04]  /*80f90*/  LDL.LU R26, [R1+0x16c] ;  /* 0x00016c00011a7983 */ /* 0x000ee80000300800 */
[----:B0-----:R-:W3:Y:S01]  /*80fa0*/  LDL.LU R27, [R1+0x84] ;  /* 0x00008400011b7983 */ /* 0x001ee20000300800 */
[----:B------:R-:W-:Y:S01]  /*80fb0*/  IMAD R16, R18, 0x2, R14 ;  /* 0x0000000212107824 */ /* 0x000fe200078e020e */
[----:B----4-:R-:W-:-:S02]  /*80fc0*/  LOP3.LUT R13, R28, 0xffff, RZ, 0xc0, !PT ;  /* 0x0000ffff1c0d7812 */ /* 0x010fc400078ec0ff */
[----:B------:R-:W4:Y:S04]  /*80fd0*/  LDL R28, [R1+0x170] ;  /* 0x00017000011c7983 */ /* 0x000f280000100800 */
[----:B------:R0:W-:Y:S01]  /*80fe0*/  STL [R1+0x5c], R14 ;  /* 0x00005c0e01007387 */ /* 0x0001e20000100800 */
[----:B-----5:R-:W-:-:S03]  /*80ff0*/  LOP3.LUT R15, R29, 0xffff, RZ, 0xc0, !PT ;  /* 0x0000ffff1d0f7812 */ /* 0x020fc600078ec0ff */
[----:B------:R-:W5:Y:S04]  /*81000*/  LDL.LU R29, [R1+0x70] ;  /* 0x00007000011d7983 */ /* 0x000f680000300800 */
[----:B------:R-:W5:Y:S01]  /*81010*/  LDL.LU R18, [R1+0x80] ;  /* 0x0000800001127983 */ /* 0x000f620000300800 */
[----:B0-----:R-:W-:Y:S02]  /*81020*/  PRMT R14, R23, 0x4210, R15 ;  /* 0x00004210170e7816 */ /* 0x001fe4000000000f */
[----:B------:R-:W-:Y:S01]  /*81030*/  LEA R23, R22, R16, 0x1 ;  /* 0x0000001016177211 */ /* 0x000fe200078e08ff */
[----:B------:R0:W-:Y:S01]  /*81040*/  STL [R1+0x58], R16 ;  /* 0x0000581001007387 */ /* 0x0001e20000100800 */
[----:B------:R-:W1:Y:S01]  /*81050*/  LDC R22, c[0x0][0x3e8] ;  /* 0x0000fa00ff167b82 */ /* 0x000e620000000800 */
[----:B------:R-:W-:-:S02]  /*81060*/  PRMT R12, R12, 0x4210, R13 ;  /* 0x000042100c0c7816 */ /* 0x000fc4000000000d */
[----:B------:R-:W-:-:S05]  /*81070*/  PRMT R13, R17, 0x5210, R13 ;  /* 0x00005210110d7816 */ /* 0x000fca000000000d */
[----:B0-----:R-:W0:Y:S08]  /*81080*/  LDC R16, c[0x0][0x3e8] ;  /* 0x0000fa00ff107b82 */ /* 0x001e300000000800 */
[----:B------:R-:W0:Y:S01]  /*81090*/  LDC R17, c[0x0][0x3e8] ;  /* 0x0000fa00ff117b82 */ /* 0x000e220000000800 */
[----:B--2---:R-:W-:Y:S02]  /*810a0*/  PRMT R15, R5, 0x5210, R15 ;  /* 0x00005210050f7816 */ /* 0x004fe4000000000f */
[----:B------:R-:W-:Y:S01]  /*810b0*/  LOP3.LUT R5, R11, 0xffff, RZ, 0xc0, !PT ;  /* 0x0000ffff0b057812 */ /* 0x000fe200078ec0ff */
[----:B------:R-:W-:-:S04]  /*810c0*/  IMAD R11, R20, 0x2, R23 ;  /* 0x00000002140b7824 */ /* 0x000fc800078e0217 */
[----:B------:R-:W2:Y:S01]  /*810d0*/  LDC R20, c[0x0][0x3e8] ;  /* 0x0000fa00ff147b82 */ /* 0x000ea20000000800 */
[----:B------:R0:W-:Y:S01]  /*810e0*/  STL [R1+0x50], R11 ;  /* 0x0000500b01007387 */ /* 0x0001e20000100800 */
[----:B---3--:R-:W-:Y:S01]  /*810f0*/  PRMT R4, R4, 0x4210, R5 ;  /* 0x0000421004047816 */ /* 0x008fe20000000005 */
[----:B0-----:R-:W-:Y:S01]  /*81100*/  IMAD R11, R21, 0x2, R11 ;  /* 0x00000002150b7824 */ /* 0x001fe200078e020b */
[----:B------:R-:W-:Y:S02]  /*81110*/  PRMT R5, R19, 0x5210, R5 ;  /* 0x0000521013057816 */ /* 0x000fe40000000005 */
[----:B------:R-:W-:Y:S02]  /*81120*/  LOP3.LUT R7, R7, 0xffff, RZ, 0xc0, !PT ;  /* 0x0000ffff07077812 */ /* 0x000fe400078ec0ff */
[----:B------:R-:W0:Y:S01]  /*81130*/  LDC R19, c[0x0][0x3e8] ;  /* 0x0000fa00ff137b82 */ /* 0x000e220000000800 */
[----:B------:R3:W-:Y:S01]  /*81140*/  STL [R1+0x4c], R11 ;  /* 0x00004c0b01007387 */ /* 0x0007e20000100800 */
[----:B------:R-:W-:Y:S01]  /*81150*/  PRMT R6, R6, 0x4210, R7 ;  /* 0x0000421006067816 */ /* 0x000fe20000000007 */
[----:B---3--:R-:W-:Y:S01]  /*81160*/  IMAD R11, R9, 0x2, R11 ;  /* 0x00000002090b7824 */ /* 0x008fe200078e020b */
[----:B------:R-:W-:-:S04]  /*81170*/  LOP3.LUT R9, R24, 0xffff, RZ, 0xc0, !PT ;  /* 0x0000ffff18097812 */ /* 0x000fc800078ec0ff */
[----:B------:R-:W-:-:S05]  /*81180*/  LEA R21, R8, R11, 0x1 ;  /* 0x0000000b08157211 */ /* 0x000fca00078e08ff */
[----:B------:R-:W-:Y:S01]  /*81190*/  IMAD R24, R10, 0x2, R21 ;  /* 0x000000020a187824 */ /* 0x000fe200078e0215 */
[----:B------:R3:W-:Y:S03]  /*811a0*/  STL [R1+0x48], R11 ;  /* 0x0000480b01007387 */ /* 0x0007e60000100800 */
[----:B------:R-:W-:Y:S01]  /*811b0*/  IMAD R17, R17, 0x2, R24 ;  /* 0x0000000211117824 */ /* 0x000fe200078e0218 */
[----:B------:R-:W-:-:S03]  /*811c0*/  PRMT R8, R26, 0x4210, R9 ;  /* 0x000042101a087816 */ /* 0x000fc60000000009 */
[----:B------:R-:W-:Y:S01]  /*811d0*/  IMAD R16, R16, 0x2, R17 ;  /* 0x0000000210107824 */ /* 0x000fe200078e0211 */
[----:B---3--:R-:W-:Y:S01]  /*811e0*/  LOP3.LUT R11, R25, 0xffff, RZ, 0xc0, !PT ;  /* 0x0000ffff190b7812 */ /* 0x008fe200078ec0ff */
[----:B------:R3:W-:Y:S01]  /*811f0*/  STL [R1+0x44], R21 ;  /* 0x0000441501007387 */ /* 0x0007e20000100800 */
[----:B------:R-:W-:-:S03]  /*81200*/  PRMT R9, R27, 0x5210, R9 ;  /* 0x000052101b097816 */ /* 0x000fc60000000009 */
[----:B------:R-:W-:Y:S01]  /*81210*/  STSM.16.M88.4 [R3+0xd00], R12 ;  /* 0x000d000c03007844 */ /* 0x000fe20000000200 */
[----:B----4-:R-:W-:Y:S01]  /*81220*/  PRMT R10, R28, 0x4210, R11 ;  /* 0x000042101c0a7816 */ /* 0x010fe2000000000b */
[----:B------:R-:W4:Y:S08]  /*81230*/  LDC R25, c[0x0][0x3e8] ;  /* 0x0000fa00ff197b82 */ /* 0x000f300000000800 */
[----:B---3--:R-:W3:Y:S01]  /*81240*/  LDC R21, c[0x0][0x3e8] ;  /* 0x0000fa00ff157b82 */ /* 0x008ee20000000800 */
[----:B------:R0:W-:Y:S04]  /*81250*/  STL [R1+0x40], R24 ;  /* 0x0000401801007387 */ /* 0x0001e80000100800 */
[----:B------:R0:W-:Y:S04]  /*81260*/  STL [R1+0x3c], R17 ;  /* 0x00003c1101007387 */ /* 0x0001e80000100800 */
[----:B------:R1:W-:Y:S01]  /*81270*/  STL [R1+0x10], R16 ;  /* 0x0000101001007387 */ /* 0x0003e20000100800 */
[----:B------:R-:W1:Y:S08]  /*81280*/  LDC R26, c[0x0][0x3e8] ;  /* 0x0000fa00ff1a7b82 */ /* 0x000e700000000800 */
[----:B0-----:R-:W0:Y:S08]  /*81290*/  LDC R24, c[0x0][0x3e8] ;  /* 0x0000fa00ff187b82 */ /* 0x001e300000000800 */
[----:B------:R-:W0:Y:S08]  /*812a0*/  LDC R17, c[0x0][0x3e8] ;  /* 0x0000fa00ff117b82 */ /* 0x000e300000000800 */
[----:B------:R-:W0:Y:S08]  /*812b0*/  LDC R14, c[0x0][0x3e8] ;  /* 0x0000fa00ff0e7b82 */ /* 0x000e300000000800 */
[----:B------:R-:W0:Y:S08]  /*812c0*/  LDC R13, c[0x0][0x3e8] ;  /* 0x0000fa00ff0d7b82 */ /* 0x000e300000000800 */
[----:B------:R-:W0:Y:S08]  /*812d0*/  LDC R15, c[0x0][0x3e8] ;  /* 0x0000fa00ff0f7b82 */ /* 0x000e300000000800 */
[----:B------:R-:W0:Y:S08]  /*812e0*/  LDC R28, c[0x0][0x3e8] ;  /* 0x0000fa00ff1c7b82 */ /* 0x000e300000000800 */
[----:B------:R-:W0:Y:S01]  /*812f0*/  LDC R27, c[0x0][0x3e8] ;  /* 0x0000fa00ff1b7b82 */ /* 0x000e220000000800 */
[----:B--2---:R-:W-:-:S07]  /*81300*/  LEA R12, R20, R16, 0x1 ;  /* 0x00000010140c7211 */ /* 0x004fce00078e08ff */
[----:B-1----:R-:W1:Y:S08]  /*81310*/  LDC R16, c[0x0][0x3e8] ;  /* 0x0000fa00ff107b82 */ /* 0x002e700000000800 */
[----:B------:R-:W2:Y:S01]  /*81320*/  LDC R20, c[0x0][0x3e8] ;  /* 0x0000fa00ff147b82 */ /* 0x000ea20000000800 */
[----:B------:R-:W-:Y:S01]  /*81330*/  STL [R1+0xc], R12 ;  /* 0x00000c0c01007387 */ /* 0x000fe20000100800 */
[----:B-----5:R-:W-:-:S06]  /*81340*/  PRMT R7, R18, 0x5210, R7 ;  /* 0x0000521012077816 */ /* 0x020fcc0000000007 */
[----:B------:R-:W5:Y:S01]  /*81350*/  LDC R18, c[0x0][0x3e8] ;  /* 0x0000fa00ff127b82 */ /* 0x000f620000000800 */
[----:B------:R-:W-:-:S07]  /*81360*/  PRMT R11, R29, 0x5210, R11 ;  /* 0x000052101d0b7816 */ /* 0x000fce000000000b */
[----:B------:R-:W0:Y:S01]  /*81370*/  LDC R29, c[0x0][0x3e8] ;  /* 0x0000fa00ff1d7b82 */ /* 0x000e220000000800 */
[----:B------:R3:W-:Y:S04]  /*81380*/  STSM.16.M88.4 [R3+0xe00], R4 ;  /* 0x000e000403007844 */ /* 0x0007e80000000200 */
[----:B------:R4:W-:Y:S03]  /*81390*/  STSM.16.M88.4 [R3+0xf00], R8 ;  /* 0x000f000803007844 */ /* 0x0009e60000000200 */
[----:B------:R-:W-:Y:S08]  /*813a0*/  BAR.SYNC.DEFER_BLOCKING 0x0 ;  /* 0x0000000000007b1d */ /* 0x000ff00000010000 */
[----:B---3--:R-:W3:Y:S01]  /*813b0*/  LDC R5, c[0x0][0x3e8] ;  /* 0x0000fa00ff057b82 */ /* 0x008ee20000000800 */
[----:B----4-:R-:W-:-:S07]  /*813c0*/  IMAD R3, R19, 0x2, R12 ;  /* 0x0000000213037824 */ /* 0x010fce00078e020c */
[----:B------:R-:W4:Y:S08]  /*813d0*/  LDC R6, c[0x0][0x3e8] ;  /* 0x0000fa00ff067b82 */ /* 0x000f300000000800 */
[----:B------:R-:W0:Y:S08]  /*813e0*/  LDC R7, c[0x0][0x3e8] ;  /* 0x0000fa00ff077b82 */ /* 0x000e300000000800 */
[----:B------:R-:W0:Y:S08]  /*813f0*/  LDC R8, c[0x0][0x3e8] ;  /* 0x0000fa00ff087b82 */ /* 0x000e300000000800 */
[----:B------:R-:W0:Y:S01]  /*81400*/  LDC R9, c[0x0][0x3e8] ;  /* 0x0000fa00ff097b82 */ /* 0x000e220000000800 */
[----:B------:R5:W-:Y:S07]  /*81410*/  STL [R1+0x8], R3 ;  /* 0x0000080301007387 */ /* 0x000bee0000100800 */
[----:B------:R-:W0:Y:S08]  /*81420*/  LDC R10, c[0x0][0x3e8] ;  /* 0x0000fa00ff0a7b82 */ /* 0x000e300000000800 */
[----:B------:R-:W0:Y:S08]  /*81430*/  LDC R11, c[0x0][0x3e8] ;  /* 0x0000fa00ff0b7b82 */ /* 0x000e300000000800 */
[----:B------:R-:W0:Y:S01]  /*81440*/  LDC R12, c[0x0][0x3e8] ;  /* 0x0000fa00ff0c7b82 */ /* 0x000e220000000800 */
[----:B-----5:R-:W-:-:S07]  /*81450*/  IMAD R3, R18, 0x2, R3 ;  /* 0x0000000212037824 */ /* 0x020fce00078e0203 */
[----:B------:R-:W5:Y:S08]  /*81460*/  LDC R18, c[0x0][0x3e8] ;  /* 0x0000fa00ff127b82 */ /* 0x000f700000000800 */
[----:B------:R-:W1:Y:S01]  /*81470*/  LDC R19, c[0x0][0x3e8] ;  /* 0x0000fa00ff137b82 */ /* 0x000e620000000800 */
[----:B------:R2:W-:Y:S02]  /*81480*/  STL [R1+0x4], R3 ;  /* 0x0000040301007387 */ /* 0x0005e40000100800 */
[----:B--2---:R-:W-:-:S05]  /*81490*/  IMAD R3, R22, 0x2, R3 ;  /* 0x0000000216037824 */ /* 0x004fca00078e0203 */
[----:B------:R-:W2:Y:S01]  /*814a0*/  LDC R22, c[0x0][0x3e8] ;  /* 0x0000fa00ff167b82 */ /* 0x000ea20000000800 */
[----:B------:R3:W-:Y:S02]  /*814b0*/  STL [R1], R3 ;  /* 0x0000000301007387 */ /* 0x0007e40000100800 */
[----:B---3--:R-:W-:-:S05]  /*814c0*/  LEA R3, R21, R3, 0x1 ;  /* 0x0000000315037211 */ /* 0x008fca00078e08ff */
[----:B------:R-:W3:Y:S01]  /*814d0*/  LDC R21, c[0x0][0x3e8] ;  /* 0x0000fa00ff157b82 */ /* 0x000ee20000000800 */
[----:B0-----:R-:W-:-:S04]  /*814e0*/  IMAD R4, R14, 0x2, R3 ;  /* 0x000000020e047824 */ /* 0x001fc800078e0203 */
[----:B------:R-:W-:-:S05]  /*814f0*/  IMAD R5, R5, 0x2, R4 ;  /* 0x0000000205057824 */ /* 0x000fca00078e0204 */
[----:B----4-:R-:W-:-:S05]  /*81500*/  LEA R6, R6, R5, 0x1 ;  /* 0x0000000506067211 */ /* 0x010fca00078e08ff */
[----:B------:R-:W-:-:S04]  /*81510*/  IMAD R7, R7, 0x2, R6 ;  /* 0x0000000207077824 */ /* 0x000fc800078e0206 */
[----:B------:R-:W-:-:S05]  /*81520*/  IMAD R8, R8, 0x2, R7 ;  /* 0x0000000208087824 */ /* 0x000fca00078e0207 */
[----:B------:R-:W-:-:S05]  /*81530*/  LEA R9, R9, R8, 0x1 ;  /* 0x0000000809097211 */ /* 0x000fca00078e08ff */
[----:B------:R-:W-:-:S04]  /*81540*/  IMAD R10, R10, 0x2, R9 ;  /* 0x000000020a0a7824 */ /* 0x000fc800078e0209 */
[----:B------:R-:W-:-:S04]  /*81550*/  IMAD R11, R11, 0x2, R10 ;  /* 0x000000020b0b7824 */ /* 0x000fc800078e020a */
[----:B------:R-:W-:Y:S02]  /*81560*/  IMAD R12, R12, 0x2, R11 ;  /* 0x000000020c0c7824 */ /* 0x000fe400078e020b */
[----:B------:R-:W-:Y:S01]  /*81570*/  IMAD.MOV.U32 R14, RZ, RZ, R23 ;  /* 0x000000ffff0e7224 */ /* 0x000fe200078e0017 */
[----:B------:R0:W-:Y:S01]  /*81580*/  STL [R1+0x1428], R3 ;  /* 0x0014280301007387 */ /* 0x0001e20000100800 */
[----:B------:R-:W4:Y:S01]  /*81590*/  LDC R23, c[0x0][0x3e8] ;  /* 0x0000fa00ff177b82 */ /* 0x000f220000000800 */
[----:B------:R-:W-:Y:S01]  /*815a0*/  LEA R13, R13, R12, 0x1 ;  /* 0x0000000c0d0d7211 */ /* 0x000fe200078e08ff */
[----:B0-----:R-:W-:-:S04]  /*815b0*/  IMAD.MOV.U32 R3, RZ, RZ, R14 ;  /* 0x000000ffff037224 */ /* 0x001fc800078e000e */
[----:B------:R-:W-:-:S04]  /*815c0*/  IMAD R14, R15, 0x2, R13 ;  /* 0x000000020f0e7824 */ /* 0x000fc800078e020d */
[----:B-1----:R-:W-:-:S04]  /*815d0*/  IMAD R15, R16, 0x2, R14 ;  /* 0x00000002100f7824 */ /* 0x002fc800078e020e */
[----:B------:R-:W-:-:S05]  /*815e0*/  IMAD R16, R17, 0x2, R15 ;  /* 0x0000000211107824 */ /* 0x000fca00078e020f */
[----:B-----5:R-:W-:-:S05]  /*815f0*/  LEA R17, R18, R16, 0x1 ;  /* 0x0000001012117211 */ /* 0x020fca00078e08ff */
[----:B------:R-:W-:-:S04]  /*81600*/  IMAD R18, R19, 0x2, R17 ;  /* 0x0000000213127824 */ /* 0x000fc800078e0211 */
[----:B------:R-:W-:Y:S01]  /*81610*/  IMAD R19, R20, 0x2, R18 ;  /* 0x0000000214137824 */ /* 0x000fe200078e0212 */
[----:B------:R0:W-:Y:S03]  /*81620*/  STL [R1+0x142c], R4 ;  /* 0x00142c0401007387 */ /* 0x0001e60000100800 */
[----:B--2---:R-:W-:Y:S01]  /*81630*/  IMAD R20, R22, 0x2, R19 ;  /* 0x0000000216147824 */ /* 0x004fe200078e0213 */
[----:B------:R-:W-:Y:S04]  /*81640*/  STL [R1+0x1440], R5 ;  /* 0x0014400501007387 */ /* 0x000fe80000100800 */
[----:B------:R-:W-:Y:S04]  /*81650*/  STL.64 [R1+0x1430], R6 ;  /* 0x0014300601007387 */ /* 0x000fe80000100a00 */
[----:B------:R-:W-:Y:S01]  /*81660*/  STL [R1+0x1464], R7 ;  /* 0x0014640701007387 */ /* 0x000fe20000100800 */
[----:B---3--:R-:W-:-:S03]  /*81670*/  LEA R21, R21, R20, 0x1 ;  /* 0x0000001415157211 */ /* 0x008fc600078e08ff */
[----:B------:R1:W-:Y:S04]  /*81680*/  STL.64 [R1+0x1438], R8 ;  /* 0x0014380801007387 */ /* 0x0003e80000100a00 */
[----:B------:R2:W-:Y:S04]  /*81690*/  STL.64 [R1+0x13d8], R10 ;  /* 0x0013d80a01007387 */ /* 0x0005e80000100a00 */
[----:B------:R-:W-:Y:S04]  /*816a0*/  STL.64 [R1+0x13d0], R12 ;  /* 0x0013d00c01007387 */ /* 0x000fe80000100a00 */
[----:B------:R-:W-:Y:S01]  /*816b0*/  STL.64 [R1+0x13c8], R14 ;  /* 0x0013c80e01007387 */ /* 0x000fe20000100a00 */
[----:B----4-:R-:W-:-:S03]  /*816c0*/  IMAD R22, R23, 0x2, R21 ;  /* 0x0000000217167824 */ /* 0x010fc600078e0215 */
[----:B------:R-:W-:Y:S04]  /*816d0*/  STL [R1+0x1450], R15 ;  /* 0x0014500f01007387 */ /* 0x000fe80000100800 */
[----:B------:R-:W-:Y:S04]  /*816e0*/  STL.64 [R1+0x13c0], R16 ;  /* 0x0013c01001007387 */ /* 0x000fe80000100a00 */
[----:B------:R-:W-:Y:S04]  /*816f0*/  STL.64 [R1+0x1448], R18 ;  /* 0x0014481201007387 */ /* 0x000fe80000100a00 */
[----:B------:R3:W-:Y:S01]  /*81700*/  STL [R1+0x1454], R20 ;  /* 0x0014541401007387 */ /* 0x0007e20000100800 */
[----:B------:R-:W-:Y:S01]  /*81710*/  IMAD R23, R25, 0x2, R22 ;  /* 0x0000000219177824 */ /* 0x000fe200078e0216 */
[----:B0-----:R-:W0:Y:S08]  /*81720*/  LDC R4, c[0x0][0x3e8] ;  /* 0x0000fa00ff047b82 */ /* 0x001e300000000800 */
[----:B-1----:R-:W1:Y:S08]  /*81730*/  LDC R8, c[0x0][0x3e8] ;  /* 0x0000fa00ff087b82 */ /* 0x002e700000000800 */
[----:B------:R-:W1:Y:S01]  /*81740*/  LDC R9, c[0x0][0x3e8] ;  /* 0x0000fa00ff097b82 */ /* 0x000e620000000800 */
[----:B--2---:R-:W-:Y:S01]  /*81750*/  IMAD.MOV.U32 R11, RZ, RZ, R3 ;  /* 0x000000ffff0b7224 */ /* 0x004fe200078e0003 */
[----:B------:R2:W-:Y:S06]  /*81760*/  STL [R1+0x1460], R21 ;  /* 0x0014601501007387 */ /* 0x0005ec0000100800 */
[----:B---3--:R-:W3:Y:S01]  /*81770*/  LDC R20, c[0x0][0x3e8] ;  /* 0x0000fa00ff147b82 */ /* 0x008ee20000000800 */
[----:B------:R-:W-:-:S07]  /*81780*/  LEA R24, R24, R23, 0x1 ;  /* 0x0000001718187211 */ /* 0x000fce00078e08ff */
[----:B------:R-:W4:Y:S01]  /*81790*/  LDC R14, c[0x0][0x3e8] ;  /* 0x0000fa00ff0e7b82 */ /* 0x000f220000000800 */
[----:B------:R-:W-:-:S07]  /*817a0*/  MOV R10, R11 ;  /* 0x0000000b000a7202 */ /* 0x000fce0000000f00 */
[----:B--2---:R-:W3:Y:S08]  /*817b0*/  LDC R21, c[0x0][0x3e8] ;  /* 0x0000fa00ff157b82 */ /* 0x004ef00000000800 */
[----:B------:R-:W2:Y:S01]  /*817c0*/  LDC R11, c[0x0][0x3e8] ;  /* 0x0000fa00ff0b7b82 */ /* 0x000ea20000000800 */
[----:B------:R5:W-:Y:S01]  /*817d0*/  STL.64 [R1+0x1458], R22 ;  /* 0x0014581601007387 */ /* 0x000be20000100a00 */
[----:B------:R-:W-:-:S06]  /*817e0*/  IMAD R25, R26, 0x2, R24 ;  /* 0x000000021a197824 */ /* 0x000fcc00078e0218 */
[----:B------:R-:W0:Y:S08]  /*817f0*/  LDC R15, c[0x0][0x3e8] ;  /* 0x0000fa00ff0f7b82 */ /* 0x000e300000000800 */
[----:B------:R-:W0:Y:S08]  /*81800*/  LDC R7, c[0x0][0x3e8] ;  /* 0x0000fa00ff077b82 */ /* 0x000e300000000800 */
[----:B------:R-:W0:Y:S01]  /*81810*/  LDC R18, c[0x0][0x3e8] ;  /* 0x0000fa00ff127b82 */ /* 0x000e220000000800 */
[----:B------:R-:W-:-:S07]  /*81820*/  IMAD R26, R28, 0x2, R25 ;  /* 0x000000021c1a7824 */ /* 0x000fce00078e0219 */
[----:B------:R-:W0:Y:S08]  /*81830*/  LDC R19, c[0x0][0x3e8] ;  /* 0x0000fa00ff137b82 */ /* 0x000e300000000800 */
[----:B-----5:R-:W5:Y:S08]  /*81840*/  LDC R23, c[0x0][0x3e8] ;  /* 0x0000fa00ff177b82 */ /* 0x020f700000000800 */
[----:B------:R-:W0:Y:S01]  /*81850*/  LDC R22, c[0x0][0x3e8] ;  /* 0x0000fa00ff167b82 */ /* 0x000e220000000800 */
[----:B------:R-:W-:Y:S01]  /*81860*/  IMAD R27, R27, 0x2, R26 ;  /* 0x000000021b1b7824 */ /* 0x000fe200078e021a */
[----:B------:R1:W-:Y:S06]  /*81870*/  STL [R1+0x1468], R24 ;  /* 0x0014681801007387 */ /* 0x0003ec0000100800 */
[----:B------:R-:W0:Y:S08]  /*81880*/  LDC R5, c[0x0][0x3e8] ;  /* 0x0000fa00ff057b82 */ /* 0x000e300000000800 */
[----:B------:R-:W0:Y:S01]  /*81890*/  LDC R6, c[0x0][0x3e8] ;  /* 0x0000fa00ff067b82 */ /* 0x000e220000000800 */
[----:B------:R-:W-:-:S07]  /*818a0*/  IMAD R28, R29, 0x2, R27 ;  /* 0x000000021d1c7824 */ /* 0x000fce00078e021b */
[----:B------:R-:W0:Y:S08]  /*818b0*/  LDC R3, c[0x0][0x3e8] ;  /* 0x0000fa00ff037b82 */ /* 0x000e300000000800 */
[----:B------:R-:W4:Y:S08]  /*818c0*/  LDC R16, c[0x0][0x3e8] ;  /* 0x0000fa00ff107b82 */ /* 0x000f300000000800 */
[----:B-1----:R-:W1:Y:S08]  /*818d0*/  LDC R24, c[0x0][0x3e8] ;  /* 0x0000fa00ff187b82 */ /* 0x002e700000000800 */
[----:B------:R-:W1:Y:S08]  /*818e0*/  LDC R17, c[0x0][0x3e8] ;  /* 0x0000fa00ff117b82 */ /* 0x000e700000000800 */
[----:B------:R-:W1:Y:S08]  /*818f0*/  LDC R13, c[0x0][0x3e8] ;  /* 0x0000fa00ff0d7b82 */ /* 0x000e700000000800 */
[----:B------:R-:W1:Y:S01]  /*81900*/  LDC R12, c[0x0][0x3e8] ;  /* 0x0000fa00ff0c7b82 */ /* 0x000e620000000800 */
[----:B---3--:R-:W-:Y:S01]  /*81910*/  STL.64 [R1+0x1480], R20 ;  /* 0x0014801401007387 */ /* 0x008fe20000100a00 */
[----:B--2---:R-:W-:-:S03]  /*81920*/  IMAD R29, R11, 0x2, R28 ;  /* 0x000000020b1d7824 */ /* 0x004fc600078e021c */
[----:B------:R-:W-:Y:S04]  /*81930*/  STL [R1+0x1478], R25 ;  /* 0x0014781901007387 */ /* 0x000fe80000100800 */
[----:B------:R-:W-:Y:S04]  /*81940*/  STL.64 [R1+0x1470], R8 ;  /* 0x0014700801007387 */ /* 0x000fe80000100a00 */
[----:B0-----:R4:W-:Y:S01]  /*81950*/  STL [R1+0x1488], R4 ;  /* 0x0014880401007387 */ /* 0x0019e20000100800 */
[----:B------:R-:W0:Y:S01]  /*81960*/  LDC R11, c[0x0][0x3e8] ;  /* 0x0000fa00ff0b7b82 */ /* 0x000e220000000800 */
[----:B----4-:R-:W-:-:S07]  /*81970*/  IMAD R4, R14, 0x2, R29 ;  /* 0x000000020e047824 */ /* 0x010fce00078e021d */
[----:B------:R-:W2:Y:S01]  /*81980*/  LDC R14, c[0x0][0x3e8] ;  /* 0x0000fa00ff0e7b82 */ /* 0x000ea20000000800 */
[----:B-----5:R-:W-:-:S07]  /*81990*/  LEA R4, R23, R4, 0x1 ;  /* 0x0000000417047211 */ /* 0x020fce00078e08ff */
[----:B------:R-:W3:Y:S01]  /*819a0*/  LDC R23, c[0x0][0x3e8] ;  /* 0x0000fa00ff177b82 */ /* 0x000ee20000000800 */
[----:B------:R3:W-:Y:S02]  /*819b0*/  STL [R1+0x1c], R4 ;  /* 0x00001c0401007387 */ /* 0x0007e40000100800 */
[----:B---3--:R-:W-:-:S05]  /*819c0*/  IMAD R4, R23, 0x2, R4 ;  /* 0x0000000217047824 */ /* 0x008fca00078e0204 */
        /* <DEDUP_REMOVED lines=8> */
[----:B---3--:R-:W-:-:S05]  /*81a50*/  LEA R4, R23, R4, 0x1 ;  /* 0x0000000417047211 */ /* 0x008fca00078e08ff */
        /* <DEDUP_REMOVED lines=68> */
[----:B----4-:R-:W-:Y:S02]  /*81ea0*/  IMAD R4, R15, 0x2, R4 ;  /* 0x000000020f047824 */ /* 0x010fe400078e0204 */
[----:B------:R-:W4:Y:S04]  /*81eb0*/  LDL.LU R15, [R1+0xec] ;  /* 0x0000ec00010f7983 */ /* 0x000f280000300800 */
[----:B------:R3:W-:Y:S04]  /*81ec0*/  STL [R1+0xe8], R4 ;  /* 0x0000e80401007387 */ /* 0x0007e80000100800 */
[----:B------:R-:W5:Y:S01]  /*81ed0*/  LDL.LU R21, [R1+0xdc] ;  /* 0x0000dc0001157983 */ /* 0x000f620000300800 */
[----:B---3--:R-:W-:-:S02]  /*81ee0*/  LEA R4, R23, R4, 0x1 ;  /* 0x0000000417047211 */ /* 0x008fc400078e08ff */
[----:B------:R-:W3:Y:S03]  /*81ef0*/  LDC R23, c[0x0][0x3e8] ;  /* 0x0000fa00ff177b82 */ /* 0x000ee60000000800 */
[----:B------:R3:W-:Y:S04]  /*81f00*/  STL [R1+0xe4], R4 ;  /* 0x0000e40401007387 */ /* 0x0007e80000100800 */
[----:B------:R-:W2:Y:S01]  /*81f10*/  LDL.LU R25, [R1+0xd8] ;  /* 0x0000d80001197983 */ /* 0x000ea20000300800 */
[----:B---3--:R-:W-:Y:S02]  /*81f20*/  IMAD R4, R23, 0x2, R4 ;  /* 0x0000000217047824 */ /* 0x008fe400078e0204 */
[----:B------:R-:W3:Y:S03]  /*81f30*/  LDC R23, c[0x0][0x3e8] ;  /* 0x0000fa00ff177b82 */ /* 0x000ee60000000800 */
[----:B------:R3:W-:Y:S02]  /*81f40*/  STL [R1+0xf0], R4 ;  /* 0x0000f00401007387 */ /* 0x0007e40000100800 */
[----:B---3--:R-:W-:-:S02]  /*81f50*/  IMAD R4, R23, 0x2, R4 ;  /* 0x0000000217047824 */ /* 0x008fc400078e0204 */
[----:B------:R-:W3:Y:S03]  /*81f60*/  S2R R23, SR_TID.X ;  /* 0x0000000000177919 */ /* 0x000ee60000002100 */
[----:B------:R0:W-:Y:S02]  /*81f70*/  STL [R1+0xfc], R4 ;  /* 0x0000fc0401007387 */ /* 0x0001e40000100800 */
[----:B0-----:R-:W-:Y:S02]  /*81f80*/  IMAD R4, R22, 0x2, R4 ;  /* 0x0000000216047824 */ /* 0x001fe400078e0204 */
[----:B------:R-:W0:Y:S03]  /*81f90*/  LDC R22, c[0x0][0x3e8] ;  /* 0x0000fa00ff167b82 */ /* 0x000e260000000800 */
[----:B------:R0:W-:Y:S01]  /*81fa0*/  STL [R1+0xf8], R4 ;  /* 0x0000f80401007387 */ /* 0x0001e20000100800 */
[----:B---3--:R-:W-:-:S03]  /*81fb0*/  SHF.R.U32.HI R20, RZ, 0x8, R23 ;  /* 0x00000008ff147819 */ /* 0x008fc60000011617 */
[----:B------:R-:W3:Y:S01]  /*81fc0*/  LDL.LU R23, [R1+0xf4] ;  /* 0x0000f40001177983 */ /* 0x000ee20000300800 */
[----:B0-----:R-:W-:-:S03]  /*81fd0*/  LEA R4, R22, R4, 0x1 ;  /* 0x0000000416047211 */ /* 0x001fc600078e08ff */
[----:B------:R-:W3:Y:S04]  /*81fe0*/  LDL.LU R22, [R1+0xcc] ;  /* 0x0000cc0001167983 */ /* 0x000ee80000300800 */
[----:B------:R1:W-:Y:S01]  /*81ff0*/  STL [R1+0x15c], R4 ;  /* 0x00015c0401007387 */ /* 0x0003e20000100800 */
[----:B------:R-:W-:Y:S01]  /*82000*/  SGXT.U32 R20, R20, 0x1 ;  /* 0x000000011414781a */ /* 0x000fe20000000000 */
[----:B-1----:R-:W-:Y:S02]  /*82010*/  IMAD R4, R24, 0x2, R4 ;  /* 0x0000000218047824 */ /* 0x002fe400078e0204 */
[----:B------:R-:W0:Y:S02]  /*82020*/  LDC R24, c[0x0][0x3e8] ;  /* 0x0000fa00ff187b82 */ /* 0x000e240000000800 */
[----:B------:R-:W-:-:S05]  /*82030*/  IMAD R20, R20, UR4, RZ ;  /* 0x0000000414147c24 */ /* 0x000fca000f8e02ff */
[----:B------:R-:W-:-:S04]  /*82040*/  IADD3 R8, P2, PT, R20, R0, RZ ;  /* 0x0000000014087210 */ /* 0x000fc80007f5e0ff */
[----:B------:R-:W-:Y:S02]  /*82050*/  LEA.HI.X.SX32 R9, R20, R2, 0x1, P2 ;  /* 0x0000000214097211 */ /* 0x000fe400010f0eff */
[----:B------:R-:W3:Y:S04]  /*82060*/  LDL.LU R20, [R1+0xb8] ;  /* 0x0000b80001147983 */ /* 0x000ee80000300800 */
[----:B------:R-:W-:Y:S04]  /*82070*/  STL.64 [R1+0x838], R8 ;  /* 0x0008380801007387 */ /* 0x000fe80000100a00 */
[----:B------:R0:W-:Y:S02]  /*82080*/  STL [R1+0x158], R4 ;  /* 0x0001580401007387 */ /* 0x0001e40000100800 */
[----:B0-----:R-:W-:-:S02]  /*82090*/  IMAD R4, R24, 0x2, R4 ;  /* 0x0000000218047824 */ /* 0x001fc400078e0204 */
[----:B------:R-:W0:Y:S01]  /*820a0*/  LDC R24, c[0x0][0x3e8] ;  /* 0x0000fa00ff187b82 */ /* 0x000e220000000800 */
[----:B----4-:R-:W-:-:S04]  /*820b0*/  IADD3 R8, P2, PT, R15, R0, RZ ;  /* 0x000000000f087210 */ /* 0x010fc80007f5e0ff */
[----:B------:R-:W-:-:S05]  /*820c0*/  LEA.HI.X.SX32 R9, R15, R2, 0x1, P2 ;  /* 0x000000020f097211 */ /* 0x000fca00010f0eff */
[----:B------:R-:W-:Y:S04]  /*820d0*/  STL.64 [R1+0x830], R8 ;  /* 0x0008300801007387 */ /* 0x000fe80000100a00 */
[----:B------:R0:W-:Y:S04]  /*820e0*/  STL [R1+0x154], R4 ;  /* 0x0001540401007387 */ /* 0x0001e80000100800 */
[----:B------:R-:W4:Y:S01]  /*820f0*/  LDL.LU R15, [R1+0xb4] ;  /* 0x0000b400010f7983 */ /* 0x000f220000300800 */
[----:B0-----:R-:W-:Y:S02]  /*82100*/  IMAD R4, R24, 0x2, R4 ;  /* 0x0000000218047824 */ /* 0x001fe400078e0204 */
[----:B------:R-:W0:Y:S01]  /*82110*/  LDC R24, c[0x0][0x3e8] ;  /* 0x0000fa00ff187b82 */ /* 0x000e220000000800 */
[----:B-----5:R-:W-:-:S02]  /*82120*/  IADD3 R8, P2, PT, R21, R0, RZ ;  /* 0x0000000015087210 */ /* 0x020fc40007f5e0ff */
[----:B------:R0:W-:Y:S02]  /*82130*/  STL [R1+0x150], R4 ;  /* 0x0001500401007387 */ /* 0x0001e40000100800 */
[----:B------:R-:W-:-:S05]  /*82140*/  LEA.HI.X.SX32 R9, R21, R2, 0x1, P2 ;  /* 0x0000000215097211 */ /* 0x000fca00010f0eff */
[----:B------:R-:W-:Y:S04]  /*82150*/  STL.64 [R1+0x828], R8 ;  /* 0x0008280801007387 */ /* 0x000fe80000100a00 */
[----:B------:R-:W5:Y:S01]  /*82160*/  LDL.LU R21, [R1+0xb0] ;  /* 0x0000b00001157983 */ /* 0x000f620000300800 */
[----:B0-----:R-:W-:Y:S02]  /*82170*/  LEA R4, R24, R4, 0x1 ;  /* 0x0000000418047211 */ /* 0x001fe400078e08ff */
[----:B------:R-:W0:Y:S03]  /*82180*/  LDC R24, c[0x0][0x3e8] ;  /* 0x0000fa00ff187b82 */ /* 0x000e260000000800 */
[----:B------:R0:W-:Y:S02]  /*82190*/  STL [R1+0x14c], R4 ;  /* 0x00014c0401007387 */ /* 0x0001e40000100800 */
[----:B0-----:R-:W-:-:S02]  /*821a0*/  IMAD R4, R24, 0x2, R4 ;  /* 0x0000000218047824 */ /* 0x001fc400078e0204 */
[----:B------:R-:W5:Y:S01]  /*821b0*/  LDL.LU R24, [R1+0xac] ;  /* 0x0000ac0001187983 */ /* 0x000f620000300800 */
[----:B--2---:R-:W-:-:S04]  /*821c0*/  IADD3 R8, P2, PT, R25, R0, RZ ;  /* 0x0000000019087210 */ /* 0x004fc80007f5e0ff */
[----:B------:R-:W-:Y:S02]  /*821d0*/  LEA.HI.X.SX32 R9, R25, R2, 0x1, P2 ;  /* 0x0000000219097211 */ /* 0x000fe400010f0eff */
[----:B------:R-:W0:Y:S03]  /*821e0*/  LDC R25, c[0x0][0x3e8] ;  /* 0x0000fa00ff197b82 */ /* 0x000e260000000800 */
[----:B------:R3:W-:Y:S04]  /*821f0*/  STL.64 [R1+0x818], R8 ;  /* 0x0008180801007387 */ /* 0x0007e80000100a00 */
[----:B------:R0:W-:Y:S01]  /*82200*/  STL [R1+0x118], R4 ;  /* 0x0001180401007387 */ /* 0x0001e20000100800 */
[----:B---3--:R-:W-:-:S04]  /*82210*/  IADD3 R8, P2, PT, R23, R0, RZ ;  /* 0x0000000017087210 */ /* 0x008fc80007f5e0ff */
[----:B------:R-:W-:Y:S01]  /*82220*/  LEA.HI.X.SX32 R9, R23, R2, 0x1, P2 ;  /* 0x0000000217097211 */ /* 0x000fe200010f0eff */
[----:B0-----:R-:W-:Y:S02]  /*82230*/  IMAD R4, R25, 0x2, R4 ;  /* 0x0000000219047824 */ /* 0x001fe400078e0204 */
[----:B------:R-:W0:Y:S02]  /*82240*/  LDC R25, c[0x0][0x3e8] ;  /* 0x0000fa00ff197b82 */ /* 0x000e240000000800 */
[----:B------:R1:W-:Y:S02]  /*82250*/  STL.64 [R1+0x820], R8 ;  /* 0x0008200801007387 */ /* 0x0003e40000100a00 */
[----:B-1----:R-:W-:-:S04]  /*82260*/  IADD3 R8, P2, PT, R22, R0, RZ ;  /* 0x0000000016087210 */ /* 0x002fc80007f5e0ff */
[----:B------:R-:W-:Y:S02]  /*82270*/  LEA.HI.X.SX32 R9, R22, R2, 0x1, P2 ;  /* 0x0000000216097211 */ /* 0x000fe400010f0eff */
[----:B------:R-:W1:Y:S01]  /*82280*/  LDC R22, c[0x0][0x3e8] ;  /* 0x0000fa00ff167b82 */ /* 0x000e620000000800 */
[----:B------:R0:W-:Y:S04]  /*82290*/  STL [R1+0x148], R4 ;  /* 0x0001480401007387 */ /* 0x0001e80000100800 */
[----:B------:R-:W2:Y:S04]  /*822a0*/  LDL.LU R23, [R1+0xa8] ;  /* 0x0000a80001177983 */ /* 0x000ea80000300800 */
[----:B------:R-:W-:Y:S01]  /*822b0*/  STL.64 [R1+0x810], R8 ;  /* 0x0008100801007387 */ /* 0x000fe20000100a00 */
[----:B0-----:R-:W-:-:S05]  /*822c0*/  IMAD R4, R25, 0x2, R4 ;  /* 0x0000000219047824 */ /* 0x001fca00078e0204 */
[----:B------:R0:W-:Y:S02]  /*822d0*/  STL [R1+0x164], R4 ;  /* 0x0001640401007387 */ /* 0x0001e40000100800 */
[----:B0-----:R-:W-:Y:S02]  /*822e0*/  LEA R4, R7, R4, 0x1 ;  /* 0x0000000407047211 */ /* 0x001fe400078e08ff */
[----:B------:R-:W3:Y:S04]  /*822f0*/  LDL.LU R7, [R1+0xa4] ;  /* 0x0000a40001077983 */ /* 0x000ee80000300800 */
[----:B------:R1:W-:Y:S02]  /*82300*/  STL [R1+0x144], R4 ;  /* 0x0001440401007387 */ /* 0x0003e40000100800 */
[----:B-1----:R-:W-:-:S02]  /*82310*/  IMAD R4, R22, 0x2, R4 ;  /* 0x0000000216047824 */ /* 0x002fc400078e0204 */
[----:B------:R-:W0:Y:S01]  /*82320*/  LDC R22, c[0x0][0x3e8] ;  /* 0x0000fa00ff167b82 */ /* 0x000e220000000800 */
[----:B------:R-:W-:-:S04]  /*82330*/  IADD3 R8, P2, PT, R20, R0, RZ ;  /* 0x0000000014087210 */ /* 0x000fc80007f5e0ff */
[----:B------:R-:W-:-:S05]  /*82340*/  LEA.HI.X.SX32 R9, R20, R2, 0x1, P2 ;  /* 0x0000000214097211 */ /* 0x000fca00010f0eff */
[----:B------:R-:W-:Y:S04]  /*82350*/  STL.64 [R1+0x808], R8 ;  /* 0x0008080801007387 */ /* 0x000fe80000100a00 */
[----:B------:R0:W-:Y:S02]  /*82360*/  STL [R1+0x140], R4 ;  /* 0x0001400401007387 */ /* 0x0001e40000100800 */
[----:B0-----:R-:W-:Y:S02]  /*82370*/  IMAD R4, R22, 0x2, R4 ;  /* 0x0000000216047824 */ /* 0x001fe400078e0204 */
[----:B------:R-:W0:Y:S01]  /*82380*/  LDC R22, c[0x0][0x3e8] ;  /* 0x0000fa00ff167b82 */ /* 0x000e220000000800 */
[----:B----4-:R-:W-:-:S04]  /*82390*/  IADD3 R8, P2, PT, R15, R0, RZ ;  /* 0x000000000f087210 */ /* 0x010fc80007f5e0ff */
[----:B------:R-:W-:Y:S02]  /*823a0*/  LEA.HI.X.SX32 R9, R15, R2, 0x1, P2 ;  /* 0x000000020f097211 */ /* 0x000fe400010f0eff */
[----:B------:R-:W4:Y:S04]  /*823b0*/  LDL.LU R15, [R1+0xa0] ;  /* 0x0000a000010f7983 */ /* 0x000f280000300800 */
[----:B------:R0:W-:Y:S02]  /*823c0*/  STL [R1+0x160], R4 ;  /* 0x0001600401007387 */ /* 0x0001e40000100800 */
[----:B0-----:R-:W-:Y:S02]  /*823d0*/  IMAD R4, R22, 0x2, R4 ;  /* 0x0000000216047824 */ /* 0x001fe400078e0204 */
[----:B------:R-:W0:Y:S01]  /*823e0*/  LDC R22, c[0x0][0x3e8] ;  /* 0x0000fa00ff167b82 */ /* 0x000e220000000800 */
[----:B------:R5:W-:Y:S04]  /*823f0*/  STL.64 [R1+0x7f8], R8 ;  /* 0x0007f80801007387 */ /* 0x000be80000100a00 */
[----:B------:R0:W-:Y:S01]  /*82400*/  STL [R1+0x13c], R4 ;  /* 0x00013c0401007387 */ /* 0x0001e20000100800 */
[----:B-----5:R-:W-:-:S02]  /*82410*/  IADD3 R8, P2, PT, R21, R0, RZ ;  /* 0x0000000015087210 */ /* 0x020fc40007f5e0ff */
[----:B0-----:R-:W-:Y:S02]  /*82420*/  LEA R4, R22, R4, 0x1 ;  /* 0x0000000416047211 */ /* 0x001fe400078e08ff */
[----:B------:R-:W0:Y:S01]  /*82430*/  LDC R22, c[0x0][0x3e8] ;  /* 0x0000fa00ff167b82 */ /* 0x000e220000000800 */
[----:B------:R-:W-:-:S05]  /*82440*/  LEA.HI.X.SX32 R9, R21, R2, 0x1, P2 ;  /* 0x0000000215097211 */ /* 0x000fca00010f0eff */
[----:B------:R1:W-:Y:S04]  /*82450*/  STL.64 [R1+0x800], R8 ;  /* 0x0008000801007387 */ /* 0x0003e80000100a00 */
[----:B-1----:R-:W5:Y:S01]  /*82460*/  LDL.LU R8, [R1+0x9c] ;  /* 0x00009c0001087983 */ /* 0x002f620000300800 */
[----:B------:R-:W-:-:S03]  /*82470*/  IADD3 R20, P2, PT, R24, R0, RZ ;  /* 0x0000000018147210 */ /* 0x000fc60007f5e0ff */
[----:B------:R1:W-:Y:S01]  /*82480*/  STL [R1+0x138], R4 ;  /* 0x0001380401007387 */ /* 0x0003e20000100800 */
[----:B0-----:R-:W-:Y:S01]  /*82490*/  IMAD R9, R22, 0x2, R4 ;  /* 0x0000000216097824 */ /* 0x001fe200078e0204 */
[----:B------:R-:W-:Y:S01]  /*824a0*/  LEA.HI.X.SX32 R21, R24, R2, 0x1, P2 ;  /* 0x0000000218157211 */ /* 0x000fe200010f0eff */
[----:B------:R-:W0:Y:S01]  /*824b0*/  LDC R22, c[0x0][0x3e8] ;  /* 0x0000fa00ff167b82 */ /* 0x000e220000000800 */
[----:B-1----:R-:W5:Y:S04]  /*824c0*/  LDL.LU R4, [R1+0x98] ;  /* 0x0000980001047983 */ /* 0x002f680000300800 */
[----:B------:R-:W-:Y:S04]  /*824d0*/  STL.64 [R1+0x7f0], R20 ;  /* 0x0007f01401007387 */ /* 0x000fe80000100a00 */
[----:B------:R0:W-:Y:S04]  /*824e0*/  STL [R1+0x134], R9 ;  /* 0x0001340901007387 */ /* 0x0001e80000100800 */
[----:B------:R-:W5:Y:S01]  /*824f0*/  LDL.LU R24, [R1+0x94] ;  /* 0x0000940001187983 */ /* 0x000f620000300800 */
[----:B0-----:R-:W-:Y:S01]  /*82500*/  IMAD R9, R22, 0x2, R9 ;  /* 0x0000000216097824 */ /* 0x001fe200078e0209 */
[----:B--2---:R-:W-:-:S04]  /*82510*/  IADD3 R20, P2, PT, R23, R0, RZ ;  /* 0x0000000017147210 */ /* 0x004fc80007f5e0ff */
[----:B------:R-:W-:-:S05]  /*82520*/  LEA.HI.X.SX32 R21, R23, R2, 0x1, P2 ;  /* 0x0000000217157211 */ /* 0x000fca00010f0eff */
[----:B------:R-:W-:Y:S04]  /*82530*/  STL.64 [R1+0x7e8], R20 ;  /* 0x0007e81401007387 */ /* 0x000fe80000100a00 */
[----:B------:R0:W-:Y:S04]  /*82540*/  STL [R1+0x130], R9 ;  /* 0x0001300901007387 */ /* 0x0001e80000100800 */
[----:B------:R-:W2:Y:S04]  /*82550*/  LDL.LU R22, [R1+0x104] ;  /* 0x0001040001167983 */ /* 0x000ea80000300800 */
[----:B------:R-:W2:Y:S01]  /*82560*/  LDL.LU R25, [R1+0x60] ;  /* 0x0000600001197983 */ /* 0x000ea20000300800 */
[----:B0-----:R-:W-:Y:S01]  /*82570*/  IMAD R9, R18, 0x2, R9 ;  /* 0x0000000212097824 */ /* 0x001fe200078e0209 */
[----:B---3--:R-:W-:-:S04]  /*82580*/  IADD3 R20, P2, PT, R7, R0, RZ ;  /* 0x0000000007147210 */ /* 0x008fc80007f5e0ff */
[----:B------:R0:W-:Y:S04]  /*82590*/  STL [R1+0x12c], R9 ;  /* 0x00012c0901007387 */ /* 0x0001e80000100800 */
[----:B------:R-:W3:Y:S01]  /*825a0*/  LDL.LU R23, [R1+0x100] ;  /* 0x0001000001177983 */ /* 0x000ee20000300800 */
[----:B------:R-:W-:-:S03]  /*825b0*/  LEA.HI.X.SX32 R21, R7, R2, 0x1, P2 ;  /* 0x0000000207157211 */ /* 0x000fc600010f0eff */
[----:B------:R-:W3:Y:S04]  /*825c0*/  LDL.LU R7, [R1+0x5c] ;  /* 0x00005c0001077983 */ /* 0x000ee80000300800 */
[----:B------:R-:W3:Y:S04]  /*825d0*/  LDL.LU R18, [R1+0x58] ;  /* 0x0000580001127983 */ /* 0x000ee80000300800 */
[----:B------:R-:W-:Y:S01]  /*825e0*/  STL.64 [R1+0x7d8], R20 ;  /* 0x0007d81401007387 */ /* 0x000fe20000100a00 */
[----:B0-----:R-:W-:-:S05]  /*825f0*/  LEA R9, R19, R9, 0x1 ;  /* 0x0000000913097211 */ /* 0x001fca00078e08ff */
[----:B------:R0:W-:Y:S01]  /*82600*/  STL [R1+0x128], R9 ;  /* 0x0001280901007387 */ /* 0x0001e20000100800 */
[----:B------:R-:W-:Y:S02]  /*82610*/  IMAD.MOV.U32 R19, RZ, RZ, R10 ;  /* 0x000000ffff137224 */ /* 0x000fe400078e000a */
[----:B0-----:R-:W-:-:S04]  /*82620*/  IMAD R9, R5, 0x2, R9 ;  /* 0x0000000205097824 */ /* 0x001fc800078e0209 */
[----:B------:R-:W-:Y:S01]  /*82630*/  IMAD R10, R6, 0x2, R9 ;  /* 0x00000002060a7824 */ /* 0x000fe200078e0209 */
[----:B----4-:R-:W-:-:S04]  /*82640*/  IADD3 R20, P2, PT, R15, R0, RZ ;  /* 0x000000000f147210 */ /* 0x010fc80007f5e0ff */
[----:B------:R-:W-:-:S05]  /*82650*/  LEA.HI.X.SX32 R21, R15, R2, 0x1, P2 ;  /* 0x000000020f157211 */ /* 0x000fca00010f0eff */
[----:B------:R-:W-:Y:S04]  /*82660*/  STL.64 [R1+0x7e0], R20 ;  /* 0x0007e01401007387 */ /* 0x000fe80000100a00 */
[----:B------:R-:W4:Y:S04]  /*82670*/  LDL.LU R15, [R1+0x50] ;  /* 0x00005000010f7983 */ /* 0x000f280000300800 */
[----:B------:R-:W4:Y:S04]  /*82680*/  LDL.LU R5, [R1+0x4c] ;  /* 0x00004c0001057983 */ /* 0x000f280000300800 */
[----:B------:R0:W-:Y:S04]  /*82690*/  STL [R1+0x114], R9 ;  /* 0x0001140901007387 */ /* 0x0001e80000100800 */
[----:B------:R-:W4:Y:S01]  /*826a0*/  LDL R6, [R1+0x48] ;  /* 0x0000480001067983 */ /* 0x000f220000100800 */
[----:B0-----:R-:W0:Y:S01]  /*826b0*/  LDC R9, c[0x0][0x3e8] ;  /* 0x0000fa00ff097b82 */ /* 0x001e220000000800 */
[----:B-----5:R-:W-:-:S04]  /*826c0*/  IADD3 R20, P2, PT, R8, R0, RZ ;  /* 0x0000000008147210 */ /* 0x020fc80007f5e0ff */
[----:B------:R-:W-:Y:S02]  /*826d0*/  LEA.HI.X.SX32 R21, R8, R2, 0x1, P2 ;  /* 0x0000000208157211 */ /* 0x000fe400010f0eff */
[----:B0-----:R-:W-:Y:S02]  /*826e0*/  LEA R8, R9, R10, 0x1 ;  /* 0x0000000a09087211 */ /* 0x001fe400078e08ff */
[----:B------:R-:W0:Y:S01]  /*826f0*/  LDC R9, c[0x0][0x3e8] ;  /* 0x0000fa00ff097b82 */ /* 0x000e220000000800 */
[----:B------:R1:W-:Y:S02]  /*82700*/  STL.64 [R1+0x7d0], R20 ;  /* 0x0007d01401007387 */ /* 0x0003e40000100a00 */
[----:B-1----:R-:W-:-:S04]  /*82710*/  IADD3 R20, P2, PT, R4, R0, RZ ;  /* 0x0000000004147210 */ /* 0x002fc80007f5e0ff */
[----:B------:R-:W-:Y:S02]  /*82720*/  LEA.HI.X.SX32 R21, R4, R2, 0x1, P2 ;  /* 0x0000000204157211 */ /* 0x000fe400010f0eff */
[----:B------:R-:W5:Y:S04]  /*82730*/  LDL.LU R4, [R1+0x1488] ;  /* 0x0014880001047983 */ /* 0x000f680000300800 */
[----:B------:R-:W-:Y:S04]  /*82740*/  STL [R1+0x120], R8 ;  /* 0x0001200801007387 */ /* 0x000fe80000100800 */
[----:B------:R1:W-:Y:S02]  /*82750*/  STL.64 [R1+0x7c8], R20 ;  /* 0x0007c81401007387 */ /* 0x0003e40000100a00 */
[----:B-1----:R-:W-:-:S04]  /*82760*/  IADD3 R20, P2, PT, R24, R0, RZ ;  /* 0x0000000018147210 */ /* 0x002fc80007f5e0ff */
[----:B------:R-:W-:-:S05]  /*82770*/  LEA.HI.X.SX32 R21, R24, R2, 0x1, P2 ;  /* 0x0000000218157211 */ /* 0x000fca00010f0eff */
[----:B------:R1:W-:Y:S04]  /*82780*/  STL.64 [R1+0x7b8], R20 ;  /* 0x0007b81401007387 */ /* 0x0003e80000100a00 */
[----:B-1----:R-:W4:Y:S01]  /*82790*/  LDL.LU.64 R20, [R1+0x1480] ;  /* 0x0014800001147983 */ /* 0x002f220000300a00 */
[----:B0-----:R-:W-:Y:S01]  /*827a0*/  IMAD R8, R9, 0x2, R8 ;  /* 0x0000000209087824 */ /* 0x001fe200078e0208 */
[----:B--2---:R-:W-:-:S04]  /*827b0*/  FSEL R22, R22, -INF , P6 ;  /* 0xff80000016167808 */ /* 0x004fc80003000000 */
[----:B------:R0:W-:Y:S04]  /*827c0*/  STL [R1+0x110], R8 ;  /* 0x0001100801007387 */ /* 0x0001e80000100800 */
[----:B------:R-:W-:Y:S01]  /*827d0*/  STL [R1+0xa40], R22 ;  /* 0x000a401601007387 */ /* 0x000fe20000100800 */
[----:B---3--:R-:W-:Y:S01]  /*827e0*/  FSEL R9, R23, -INF , P0 ;  /* 0xff80000017097808 */ /* 0x008fe20000000000 */
[----:B----4-:R-:W-:Y:S01]  /*827f0*/  IMAD R21, R21, 0x2, R8 ;  /* 0x0000000215157824 */ /* 0x010fe200078e0208 */
[----:B0-----:R-:W-:-:S04]  /*82800*/  IADD3 R8, P2, PT, R25, R0, RZ ;  /* 0x0000000019087210 */ /* 0x001fc80007f5e0ff */
[----:B------:R-:W-:Y:S04]  /*82810*/  STL [R1+0x10c], R21 ;  /* 0x00010c1501007387 */ /* 0x000fe80000100800 */
[----:B------:R0:W-:Y:S02]  /*82820*/  STL [R1+0xa44], R9 ;  /* 0x000a440901007387 */ /* 0x0001e40000100800 */
[----:B0-----:R-:W-:Y:S02]  /*82830*/  LEA.HI.X.SX32 R9, R25, R2, 0x1, P2 ;  /* 0x0000000219097211 */ /* 0x001fe400010f0eff */
[----:B------:R-:W2:Y:S04]  /*82840*/  LDL.LU R25, [R1+0x1478] ;  /* 0x0014780001197983 */ /* 0x000ea80000300800 */
[----:B------:R0:W-:Y:S04]  /*82850*/  STL.64 [R1+0x7b0], R8 ;  /* 0x0007b00801007387 */ /* 0x0001e80000100a00 */
[----:B0-----:R-:W3:Y:S01]  /*82860*/  LDL.LU.64 R8, [R1+0x1470] ;  /* 0x0014700001087983 */ /* 0x001ee20000300a00 */
[----:B------:R-:W-:Y:S01]  /*82870*/  IMAD R24, R20, 0x2, R21 ;  /* 0x0000000214187824 */ /* 0x000fe200078e0215 */
[----:B------:R-:W-:-:S04]  /*82880*/  IADD3 R20, P0, PT, R7, R0, RZ ;  /* 0x0000000007147210 */ /* 0x000fc80007f1e0ff */
[----:B------:R0:W-:Y:S01]  /*82890*/  STL [R1+0x11c], R24 ;  /* 0x00011c1801007387 */ /* 0x0001e20000100800 */
[----:B------:R-:W-:Y:S02]  /*828a0*/  LEA.HI.X.SX32 R21, R7, R2, 0x1, P0 ;  /* 0x0000000207157211 */ /* 0x000fe400000f0eff */
[----:B------:R-:W-:-:S04]  /*828b0*/  IADD3 R22, P6, PT, R18, R0, RZ ;  /* 0x0000000012167210 */ /* 0x000fc80007fde0ff */
[----:B------:R-:W-:Y:S02]  /*828c0*/  LEA.HI.X.SX32 R23, R18, R2, 0x1, P6 ;  /* 0x0000000212177211 */ /* 0x000fe400030f0eff */
[----:B------:R-:W-:Y:S02]  /*828d0*/  IADD3 R18, P2, PT, R15, R0, RZ ;  /* 0x000000000f127210 */ /* 0x000fe40007f5e0ff */
[----:B---3--:R-:W-:Y:S02]  /*828e0*/  LEA R8, R8, R24, 0x1 ;  /* 0x0000001808087211 */ /* 0x008fe400078e08ff */
[----:B0-----:R-:W2:Y:S04]  /*828f0*/  LDL.LU R24, [R1+0x1468] ;  /* 0x0014680001187983 */ /* 0x001ea80000300800 */
[----:B------:R0:W3:Y:S04]  /*82900*/  LDL.LU R7, [R1+0x1464] ;  /* 0x0014640001077983 */ /* 0x0000e80000300800 */
[----:B------:R1:W-:Y:S04]  /*82910*/  STL.64 [R1+0x790], R20 ;  /* 0x0007901401007387 */ /* 0x0003e80000100a00 */
[----:B-1----:R-:W4:Y:S04]  /*82920*/  LDL.LU R21, [R1+0x1460] ;  /* 0x0014600001157983 */ /* 0x002f280000300800 */
[----:B------:R1:W-:Y:S01]  /*82930*/  STL.64 [R1+0x788], R22 ;  /* 0x0007881601007387 */ /* 0x0003e20000100a00 */
[----:B------:R-:W-:-:S03]  /*82940*/  IMAD R20, R9, 0x2, R8 ;  /* 0x0000000209147824 */ /* 0x000fc600078e0208 */
[----:B------:R0:W-:Y:S01]  /*82950*/  STL [R1+0x108], R8 ;  /* 0x0001080801007387 */ /* 0x0001e20000100800 */
[----:B-1----:R-:W-:Y:S01]  /*82960*/  IMAD.MOV.U32 R23, RZ, RZ, R19 ;  /* 0x000000ffff177224 */ /* 0x002fe200078e0013 */
[----:B------:R-:W-:-:S04]  /*82970*/  IADD3 R22, P0, PT, R19, R0, RZ ;  /* 0x0000000013167210 */ /* 0x000fc80007f1e0ff */
[----:B------:R-:W-:Y:S02]  /*82980*/  LEA.HI.X.SX32 R23, R23, R2, 0x1, P0 ;  /* 0x0000000217177211 */ /* 0x000fe400000f0eff */
[----:B0-----:R-:W-:Y:S02]  /*82990*/  IADD3 R8, P6, PT, R5, R0, RZ ;  /* 0x0000000005087210 */ /* 0x001fe40007fde0ff */
[-C--:B------:R-:W-:Y:S01]  /*829a0*/  LEA.HI.X.SX32 R19, R15, R2.reuse, 0x1, P2 ;  /* 0x000000020f137211 */ /* 0x080fe200010f0eff */
[----:B-----5:R-:W-:Y:S01]  /*829b0*/  IMAD R4, R4, 0x2, R20 ;  /* 0x0000000204047824 */ /* 0x020fe200078e0214 */
[----:B------:R0:W-:Y:S01]  /*829c0*/  STL.64 [R1+0x730], R22 ;  /* 0x0007301601007387 */ /* 0x0001e20000100a00 */
[----:B------:R-:W-:Y:S02]  /*829d0*/  LEA.HI.X.SX32 R9, R5, R2, 0x1, P6 ;  /* 0x0000000205097211 */ /* 0x000fe400030f0eff */
[----:B------:R-:W-:Y:S01]  /*829e0*/  IADD3 R6, P0, PT, R6, R0, RZ ;  /* 0x0000000006067210 */ /* 0x000fe20007f1e0ff */
[----:B0-----:R-:W5:Y:S04]  /*829f0*/  LDL.LU.64 R22, [R1+0x1458] ;  /* 0x0014580001167983 */ /* 0x001f680000300a00 */
[----:B------:R0:W-:Y:S04]  /*82a00*/  STL [R1+0x104], R20 ;  /* 0x0001041401007387 */ /* 0x0001e80000100800 */
[----:B0-----:R-:W4:Y:S04]  /*82a10*/  LDL.LU R20, [R1+0x1454] ;  /* 0x0014540001147983 */ /* 0x001f280000300800 */
[----:B------:R-:W2:Y:S04]  /*82a20*/  LDL.LU R15, [R1+0x1450] ;  /* 0x00145000010f7983 */ /* 0x000ea80000300800 */
[----:B------:R0:W-:Y:S04]  /*82a30*/  STL.64 [R1+0x770], R18 ;  /* 0x0007701201007387 */ /* 0x0001e80000100a00 */
[----:B0-----:R-:W2:Y:S04]  /*82a40*/  LDL.LU.64 R18, [R1+0x1448] ;  /* 0x0014480001127983 */ /* 0x001ea80000300a00 */
[----:B------:R-:W2:Y:S04]  /*82a50*/  LDL.LU R5, [R1+0x1440] ;  /* 0x0014400001057983 */ /* 0x000ea80000300800 */
[----:B------:R0:W-:Y:S04]  /*82a60*/  STL.64 [R1+0x768], R8 ;  /* 0x0007680801007387 */ /* 0x0001e80000100a00 */
[----:B0-----:R-:W2:Y:S04]  /*82a70*/  LDL.LU.64 R8, [R1+0x1438] ;  /* 0x0014380001087983 */ /* 0x001ea80000300a00 */
[----:B------:R3:W-:Y:S04]  /*82a80*/  STL [R1+0x718], R6 ;  /* 0x0007180601007387 */ /* 0x0007e80000100800 */
[----:B---3--:R-:W3:Y:S01]  /*82a90*/  LDL.LU.64 R6, [R1+0x1430] ;  /* 0x0014300001067983 */ /* 0x008ee20000300a00 */
[----:B------:R-:W-:-:S03]  /*82aa0*/  LEA R3, R3, R4, 0x1 ;  /* 0x0000000403037211 */ /* 0x000fc600078e08ff */
[----:B------:R0:W-:Y:S04]  /*82ab0*/  STL [R1+0x100], R4 ;  /* 0x0001000401007387 */ /* 0x0001e80000100800 */
[----:B0-----:R-:W2:Y:S04]  /*82ac0*/  LDL.LU R4, [R1+0x142c] ;  /* 0x00142c0001047983 */ /* 0x001ea80000300800 */
[----:B------:R0:W-:Y:S04]  /*82ad0*/  STL [R1+0x5c], R3 ;  /* 0x00005c0301007387 */ /* 0x0001e80000100800 */
[----:B0-----:R-:W2:Y:S04]  /*82ae0*/  LDL.LU R3, [R1+0x1428] ;  /* 0x0014280001037983 */ /* 0x001ea80000300800 */
[----:B---3--:R0:W-:Y:S04]  /*82af0*/  STL.64 [R1+0x1420], R6 ;  /* 0x0014200601007387 */ /* 0x0081e80000100a00 */
[----:B0-----:R0:W3:Y:S04]  /*82b00*/  LDL.64 R6, [R1+0x718] ;  /* 0x0007180001067983 */ /* 0x0010e80000100a00 */
[----:B---3--:R-:W3:Y:S04]  /*82b10*/  LDL.LU R7, [R1+0x48] ;  /* 0x0000480001077983 */ /* 0x008ee80000300800 */
[----:B--2---:R1:W-:Y:S04]  /*82b20*/  STL.64 [R1+0x1418], R8 ;  /* 0x0014180801007387 */ /* 0x0043e80000100a00 */
[----:B-1----:R-:W2:Y:S04]  /*82b30*/  LDL R8, [R1+0x5c] ;  /* 0x00005c0001087983 */ /* 0x002ea80000100800 */
[----:B------:R-:W2:Y:S04]  /*82b40*/  LDL.LU R9, [R1+0x8] ;  /* 0x0000080001097983 */ /* 0x000ea80000300800 */
[----:B------:R1:W-:Y:S04]  /*82b50*/  STL.64 [R1+0x1410], R14 ;  /* 0x0014100e01007387 */ /* 0x0003e80000100a00 */
[----:B-1----:R-:W2:Y:S04]  /*82b60*/  LDL.LU R15, [R1+0x3c] ;  /* 0x00003c00010f7983 */ /* 0x002ea80000300800 */
[----:B------:R1:W-:Y:S04]  /*82b70*/  STL.64 [R1+0x1408], R18 ;  /* 0x0014081201007387 */ /* 0x0003e80000100a00 */
[----:B-1----:R-:W2:Y:S04]  /*82b80*/  LDL.LU R19, [R1+0x44] ;  /* 0x0000440001137983 */ /* 0x002ea80000300800 */
[----:B----4-:R1:W-:Y:S04]  /*82b90*/  STL.64 [R1+0x1400], R20 ;  /* 0x0014001401007387 */ /* 0x0103e80000100a00 */
[----:B-1----:R-:W4:Y:S04]  /*82ba0*/  LDL.LU R21, [R1+0x40] ;  /* 0x0000400001157983 */ /* 0x002f280000300800 */
[----:B-----5:R1:W-:Y:S04]  /*82bb0*/  STL [R1+0x13f8], R23 ;  /* 0x0013f81701007387 */ /* 0x0203e80000100800 */
[----:B-1----:R-:W5:Y:S04]  /*82bc0*/  LDL.LU R23, [R1+0x10] ;  /* 0x0000100001177983 */ /* 0x002f680000300800 */
[----:B------:R1:W-:Y:S04]  /*82bd0*/  STL.64 [R1+0x13f0], R24 ;  /* 0x0013f01801007387 */ /* 0x0003e80000100a00 */
[----:B------:R0:W-:Y:S01]  /*82be0*/  STL.64 [R1+0x13e8], R26 ;  /* 0x0013e81a01007387 */ /* 0x0001e20000100a00 */
[----:B-1----:R-:W1:Y:S03]  /*82bf0*/  LDC R24, c[0x0][0x3e8] ;  /* 0x0000fa00ff187b82 */ /* 0x002e660000000800 */
[----:B0-----:R-:W5:Y:S04]  /*82c00*/  LDL.LU R27, [R1+0xc] ;  /* 0x00000c00011b7983 */ /* 0x001f680000300800 */
[----:B------:R0:W-:Y:S04]  /*82c10*/  STL.64 [R1+0x13e0], R28 ;  /* 0x0013e01c01007387 */ /* 0x0001e80000100a00 */
[----:B0-----:R-:W5:Y:S04]  /*82c20*/  LDL.LU R28, [R1+0x4] ;  /* 0x00000400011c7983 */ /* 0x001f680000300800 */
[----:B------:R-:W5:Y:S01]  /*82c30*/  LDL.LU R29, [R1] ;  /* 0x00000000011d7983 */ /* 0x000f620000300800 */
[----:B---3--:R-:W-:-:S05]  /*82c40*/  LEA.HI.X.SX32 R7, R7, R2, 0x1, P0 ;  /* 0x0000000207077211 */ /* 0x008fca00000f0eff */
[----:B------:R0:W-:Y:S04]  /*82c50*/  STL [R1+0x71c], R7 ;  /* 0x00071c0701007387 */ /* 0x0001e80000100800 */
[----:B0-----:R-:W3:Y:S01]  /*82c60*/  LDL.LU.64 R6, [R1+0x1420] ;  /* 0x0014200001067983 */ /* 0x001ee20000300a00 */
[----:B--2---:R-:W-:Y:S02]  /*82c70*/  IMAD.MOV.U32 R20, RZ, RZ, R8 ;  /* 0x000000ffff147224 */ /* 0x004fe400078e0008 */
[----:B------:R-:W-:Y:S01]  /*82c80*/  IMAD.MOV.U32 R25, RZ, RZ, R9 ;  /* 0x000000ffff197224 */ /* 0x000fe200078e0009 */
[----:B------:R-:W-:-:S04]  /*82c90*/  IADD3 R8, P2, PT, R19, R0, RZ ;  /* 0x0000000013087210 */ /* 0x000fc80007f5e0ff */
[----:B------:R-:W-:Y:S02]  /*82ca0*/  LEA.HI.X.SX32 R9, R19, R2, 0x1, P2 ;  /* 0x0000000213097211 */ /* 0x000fe400010f0eff */
[----:B------:R-:W0:Y:S01]  /*82cb0*/  LDC R19, c[0x0][0x3e8] ;  /* 0x0000fa00ff137b82 */ /* 0x000e220000000800 */
[----:B------:R-:W-:Y:S01]  /*82cc0*/  IMAD.MOV.U32 R18, RZ, RZ, R15 ;  /* 0x000000ffff127224 */ /* 0x000fe200078e000f */
[C---:B----4-:R-:W-:Y:S01]  /*82cd0*/  IADD3 R14, P6, PT, R21.reuse, R0, RZ ;  /* 0x00000000150e7210 */ /* 0x050fe20007fde0ff */
[----:B------:R2:W-:Y:S03]  /*82ce0*/  STL.64 [R1+0x710], R8 ;  /* 0x0007100801007387 */ /* 0x0005e60000100a00 */
[----:B------:R-:W-:Y:S02]  /*82cf0*/  LEA.HI.X.SX32 R15, R21, R2, 0x1, P6 ;  /* 0x00000002150f7211 */ /* 0x000fe400030f0eff */
[----:B------:R-:W-:Y:S01]  /*82d00*/  LEA R16, R16, R20, 0x1 ;  /* 0x0000001410107211 */ /* 0x000fe200078e08ff */
[----:B--2---:R-:W2:Y:S04]  /*82d10*/  LDL.LU.64 R8, [R1+0x1418] ;  /* 0x0014180001087983 */ /* 0x004ea80000300a00 */
[----:B------:R4:W-:Y:S01]  /*82d20*/  STL.64 [R1+0x740], R14 ;  /* 0x0007400e01007387 */ /* 0x0009e20000100a00 */
[----:B0-----:R-:W-:Y:S01]  /*82d30*/  IMAD R26, R19, 0x2, R16 ;  /* 0x00000002131a7824 */ /* 0x001fe200078e0210 */
[-C--:B----4-:R-:W-:Y:S01]  /*82d40*/  IADD3 R14, P0, PT, R18, R0.reuse, RZ ;  /* 0x00000000120e7210 */ /* 0x090fe20007f1e0ff */
[----:B------:R-:W-:Y:S01]  /*82d50*/  IMAD.MOV.U32 R15, RZ, RZ, R18 ;  /* 0x000000ffff0f7224 */ /* 0x000fe200078e0012 */
[----:B-----5:R-:W-:-:S04]  /*82d60*/  IADD3 R18, P2, PT, R23, R0, RZ ;  /* 0x0000000017127210 */ /* 0x020fc80007f5e0ff */
[-C--:B------:R-:W-:Y:S02]  /*82d70*/  LEA.HI.X.SX32 R19, R23, R2.reuse, 0x1, P2 ;  /* 0x0000000217137211 */ /* 0x080fe400010f0eff */
[----:B------:R-:W0:Y:S01]  /*82d80*/  LDC R23, c[0x0][0x3e8] ;  /* 0x0000fa00ff177b82 */ /* 0x000e220000000800 */
[----:B------:R-:W-:Y:S02]  /*82d90*/  LEA.HI.X.SX32 R15, R15, R2, 0x1, P0 ;  /* 0x000000020f0f7211 */ /* 0x000fe400000f0eff */
[----:B------:R-:W-:Y:S01]  /*82da0*/  IADD3 R20, P6, PT, R27, R0, RZ ;  /* 0x000000001b147210 */ /* 0x000fe20007fde0ff */
[----:B------:R-:W-:Y:S01]  /*82db0*/  STL [R1+0xec], R26 ;  /* 0x0000ec1a01007387 */ /* 0x000fe20000100800 */
[----:B-1----:R-:W-:-:S03]  /*82dc0*/  IMAD R24, R24, 0x2, R26 ;  /* 0x0000000218187824 */ /* 0x002fc600078e021a */
[----:B------:R1:W-:Y:S01]  /*82dd0*/  STL.64 [R1+0x6f0], R14 ;  /* 0x0006f00e01007387 */ /* 0x0003e20000100a00 */
[----:B------:R-:W-:-:S03]  /*82de0*/  LEA.HI.X.SX32 R21, R27, R2, 0x1, P6 ;  /* 0x000000021b157211 */ /* 0x000fc600030f0eff */
[----:B-1----:R-:W4:Y:S04]  /*82df0*/  LDL.LU.64 R14, [R1+0x1410] ;  /* 0x00141000010e7983 */ /* 0x002f280000300a00 */
[----:B------:R1:W-:Y:S01]  /*82e00*/  STL.64 [R1+0x6e8], R18 ;  /* 0x0006e81201007387 */ /* 0x0003e20000100a00 */
[----:B------:R-:W-:Y:S01]  /*82e10*/  IADD3 R26, P6, PT, R29, R0, RZ ;  /* 0x000000001d1a7210 */ /* 0x000fe20007fde0ff */
[----:B0-----:R-:W-:Y:S02]  /*82e20*/  IMAD R23, R23, 0x2, R24 ;  /* 0x0000000217177824 */ /* 0x001fe400078e0218 */
[----:B-1----:R-:W5:Y:S04]  /*82e30*/  LDL.LU.64 R18, [R1+0x1408] ;  /* 0x0014080001127983 */ /* 0x002f680000300a00 */
[----:B------:R-:W-:Y:S04]  /*82e40*/  STL [R1+0x60], R24 ;  /* 0x0000601801007387 */ /* 0x000fe80000100800 */
[----:B------:R0:W-:Y:S01]  /*82e50*/  STL.64 [R1+0x6e0], R20 ;  /* 0x0006e01401007387 */ /* 0x0001e20000100a00 */
[----:B------:R-:W-:-:S02]  /*82e60*/  LEA.HI.X.SX32 R27, R29, R2, 0x1, P6 ;  /* 0x000000021d1b7211 */ /* 0x000fc400030f0eff */
[-C--:B0-----:R-:W-:Y:S02]  /*82e70*/  IADD3 R20, P0, PT, R25, R0.reuse, RZ ;  /* 0x0000000019147210 */ /* 0x081fe40007f1e0ff */
[----:B------:R-:W-:Y:S02]  /*82e80*/  MOV R21, R25 ;  /* 0x0000001900157202 */ /* 0x000fe40000000f00 */
[C---:B------:R-:W-:Y:S02]  /*82e90*/  IADD3 R24, P2, PT, R28.reuse, R0, RZ ;  /* 0x000000001c187210 */ /* 0x040fe40007f5e0ff */
[-C--:B------:R-:W-:Y:S02]  /*82ea0*/  LEA.HI.X.SX32 R21, R21, R2.reuse, 0x1, P0 ;  /* 0x0000000215157211 */ /* 0x080fe400000f0eff */
[----:B------:R-:W-:Y:S01]  /*82eb0*/  LEA.HI.X.SX32 R25, R28, R2, 0x1, P2 ;  /* 0x000000021c197211 */ /* 0x000fe200010f0eff */
[----:B------:R-:W-:Y:S02]  /*82ec0*/  IMAD R17, R17, 0x2, R23 ;  /* 0x0000000211117824 */ /* 0x000fe400078e0217 */
[----:B------:R0:W-:Y:S04]  /*82ed0*/  STL.64 [R1+0x6b0], R20 ;  /* 0x0006b01401007387 */ /* 0x0001e80000100a00 */
[----:B0-----:R-:W5:Y:S04]  /*82ee0*/  LDL.LU.64 R20, [R1+0x1400] ;  /* 0x0014000001147983 */ /* 0x001f680000300a00 */
[----:B------:R0:W-:Y:S04]  /*82ef0*/  STL [R1+0xdc], R23 ;  /* 0x0000dc1701007387 */ /* 0x0001e80000100800 */
[----:B0-----:R-:W5:Y:S04]  /*82f00*/  LDL.LU R23, [R1+0x13f8] ;  /* 0x0013f80001177983 */ /* 0x001f680000300800 */
[----:B------:R0:W-:Y:S01]  /*82f10*/  STL.64 [R1+0x6a8], R24 ;  /* 0x0006a81801007387 */ /* 0x0001e20000100a00 */
[----:B------:R-:W-:Y:S01]  /*82f20*/  IMAD R13, R13, 0x2, R17 ;  /* 0x000000020d0d7824 */ /* 0x000fe200078e0211 */
[----:B------:R-:W-:-:S02]  /*82f30*/  MOV R29, R16 ;  /* 0x00000010001d7202 */ /* 0x000fc40000000f00 */
[----:B0-----:R-:W5:Y:S04]  /*82f40*/  LDL.LU.64 R24, [R1+0x13f0] ;  /* 0x0013f00001187983 */ /* 0x001f680000300a00 */
[----:B------:R0:W-:Y:S04]  /*82f50*/  STL.64 [R1+0x6a0], R26 ;  /* 0x0006a01a01007387 */ /* 0x0001e80000100a00 */
[----:B------:R1:W-:Y:S01]  /*82f60*/  STL [R1+0xd8], R17 ;  /* 0x0000d81101007387 */ /* 0x0003e20000100800 */
[-C--:B------:R-:W-:Y:S02]  /*82f70*/  IADD3 R16, P6, PT, R5, R0.reuse, RZ ;  /* 0x0000000005107210 */ /* 0x080fe40007fde0ff */
[----:B------:R-:W-:-:S02]  /*82f80*/  IADD3 R28, P2, PT, R4, R0, RZ ;  /* 0x00000000041c7210 */ /* 0x000fc40007f5e0ff */
[----:B0-----:R-:W-:-:S04]  /*82f90*/  IADD3 R26, P0, PT, R3, R0, RZ ;  /* 0x00000000031a7210 */ /* 0x001fc80007f1e0ff */
[-C--:B------:R-:W-:Y:S01]  /*82fa0*/  LEA.HI.X.SX32 R27, R3, R2.reuse, 0x1, P0 ;  /* 0x00000002031b7211 */ /* 0x080fe200000f0eff */
[----:B------:R-:W-:Y:S01]  /*82fb0*/  IMAD.MOV.U32 R3, RZ, RZ, R29 ;  /* 0x000000ffff037224 */ /* 0x000fe200078e001d */
[----:B-1----:R-:W-:-:S03]  /*82fc0*/  LEA.HI.X.SX32 R17, R5, R2, 0x1, P6 ;  /* 0x0000000205117211 */ /* 0x002fc600030f0eff */
[----:B------:R0:W-:Y:S01]  /*82fd0*/  STL.64 [R1+0x670], R26 ;  /* 0x0006701a01007387 */ /* 0x0001e20000100a00 */
[----:B------:R-:W-:Y:S01]  /*82fe0*/  LEA.HI.X.SX32 R29, R4, R2, 0x1, P2 ;  /* 0x00000002041d7211 */ /* 0x000fe200010f0eff */
[----:B------:R-:W-:Y:S02]  /*82ff0*/  IMAD.MOV.U32 R5, RZ, RZ, R10 ;  /* 0x000000ffff057224 */ /* 0x000fe400078e000a */
[----:B0-----:R-:W5:Y:S04]  /*83000*/  LDL.LU.64 R26, [R1+0x13e8] ;  /* 0x0013e800011a7983 */ /* 0x001f680000300a00 */
[----:B------:R0:W-:Y:S04]  /*83010*/  STL [R1+0xcc], R13 ;  /* 0x0000cc0d01007387 */ /* 0x0001e80000100800 */
[----:B------:R1:W-:Y:S01]  /*83020*/  STL.64 [R1+0x6c0], R28 ;  /* 0x0006c01c01007387 */ /* 0x0003e20000100a00 */
[----:B0-----:R-:W-:-:S03]  /*83030*/  IMAD R13, R11, 0x2, R13 ;  /* 0x000000020b0d7824 */ /* 0x001fc600078e020d */
[----:B-1----:R-:W5:Y:S02]  /*83040*/  LDL.LU.64 R28, [R1+0x13e0] ;  /* 0x0013e000011c7983 */ /* 0x002f640000300a00 */
[----:B------:R-:W-:Y:S02]  /*83050*/  LEA R4, R12, R13, 0x1 ;  /* 0x0000000d0c047211 */ /* 0x000fe400078e08ff */
[----:B------:R-:W-:Y:S04]  /*83060*/  STL [R1+0xc4], R13 ;  /* 0x0000c40d01007387 */ /* 0x000fe80000100800 */
[----:B------:R-:W-:Y:S04]  /*83070*/  STL.64 [R1+0x6b8], R16 ;  /* 0x0006b81001007387 */ /* 0x000fe80000100a00 */
[----:B------:R-:W-:Y:S01]  /*83080*/  STL [R1+0xb8], R4 ;  /* 0x0000b80401007387 */ /* 0x000fe20000100800 */
[----:B---3--:R-:W-:-:S04]  /*83090*/  IADD3 R10, P0, PT, R6, R0, RZ ;  /* 0x00000000060a7210 */ /* 0x008fc80007f1e0ff */
[----:B------:R-:W-:-:S05]  /*830a0*/  LEA.HI.X.SX32 R11, R6, R2, 0x1, P0 ;  /* 0x00000002060b7211 */ /* 0x000fca00000f0eff */
[----:B------:R0:W-:Y:S04]  /*830b0*/  STL.64 [R1+0x680], R10 ;  /* 0x0006800a01007387 */ /* 0x0001e80000100a00 */
[----:B0-----:R-:W3:Y:S01]  /*830c0*/  LDL.LU.64 R10, [R1+0x13d8] ;  /* 0x0013d800010a7983 */ /* 0x001ee20000300a00 */
[----:B------:R-:W-:Y:S02]  /*830d0*/  IMAD.MOV.U32 R17, RZ, RZ, R4 ;  /* 0x000000ffff117224 */ /* 0x000fe400078e0004 */
[----:B------:R-:W0:Y:S01]  /*830e0*/  LDC R4, c[0x0][0x3e8] ;  /* 0x0000fa00ff047b82 */ /* 0x000e220000000800 */
[-C--:B------:R-:W-:Y:S02]  /*830f0*/  IADD3 R16, P2, PT, R7, R0.reuse, RZ ;  /* 0x0000000007107210 */ /* 0x080fe40007f5e0ff */
[----:B--2---:R-:W-:-:S04]  /*83100*/  IADD3 R12, P6, PT, R8, R0, RZ ;  /* 0x00000000080c7210 */ /* 0x004fc80007fde0ff */
[-C--:B------:R-:W-:Y:S01]  /*83110*/  LEA.HI.X.SX32 R13, R8, R2.reuse, 0x1, P6 ;  /* 0x00000002080d7211 */ /* 0x080fe200030f0eff */
[----:B0-----:R-:W-:Y:S01]  /*83120*/  IMAD R4, R4, 0x2, R17 ;  /* 0x0000000204047824 */ /* 0x001fe200078e0211 */
[----:B------:R-:W-:-:S03]  /*83130*/  LEA.HI.X.SX32 R17, R7, R2, 0x1, P2 ;  /* 0x0000000207117211 */ /* 0x000fc600010f0eff */
[----:B------:R0:W-:Y:S04]  /*83140*/  STL.64 [R1+0x7c0], R12 ;  /* 0x0007c00c01007387 */ /* 0x0001e80000100a00 */
[----:B------:R-:W-:Y:S04]  /*83150*/  STL.64 [R1+0x678], R16 ;  /* 0x0006781001007387 */ /* 0x000fe80000100a00 */
[----:B------:R1:W-:Y:S01]  /*83160*/  STL [R1+0xb4], R4 ;  /* 0x0000b40401007387 */ /* 0x0003e20000100800 */
[----:B0-----:R-:W-:-:S04]  /*83170*/  IADD3 R12, P0, PT, R9, R0, RZ ;  /* 0x00000000090c7210 */ /* 0x001fc80007f1e0ff */
[----:B------:R-:W-:Y:S01]  /*83180*/  LEA.HI.X.SX32 R13, R9, R2, 0x1, P0 ;  /* 0x00000002090d7211 */ /* 0x000fe200000f0eff */
[----:B----4-:R-:W-:Y:S02]  /*83190*/  IMAD R6, R14, 0x2, R4 ;  /* 0x000000020e067824 */ /* 0x010fe400078e0204 */
[----:B-1----:R-:W0:Y:S03]  /*831a0*/  LDC R4, c[0x0][0x3e8] ;  /* 0x0000fa00ff047b82 */ /* 0x002e260000000800 */
[----:B------:R-:W-:Y:S01]  /*831b0*/  STL [R1+0xa8], R6 ;  /* 0x0000a80601007387 */ /* 0x000fe20000100800 */
[----:B---3--:R-:W-:-:S05]  /*831c0*/  IADD3 R14, P2, PT, R10, R0, RZ ;  /* 0x000000000a0e7210 */ /* 0x008fca0007f5e0ff */
[----:B------:R-:W-:Y:S04]  /*831d0*/  STL [R1+0x758], R14 ;  /* 0x0007580e01007387 */ /* 0x000fe80000100800 */
[----:B------:R1:W-:Y:S04]  /*831e0*/  STL.64 [R1+0x760], R12 ;  /* 0x0007600c01007387 */ /* 0x0003e80000100a00 */
[----:B-1----:R-:W2:Y:S01]  /*831f0*/  LDL.LU.64 R12, [R1+0x13d0] ;  /* 0x0013d000010c7983 */ /* 0x002ea20000300a00 */
[----:B0-----:R-:W-:Y:S02]  /*83200*/  IMAD R6, R4, 0x2, R6 ;  /* 0x0000000204067824 */ /* 0x001fe400078e0206 */
[----:B------:R-:W0:Y:S01]  /*83210*/  LDC R4, c[0x0][0x3e8] ;  /* 0x0000fa00ff047b82 */ /* 0x000e220000000800 */
[----:B------:R-:W-:-:S02]  /*83220*/  IADD3 R16, P6, PT, R11, R0, RZ ;  /* 0x000000000b107210 */ /* 0x000fc40007fde0ff */
[----:B------:R-:W-:Y:S01]  /*83230*/  MOV R8, R14 ;  /* 0x0000000e00087202 */ /* 0x000fe20000000f00 */
[----:B------:R-:W-:Y:S01]  /*83240*/  IMAD.MOV.U32 R9, RZ, RZ, R15 ;  /* 0x000000ffff097224 */ /* 0x000fe200078e000f */
[-C--:B------:R-:W-:Y:S01]  /*83250*/  LEA.HI.X.SX32 R17, R11, R2.reuse, 0x1, P6 ;  /* 0x000000020b117211 */ /* 0x080fe200030f0eff */
[----:B------:R-:W3:Y:S04]  /*83260*/  LDL.LU.64 R14, [R1+0x13c8] ;  /* 0x0013c800010e7983 */ /* 0x000ee80000300a00 */
[----:B------:R0:W-:Y:S04]  /*83270*/  STL [R1+0xb0], R6 ;  /* 0x0000b00601007387 */ /* 0x0001e80000100800 */
[----:B------:R2:W-:Y:S01]  /*83280*/  STL.64 [R1+0x750], R16 ;  /* 0x0007501001007387 */ /* 0x0005e20000100a00 */
[----:B------:R-:W-:-:S05]  /*83290*/  LEA.HI.X.SX32 R9, R10, R2, 0x1, P2 ;  /* 0x000000020a097211 */ /* 0x000fca00010f0eff */
[----:B------:R-:W-:Y:S01]  /*832a0*/  STL [R1+0x75c], R9 ;  /* 0x00075c0901007387 */ /* 0x000fe20000100800 */
[----:B0-----:R-:W-:Y:S02]  /*832b0*/  IMAD R6, R4, 0x2, R6 ;  /* 0x0000000204067824 */ /* 0x001fe400078e0206 */
[----:B------:R-:W0:Y:S03]  /*832c0*/  LDC R4, c[0x0][0x3e8] ;  /* 0x0000fa00ff047b82 */ /* 0x000e260000000800 */
[----:B------:R-:W-:Y:S01]  /*832d0*/  STL [R1+0xa4], R6 ;  /* 0x0000a40601007387 */ /* 0x000fe20000100800 */
[----:B--2---:R-:W-:-:S04]  /*832e0*/  IADD3 R16, P0, PT, R12, R0, RZ ;  /* 0x000000000c107210 */ /* 0x004fc80007f1e0ff */
[----:B------:R-:W-:-:S05]  /*832f0*/  LEA.HI.X.SX32 R17, R12, R2, 0x1, P0 ;  /* 0x000000020c117211 */ /* 0x000fca00000f0eff */
[----:B------:R1:W-:Y:S04]  /*83300*/  STL.64 [R1+0x7a8], R16 ;  /* 0x0007a81001007387 */ /* 0x0003e80000100a00 */
[----:B-1----:R-:W2:Y:S01]  /*83310*/  LDL.LU.64 R16, [R1+0x13c0] ;  /* 0x0013c00001107983 */ /* 0x002ea20000300a00 */
[----:B0-----:R-:W-:Y:S02]  /*83320*/  LEA R6, R4, R6, 0x1 ;  /* 0x0000000604067211 */ /* 0x001fe400078e08ff */
[----:B------:R-:W0:Y:S01]  /*83330*/  LDC R4, c[0x0][0x3e8] ;  /* 0x0000fa00ff047b82 */ /* 0x000e220000000800 */
[-C--:B------:R-:W-:Y:S02]  /*83340*/  IADD3 R10, P2, PT, R13, R0.reuse, RZ ;  /* 0x000000000d0a7210 */ /* 0x080fe40007f5e0ff */
[----:B---3--:R-:W-:-:S02]  /*83350*/  IADD3 R8, P6, PT, R14, R0, RZ ;  /* 0x000000000e087210 */ /* 0x008fc40007fde0ff */
[-C--:B------:R-:W-:Y:S02]  /*83360*/  LEA.HI.X.SX32 R11, R13, R2.reuse, 0x1, P2 ;  /* 0x000000020d0b7211 */ /* 0x080fe400010f0eff */
[----:B------:R-:W-:Y:S01]  /*83370*/  LEA.HI.X.SX32 R9, R14, R2, 0x1, P6 ;  /* 0x000000020e097211 */ /* 0x000fe200030f0eff */
[----:B0-----:R-:W-:Y:S02]  /*83380*/  IMAD R7, R4, 0x2, R6 ;  /* 0x0000000204077824 */ /* 0x001fe400078e0206 */
[----:B------:R-:W0:Y:S01]  /*83390*/  LDC R4, c[0x0][0x3e8] ;  /* 0x0000fa00ff047b82 */ /* 0x000e220000000800 */
[C---:B------:R-:W-:Y:S01]  /*833a0*/  IADD3 R12, P0, PT, R15.reuse, R0, RZ ;  /* 0x000000000f0c7210 */ /* 0x040fe20007f1e0ff */
[----:B------:R-:W-:Y:S04]  /*833b0*/  STL.64 [R1+0x7a0], R10 ;  /* 0x0007a00a01007387 */ /* 0x000fe80000100a00 */
[----:B------:R-:W-:Y:S04]  /*833c0*/  STL.64 [R1+0x798], R8 ;  /* 0x0007980801007387 */ /* 0x000fe80000100a00 */
[----:B------:R0:W-:Y:S01]  /*833d0*/  STL [R1+0xa0], R7 ;  /* 0x0000a00701007387 */ /* 0x0001e20000100800 */
[----:B------:R-:W-:-:S05]  /*833e0*/  LEA.HI.X.SX32 R13, R15, R2, 0x1, P0 ;  /* 0x000000020f0d7211 */ /* 0x000fca00000f0eff */
[----:B------:R-:W-:Y:S01]  /*833f0*/  STL.64 [R1+0x738], R12 ;  /* 0x0007380c01007387 */ /* 0x000fe20000100a00 */
[----:B0-----:R-:W-:Y:S02]  /*83400*/  IMAD R7, R4, 0x2, R7 ;  /* 0x0000000204077824 */ /* 0x001fe400078e0207 */
[----:B------:R-:W0:Y:S03]  /*83410*/  LDC R4, c[0x0][0x3e8] ;  /* 0x0000fa00ff047b82 */ /* 0x000e260000000800 */
[----:B------:R0:W-:Y:S01]  /*83420*/  STL [R1+0x9c], R7 ;  /* 0x00009c0701007387 */ /* 0x0001e20000100800 */
[----:B-----5:R-:W-:Y:S01]  /*83430*/  IADD3 R14, P0, PT, R18, R0, RZ ;  /* 0x00000000120e7210 */ /* 0x020fe20007f1e0ff */
[----:B0-----:R-:W-:-:S03]  /*83440*/  IMAD R7, R4, 0x2, R7 ;  /* 0x0000000204077824 */ /* 0x001fc600078e0207 */
[----:B------:R-:W-:Y:S02]  /*83450*/  LEA.HI.X.SX32 R15, R18, R2, 0x1, P0 ;  /* 0x00000002120f7211 */ /* 0x000fe400000f0eff */
[CC--:B--2---:R-:W-:Y:S02]  /*83460*/  IADD3 R10, P2, PT, R16.reuse, R0.reuse, RZ ;  /* 0x00000000100a7210 */ /* 0x0c4fe40007f5e0ff */
[C---:B------:R-:W-:Y:S02]  /*83470*/  IADD3 R8, P6, PT, R17.reuse, R0, RZ ;  /* 0x0000000011087210 */ /* 0x040fe40007fde0ff */
[-C--:B------:R-:W-:Y:S02]  /*83480*/  LEA.HI.X.SX32 R11, R16, R2.reuse, 0x1, P2 ;  /* 0x00000002100b7211 */ /* 0x080fe400010f0eff */
[----:B------:R-:W-:-:S03]  /*83490*/  LEA.HI.X.SX32 R9, R17, R2, 0x1, P6 ;  /* 0x0000000211097211 */ /* 0x000fc600030f0eff */
[----:B------:R-:W-:Y:S04]  /*834a0*/  STL.64 [R1+0x780], R10 ;  /* 0x0007800a01007387 */ /* 0x000fe80000100a00 */
[----:B------:R0:W-:Y:S02]  /*834b0*/  STL.64 [R1+0x778], R8 ;  /* 0x0007780801007387 */ /* 0x0001e40000100a00 */
[----:B0-----:R-:W-:Y:S02]  /*834c0*/  MOV R8, R3 ;  /* 0x0000000300087202 */ /* 0x001fe40000000f00 */
[----:B------:R-:W0:Y:S01]  /*834d0*/  LDC R3, c[0x0][0x3e8] ;  /* 0x0000fa00ff037b82 */ /* 0x000e220000000800 */
[----:B------:R-:W-:Y:S01]  /*834e0*/  STL.64 [R1+0x728], R14 ;  /* 0x0007280e01007387 */ /* 0x000fe20000100a00 */
[----:B0-----:R-:W-:-:S06]  /*834f0*/  IMAD R4, R3, 0x2, R7 ;  /* 0x0000000203047824 */ /* 0x001fcc00078e0207 */
[----:B------:R-:W0:Y:S01]  /*83500*/  LDC R3, c[0x0][0x3e8] ;  /* 0x0000fa00ff037b82 */ /* 0x000e220000000800 */
[----:B------:R0:W-:Y:S01]  /*83510*/  STL [R1+0x94], R4 ;  /* 0x0000940401007387 */ /* 0x0001e20000100800 */
[-C--:B------:R-:W-:Y:S02]  /*83520*/  IADD3 R12, P2, PT, R19, R0.reuse, RZ ;  /* 0x00000000130c7210 */ /* 0x080fe40007f5e0ff */
[----:B------:R-:W-:Y:S01]  /*83530*/  IADD3 R10, P6, PT, R20, R0, RZ ;  /* 0x00000000140a7210 */ /* 0x000fe20007fde0ff */
[----:B0-----:R-:W-:-:S03]  /*83540*/  IMAD R4, R3, 0x2, R4 ;  /* 0x0000000203047824 */ /* 0x001fc600078e0204 */
[----:B------:R-:W0:Y:S01]  /*83550*/  LDC R3, c[0x0][0x3e8] ;  /* 0x0000fa00ff037b82 */ /* 0x000e220000000800 */
[-C--:B------:R-:W-:Y:S02]  /*83560*/  LEA.HI.X.SX32 R13, R19, R2.reuse, 0x1, P2 ;  /* 0x00000002130d7211 */ /* 0x080fe400010f0eff */
[----:B------:R-:W-:-:S03]  /*83570*/  LEA.HI.X.SX32 R11, R20, R2, 0x1, P6 ;  /* 0x00000002140b7211 */ /* 0x000fc600030f0eff */
[----:B------:R-:W-:Y:S04]  /*83580*/  STL.64 [R1+0x720], R12 ;  /* 0x0007200c01007387 */ /* 0x000fe80000100a00 */
[----:B------:R-:W-:Y:S04]  /*83590*/  STL.64 [R1+0x748], R10 ;  /* 0x0007480a01007387 */ /* 0x000fe80000100a00 */
[----:B------:R1:W-:Y:S01]  /*835a0*/  STL [R1+0x50], R4 ;  /* 0x0000500401007387 */ /* 0x0003e20000100800 */
[----:B0-----:R-:W-:-:S03]  /*835b0*/  IMAD R3, R3, 0x2, R4 ;  /* 0x0000000203037824 */ /* 0x001fc600078e0204 */
[----:B-1----:R-:W2:Y:S01]  /*835c0*/  LDL.LU R4, [R1+0x1c] ;  /* 0x00001c0001047983 */ /* 0x002ea20000300800 */
[----:B------:R-:W-:-:S04]  /*835d0*/  IADD3 R12, P2, PT, R22, R0, RZ ;  /* 0x00000000160c7210 */ /* 0x000fc80007f5e0ff */
[----:B------:R-:W-:Y:S02]  /*835e0*/  LEA.HI.X.SX32 R13, R22, R2, 0x1, P2 ;  /* 0x00000002160d7211 */ /* 0x000fe400010f0eff */
[----:B------:R-:W-:Y:S02]  /*835f0*/  MOV R22, R3 ;  /* 0x0000000300167202 */ /* 0x000fe40000000f00 */
[----:B------:R-:W0:Y:S01]  /*83600*/  LDC R3, c[0x0][0x3e8] ;  /* 0x0000fa00ff037b82 */ /* 0x000e220000000800 */
[----:B------:R-:W-:-:S04]  /*83610*/  IADD3 R14, P0, PT, R21, R0, RZ ;  /* 0x00000000150e7210 */ /* 0x000fc80007f1e0ff */
[----:B------:R-:W-:Y:S02]  /*83620*/  LEA.HI.X.SX32 R15, R21, R2, 0x1, P0 ;  /* 0x00000002150f7211 */ /* 0x000fe400000f0eff */
[----:B------:R-:W-:-:S03]  /*83630*/  IADD3 R10, P6, PT, R23, R0, RZ ;  /* 0x00000000170a7210 */ /* 0x000fc60007fde0ff */
[----:B------:R1:W-:Y:S04]  /*83640*/  STL.64 [R1+0x708], R14 ;  /* 0x0007080e01007387 */ /* 0x0003e80000100a00 */
[----:B------:R-:W3:Y:S04]  /*83650*/  LDL.LU R18, [R1+0x18] ;  /* 0x0000180001127983 */ /* 0x000ee80000300800 */
[----:B------:R0:W-:Y:S01]  /*83660*/  STL.64 [R1+0x700], R12 ;  /* 0x0007000c01007387 */ /* 0x0001e20000100a00 */
[----:B------:R-:W-:Y:S02]  /*83670*/  LEA.HI.X.SX32 R11, R23, R2, 0x1, P6 ;  /* 0x00000002170b7211 */ /* 0x000fe400030f0eff */
[----:B-1----:R-:W-:Y:S01]  /*83680*/  IADD3 R14, P0, PT, R24, R0, RZ ;  /* 0x00000000180e7210 */ /* 0x002fe20007f1e0ff */
[----:B0-----:R-:W-:-:S03]  /*83690*/  IMAD R13, R3, 0x2, R22 ;  /* 0x00000002030d7824 */ /* 0x001fc600078e0216 */
[----:B------:R-:W-:Y:S01]  /*836a0*/  LEA.HI.X.SX32 R15, R24, R2, 0x1, P0 ;  /* 0x00000002180f7211 */ /* 0x000fe200000f0eff */
[----:B------:R-:W-:Y:S04]  /*836b0*/  STL.64 [R1+0x6f8], R10 ;  /* 0x0006f80a01007387 */ /* 0x000fe80000100a00 */
[----:B------:R-:W-:Y:S04]  /*836c0*/  STL [R1+0x48], R13 ;  /* 0x0000480d01007387 */ /* 0x000fe80000100800 */
[----:B------:R0:W-:Y:S01]  /*836d0*/  STL.64 [R1+0x6d8], R14 ;  /* 0x0006d80e01007387 */ /* 0x0001e20000100a00 */
[----:B------:R-:W-:-:S02]  /*836e0*/  IMAD.MOV.U32 R12, RZ, RZ, R5 ;  /* 0x000000ffff0c7224 */ /* 0x000fc400078e0005 */
[----:B------:R-:W1:Y:S01]  /*836f0*/  LDC R5, c[0x0][0x3e8] ;  /* 0x0000fa00ff057b82 */ /* 0x000e620000000800 */
[----:B0-----:R-:W4:Y:S04]  /*83700*/  LDL.LU R15, [R1+0x20] ;  /* 0x00002000010f7983 */ /* 0x001f280000300800 */
[----:B------:R-:W5:Y:S04]  /*83710*/  LDL.LU R9, [R1+0x28] ;  /* 0x0000280001097983 */ /* 0x000f680000300800 */
[----:B------:R-:W4:Y:S01]  /*83720*/  LDL.LU R3, [R1+0x24] ;  /* 0x0000240001037983 */ /* 0x000f220000300800 */
[----:B------:R-:W-:-:S02]  /*83730*/  IADD3 R16, P2, PT, R25, R0, RZ ;  /* 0x0000000019107210 */ /* 0x000fc40007f5e0ff */
[----:B------:R-:W-:Y:S01]  /*83740*/  IADD3 R10, P6, PT, R26, R0, RZ ;  /* 0x000000001a0a7210 */ /* 0x000fe20007fde0ff */
[----:B------:R-:W0:Y:S01]  /*83750*/  LDC R14, c[0x0][0x3e8] ;  /* 0x0000fa00ff0e7b82 */ /* 0x000e220000000800 */
[----:B-1----:R-:W-:-:S07]  /*83760*/  IMAD R13, R5, 0x2, R13 ;  /* 0x00000002050d7824 */ /* 0x002fce00078e020d */
[----:B------:R-:W1:Y:S01]  /*83770*/  LDC R5, c[0x0][0x3e8] ;  /* 0x0000fa00ff057b82 */ /* 0x000e620000000800 */
[-C--:B------:R-:W-:Y:S02]  /*83780*/  LEA.HI.X.SX32 R17, R25, R2.reuse, 0x1, P2 ;  /* 0x0000000219117211 */ /* 0x080fe400010f0eff */
[----:B------:R-:W-:Y:S01]  /*83790*/  LEA.HI.X.SX32 R11, R26, R2, 0x1, P6 ;  /* 0x000000021a0b7211 */ /* 0x000fe200030f0eff */
[----:B------:R-:W-:Y:S04]  /*837a0*/  STL [R1+0x44], R13 ;  /* 0x0000440d01007387 */ /* 0x000fe80000100800 */
[----:B------:R-:W-:Y:S04]  /*837b0*/  STL.64 [R1+0x6d0], R16 ;  /* 0x0006d01001007387 */ /* 0x000fe80000100a00 */
[----:B------:R0:W-:Y:S02]  /*837c0*/  STL.64 [R1+0x6c8], R10 ;  /* 0x0006c80a01007387 */ /* 0x0001e40000100a00 */
[----:B0-----:R-:W-:-:S04]  /*837d0*/  IADD3 R10, P0, PT, R27, R0, RZ ;  /* 0x000000001b0a7210 */ /* 0x001fc80007f1e0ff */
[----:B------:R-:W-:Y:S02]  /*837e0*/  LEA.HI.X.SX32 R11, R27, R2, 0x1, P0 ;  /* 0x000000021b0b7211 */ /* 0x000fe400000f0eff */
[----:B-1----:R-:W-:-:S03]  /*837f0*/  LEA R5, R5, R13, 0x1 ;  /* 0x0000000d05057211 */ /* 0x002fc600078e08ff */
[----:B------:R0:W-:Y:S02]  /*83800*/  STL.64 [R1+0x698], R10 ;  /* 0x0006980a01007387 */ /* 0x0001e40000100a00 */
[----:B------:R-:W-:Y:S02]  /*83810*/  IMAD.MOV.U32 R27, RZ, RZ, R5 ;  /* 0x000000ffff1b7224 */ /* 0x000fe400078e0005 */
[----:B0-----:R-:W5:Y:S04]  /*83820*/  LDL.LU R11, [R1+0x2c] ;  /* 0x00002c00010b7983 */ /* 0x001f680000300800 */
[----:B------:R-:W5:Y:S01]  /*83830*/  LDL.LU R5, [R1+0x34] ;  /* 0x0000340001057983 */ /* 0x000f620000300800 */
[----:B------:R-:W0:Y:S01]  /*83840*/  LDC R10, c[0x0][0x3e8] ;  /* 0x0000fa00ff0a7b82 */ /* 0x000e220000000800 */
[----:B------:R-:W-:Y:S01]  /*83850*/  IMAD R19, R14, 0x2, R29 ;  /* 0x000000020e137824 */ /* 0x000fe200078e021d */
[----:B------:R-:W-:Y:S01]  /*83860*/  IADD3 R20, P2, PT, R28, R0, RZ ;  /* 0x000000001c147210 */ /* 0x000fe20007f5e0ff */
[----:B------:R-:W5:Y:S01]  /*83870*/  LDL.LU R13, [R1+0x30] ;  /* 0x00003000010d7983 */ /* 0x000f620000300800 */
[----:B0-----:R-:W-:-:S04]  /*83880*/  IMAD R14, R10, 0x2, R27 ;  /* 0x000000020a0e7824 */ /* 0x001fc800078e021b */
[----:B------:R-:W0:Y:S01]  /*83890*/  LDC R10, c[0x0][0x3e8] ;  /* 0x0000fa00ff0a7b82 */ /* 0x000e220000000800 */
[----:B------:R0:W-:Y:S01]  /*838a0*/  STL [R1+0x3c], R14 ;  /* 0x00003c0e01007387 */ /* 0x0001e20000100800 */
[----:B------:R-:W-:Y:S02]  /*838b0*/  LEA.HI.X.SX32 R21, R28, R2, 0x1, P2 ;  /* 0x000000021c157211 */ /* 0x000fe400010f0eff */
[----:B------:R-:W-:Y:S02]  /*838c0*/  IADD3 R16, P6, PT, R29, R0, RZ ;  /* 0x000000001d107210 */ /* 0x000fe40007fde0ff */
[----:B0-----:R-:W-:Y:S02]  /*838d0*/  LEA R14, R10, R14, 0x1 ;  /* 0x0000000e0a0e7211 */ /* 0x001fe400078e08ff */
[----:B------:R-:W0:Y:S01]  /*838e0*/  LDC R10, c[0x0][0x3e8] ;  /* 0x0000fa00ff0a7b82 */ /* 0x000e220000000800 */
[----:B------:R-:W-:Y:S02]  /*838f0*/  IADD3 R28, P0, PT, R19, R0, RZ ;  /* 0x00000000131c7210 */ /* 0x000fe40007f1e0ff */
[-C--:B------:R-:W-:Y:S01]  /*83900*/  LEA.HI.X.SX32 R17, R29, R2.reuse, 0x1, P6 ;  /* 0x000000021d117211 */ /* 0x080fe200030f0eff */
[----:B------:R1:W-:Y:S01]  /*83910*/  STL.64 [R1+0x690], R20 ;  /* 0x0006901401007387 */ /* 0x0003e20000100a00 */
[----:B------:R-:W-:-:S03]  /*83920*/  LEA.HI.X.SX32 R29, R19, R2, 0x1, P0 ;  /* 0x00000002131d7211 */ /* 0x000fc600000f0eff */
[----:B------:R-:W-:Y:S04]  /*83930*/  STL.64 [R1+0x688], R16 ;  /* 0x0006881001007387 */ /* 0x000fe80000100a00 */
[----:B-1----:R-:W5:Y:S04]  /*83940*/  LDL.LU R21, [R1+0x38] ;  /* 0x0000380001157983 */ /* 0x002f680000300800 */
[----:B------:R1:W-:Y:S04]  /*83950*/  STL [R1+0xc], R14 ;  /* 0x00000c0e01007387 */ /* 0x0003e80000100800 */
[----:B------:R-:W-:Y:S04]  /*83960*/  STL.64 [R1+0x668], R28 ;  /* 0x0006681c01007387 */ /* 0x000fe80000100a00 */
[----:B------:R-:W5:Y:S01]  /*83970*/  LDL.LU R20, [R1+0x68] ;  /* 0x0000680001147983 */ /* 0x000f620000300800 */
[----:B0-----:R-:W-:-:S05]  /*83980*/  IMAD R10, R10, 0x2, R14 ;  /* 0x000000020a0a7824 */ /* 0x001fca00078e020e */
[----:B------:R0:W-:Y:S01]  /*83990*/  STL [R1+0x8], R10 ;  /* 0x0000080a01007387 */ /* 0x0001e20000100800 */
[----:B--2---:R-:W-:-:S04]  /*839a0*/  IADD3 R24, P2, PT, R4, R0, RZ ;  /* 0x0000000004187210 */ /* 0x004fc80007f5e0ff */
[----:B------:R-:W-:Y:S02]  /*839b0*/  LEA.HI.X.SX32 R25, R4, R2, 0x1, P2 ;  /* 0x0000000204197211 */ /* 0x000fe400010f0eff */
[----:B------:R-:W0:Y:S03]  /*839c0*/  LDC R4, c[0x0][0x3e8] ;  /* 0x0000fa00ff047b82 */ /* 0x000e260000000800 */
[----:B------:R4:W-:Y:S04]  /*839d0*/  STL.64 [R1+0x660], R24 ;  /* 0x0006601801007387 */ /* 0x0009e80000100a00 */
[----:B-1----:R-:W2:Y:S01]  /*839e0*/  LDL.LU R14, [R1+0x64] ;  /* 0x00006400010e7983 */ /* 0x002ea20000300800 */
[----:B---3--:R-:W-:Y:S01]  /*839f0*/  IADD3 R16, P6, PT, R18, R0, RZ ;  /* 0x0000000012107210 */ /* 0x008fe20007fde0ff */
[----:B0-----:R-:W-:-:S02]  /*83a00*/  IMAD R10, R4, 0x2, R10 ;  /* 0x00000002040a7824 */ /* 0x001fc400078e020a */
[----:B------:R-:W0:Y:S01]  /*83a10*/  LDC R4, c[0x0][0x3e8] ;  /* 0x0000fa00ff047b82 */ /* 0x000e220000000800 */
[----:B------:R-:W-:-:S05]  /*83a20*/  LEA.HI.X.SX32 R17, R18, R2, 0x1, P6 ;  /* 0x0000000212117211 */ /* 0x000fca00030f0eff */
[----:B------:R1:W-:Y:S04]  /*83a30*/  STL.64 [R1+0x658], R16 ;  /* 0x0006581001007387 */ /* 0x0003e80000100a00 */
[----:B------:R-:W-:Y:S01]  /*83a40*/  STL [R1+0x4], R10 ;  /* 0x0000040a01007387 */ /* 0x000fe20000100800 */
[-C--:B----4-:R-:W-:Y:S02]  /*83a50*/  IADD3 R24, P0, PT, R15, R0.reuse, RZ ;  /* 0x000000000f187210 */ /* 0x090fe40007f1e0ff */
[-C--:B-1----:R-:W-:Y:S02]  /*83a60*/  IADD3 R16, P6, PT, R3, R0.reuse, RZ ;  /* 0x0000000003107210 */ /* 0x082fe40007fde0ff */
[----:B-----5:R-:W-:Y:S02]  /*83a70*/  IADD3 R18, P2, PT, R9, R0, RZ ;  /* 0x0000000009127210 */ /* 0x020fe40007f5e0ff */
[----:B------:R-:W-:-:S02]  /*83a80*/  LEA.HI.X.SX32 R25, R15, R2, 0x1, P0 ;  /* 0x000000020f197211 */ /* 0x000fc400000f0eff */
[-C--:B------:R-:W-:Y:S02]  /*83a90*/  LEA.HI.X.SX32 R17, R3, R2.reuse, 0x1, P6 ;  /* 0x0000000203117211 */ /* 0x080fe400030f0eff */
[----:B------:R-:W-:Y:S01]  /*83aa0*/  LEA.HI.X.SX32 R19, R9, R2, 0x1, P2 ;  /* 0x0000000209137211 */ /* 0x000fe200010f0eff */
[----:B0-----:R-:W-:Y:S01]  /*83ab0*/  IMAD R4, R4, 0x2, R10 ;  /* 0x0000000204047824 */ /* 0x001fe200078e020a */
[----:B------:R-:W-:Y:S04]  /*83ac0*/  STL.64 [R1+0x650], R24 ;  /* 0x0006501801007387 */ /* 0x000fe80000100a00 */
[----:B------:R0:W-:Y:S01]  /*83ad0*/  STL.64 [R1+0x640], R16 ;  /* 0x0006401001007387 */ /* 0x0001e20000100a00 */
[----:B------:R-:W1:Y:S03]  /*83ae0*/  LDC R3, c[0x0][0x3e8] ;  /* 0x0000fa00ff037b82 */ /* 0x000e660000000800 */
[----:B0-----:R-:W3:Y:S04]  /*83af0*/  LDL.LU R16, [R1+0x6c] ;  /* 0x00006c0001107983 */ /* 0x001ee80000300800 */
[----:B------:R-:W-:Y:S04]  /*83b00*/  STL.64 [R1+0x648], R18 ;  /* 0x0006481201007387 */ /* 0x000fe80000100a00 */
[----:B------:R0:W-:Y:S04]  /*83b10*/  STL [R1], R4 ;  /* 0x0000000401007387 */ /* 0x0001e80000100800 */
[----:B------:R-:W4:Y:S04]  /*83b20*/  LDL.LU R10, [R1+0x74] ;  /* 0x00007400010a7983 */ /* 0x000f280000300800 */
[----:B------:R-:W5:Y:S01]  /*83b30*/  LDL.LU R9, [R1+0x70] ;  /* 0x0000700001097983 */ /* 0x000f620000300800 */
[----:B-1----:R-:W-:-:S02]  /*83b40*/  LEA R3, R3, R4, 0x1 ;  /* 0x0000000403037211 */ /* 0x002fc400078e08ff */
[----:B0-----:R-:W0:Y:S03]  /*83b50*/  LDC R4, c[0x0][0x3e8] ;  /* 0x0000fa00ff047b82 */ /* 0x001e260000000800 */
[----:B------:R-:W-:Y:S01]  /*83b60*/  STL [R1+0x1390], R3 ;  /* 0x0013900301007387 */ /* 0x000fe20000100800 */
[-C--:B------:R-:W-:Y:S02]  /*83b70*/  IADD3 R28, P0, PT, R11, R0.reuse, RZ ;  /* 0x000000000b1c7210 */ /* 0x080fe40007f1e0ff */
[----:B------:R-:W-:Y:S02]  /*83b80*/  IADD3 R24, P2, PT, R5, R0, RZ ;  /* 0x0000000005187210 */ /* 0x000fe40007f5e0ff */
[-C--:B------:R-:W-:Y:S02]  /*83b90*/  LEA.HI.X.SX32 R29, R11, R2.reuse, 0x1, P0 ;  /* 0x000000020b1d7211 */ /* 0x080fe400000f0eff */
[----:B------:R-:W-:-:S02]  /*83ba0*/  LEA.HI.X.SX32 R25, R5, R2, 0x1, P2 ;  /* 0x0000000205197211 */ /* 0x000fc400010f0eff */
[----:B------:R-:W1:Y:S01]  /*83bb0*/  LDC R5, c[0x0][0x3e8] ;  /* 0x0000fa00ff057b82 */ /* 0x000e620000000800 */
[----:B------:R-:W-:Y:S04]  /*83bc0*/  STL.64 [R1+0x638], R28 ;  /* 0x0006381c01007387 */ /* 0x000fe80000100a00 */
[----:B------:R0:W-:Y:S04]  /*83bd0*/  STL.64 [R1+0x630], R24 ;  /* 0x0006301801007387 */ /* 0x0001e80000100a00 */
[----:B0-----:R-:W5:Y:S04]  /*83be0*/  LDL.LU R25, [R1+0x78] ;  /* 0x0000780001197983 */ /* 0x001f680000300800 */
[----:B------:R-:W5:Y:S01]  /*83bf0*/  LDL.LU R11, [R1+0x80] ;  /* 0x00008000010b7983 */ /* 0x000f620000300800 */
[----:B------:R-:W-:Y:S01]  /*83c00*/  IADD3 R18, P6, PT, R13, R0, RZ ;  /* 0x000000000d127210 */ /* 0x000fe20007fde0ff */
[----:B------:R-:W-:-:S02]  /*83c10*/  IMAD R4, R4, 0x2, R3 ;  /* 0x0000000204047824 */ /* 0x000fc400078e0203 */
[----:B------:R-:W5:Y:S01]  /*83c20*/  LDL.LU R23, [R1+0x7c] ;  /* 0x00007c0001177983 */ /* 0x000f620000300800 */
[----:B------:R-:W-:Y:S01]  /*83c30*/  LEA.HI.X.SX32 R19, R13, R2, 0x1, P6 ;  /* 0x000000020d137211 */ /* 0x000fe200030f0eff */
[----:B------:R-:W-:Y:S01]  /*83c40*/  IMAD.MOV.U32 R15, RZ, RZ, R12 ;  /* 0x000000ffff0f7224 */ /* 0x000fe200078e000c */
[----:B------:R-:W-:Y:S01]  /*83c50*/  MOV R17, R6 ;  /* 0x0000000600117202 */ /* 0x000fe20000000f00 */
[----:B-1----:R-:W-:Y:S01]  /*83c60*/  IMAD R5, R5, 0x2, R4 ;  /* 0x0000000205057824 */ /* 0x002fe200078e0204 */
[----:B------:R-:W0:Y:S01]  /*83c70*/  LDC R6, c[0x0][0x3e8] ;  /* 0x0000fa00ff067b82 */ /* 0x000e220000000800 */
[----:B------:R1:W-:Y:S04]  /*83c80*/  STL.64 [R1+0x628], R18 ;  /* 0x0006281201007387 */ /* 0x0003e80000100a00 */
[----:B------:R-:W5:Y:S04]  /*83c90*/  LDL.LU R24, [R1+0x84] ;  /* 0x0000840001187983 */ /* 0x000f680000300800 */
[----:B------:R-:W-:Y:S01]  /*83ca0*/  STL.64 [R1+0x1380], R4 ;  /* 0x0013800401007387 */ /* 0x000fe20000100a00 */
[----:B------:R-:W-:-:S02]  /*83cb0*/  IADD3 R28, P0, PT, R21, R0, RZ ;  /* 0x00000000151c7210 */ /* 0x000fc40007f1e0ff */
[C---:B-1----:R-:W-:Y:S02]  /*83cc0*/  IADD3 R18, P2, PT, R20.reuse, R0, RZ ;  /* 0x0000000014127210 */ /* 0x042fe40007f5e0ff */
[-C--:B------:R-:W-:Y:S01]  /*83cd0*/  LEA.HI.X.SX32 R29, R21, R2.reuse, 0x1, P0 ;  /* 0x00000002151d7211 */ /* 0x080fe200000f0eff */
[----:B------:R-:W-:Y:S01]  /*83ce0*/  IMAD.MOV.U32 R21, RZ, RZ, R7 ;  /* 0x000000ffff157224 */ /* 0x000fe200078e0007 */
[----:B------:R-:W-:Y:S01]  /*83cf0*/  LEA.HI.X.SX32 R19, R20, R2, 0x1, P2 ;  /* 0x0000000214137211 */ /* 0x000fe200010f0eff */
[----:B------:R-:W1:Y:S02]  /*83d00*/  LDC R7, c[0x0][0x3e8] ;  /* 0x0000fa00ff077b82 */ /* 0x000e640000000800 */
[----:B------:R-:W-:Y:S01]  /*83d10*/  STL.64 [R1+0x620], R28 ;  /* 0x0006201c01007387 */ /* 0x000fe20000100a00 */
[----:B0-----:R-:W-:-:S05]  /*83d20*/  IMAD R6, R6, 0x2, R5 ;  /* 0x0000000206067824 */ /* 0x001fca00078e0205 */
[----:B-1----:R-:W-:Y:S02]  /*83d30*/  LEA R7, R7, R6, 0x1 ;  /* 0x0000000607077211 */ /* 0x002fe400078e08ff */
[----:B--2---:R-:W-:-:S04]  /*83d40*/  IADD3 R12, P6, PT, R14, R0, RZ ;  /* 0x000000000e0c7210 */ /* 0x004fc80007fde0ff */
[----:B------:R-:W-:-:S05]  /*83d50*/  LEA.HI.X.SX32 R13, R14, R2, 0x1, P6 ;  /* 0x000000020e0d7211 */ /* 0x000fca00030f0eff */
[----:B------:R0:W-:Y:S04]  /*83d60*/  STL.64 [R1+0x610], R12 ;  /* 0x0006100c01007387 */ /* 0x0001e80000100a00 */
[----:B------:R4:W-:Y:S04]  /*83d70*/  STL.64 [R1+0x618], R18 ;  /* 0x0006181201007387 */ /* 0x0009e80000100a00 */
[----:B0-----:R-:W2:Y:S04]  /*83d80*/  LDL.LU R13, [R1+0x8c] ;  /* 0x00008c00010d7983 */ /* 0x001ea80000300800 */
[----:B------:R-:W2:Y:S04]  /*83d90*/  LDL.LU R14, [R1+0x88] ;  /* 0x00008800010e7983 */ /* 0x000ea80000300800 */
[----:B------:R-:W2:Y:S04]  /*83da0*/  LDL.LU R26, [R1+0x90] ;  /* 0x00009000011a7983 */ /* 0x000ea80000300800 */
[----:B------:R-:W-:Y:S01]  /*83db0*/  STL.64 [R1+0x1370], R6 ;  /* 0x0013700601007387 */ /* 0x000fe20000100a00 */
[----:B------:R-:W-:-:S02]  /*83dc0*/  IMAD.MOV.U32 R12, RZ, RZ, R8 ;  /* 0x000000ffff0c7224 */ /* 0x000fc400078e0008 */
[----:B------:R-:W0:Y:S01]  /*83dd0*/  LDC R8, c[0x0][0x3e8] ;  /* 0x0000fa00ff087b82 */ /* 0x000e220000000800 */
[-C--:B---3--:R-:W-:Y:S02]  /*83de0*/  IADD3 R28, P0, PT, R16, R0.reuse, RZ ;  /* 0x00000000101c7210 */ /* 0x088fe40007f1e0ff */
[----:B----4-:R-:W-:Y:S02]  /*83df0*/  IADD3 R18, P2, PT, R10, R0, RZ ;  /* 0x000000000a127210 */ /* 0x010fe40007f5e0ff */
[-C--:B------:R-:W-:Y:S02]  /*83e00*/  LEA.HI.X.SX32 R29, R16, R2.reuse, 0x1, P0 ;  /* 0x00000002101d7211 */ /* 0x080fe400000f0eff */
[----:B------:R-:W-:-:S03]  /*83e10*/  LEA.HI.X.SX32 R19, R10, R2, 0x1, P2 ;  /* 0x000000020a137211 */ /* 0x000fc600010f0eff */
[----:B------:R-:W-:Y:S04]  /*83e20*/  STL.64 [R1+0x608], R28 ;  /* 0x0006081c01007387 */ /* 0x000fe80000100a00 */
[----:B------:R-:W3:Y:S04]  /*83e30*/  LDL.LU R20, [R1+0xc0] ;  /* 0x0000c00001147983 */ /* 0x000ee80000300800 */
[----:B------:R1:W-:Y:S04]  /*83e40*/  STL.64 [R1+0x600], R18 ;  /* 0x0006001201007387 */ /* 0x0003e80000100a00 */
[----:B------:R-:W4:Y:S01]  /*83e50*/  LDL.LU R16, [R1+0xbc] ;  /* 0x0000bc0001107983 */ /* 0x000f220000300800 */
[C---:B-----5:R-:W-:Y:S01]  /*83e60*/  IADD3 R4, P6, PT, R9.reuse, R0, RZ ;  /* 0x0000000009047210 */ /* 0x060fe20007fde0ff */
[----:B0-----:R-:W-:Y:S01]  /*83e70*/  IMAD R8, R8, 0x2, R7 ;  /* 0x0000000208087824 */ /* 0x001fe200078e0207 */
[----:B------:R-:W0:Y:S02]  /*83e80*/  LDC R10, c[0x0][0x3e8] ;  /* 0x0000fa00ff0a7b82 */ /* 0x000e240000000800 */
[----:B------:R-:W-:-:S06]  /*83e90*/  LEA.HI.X.SX32 R5, R9, R2, 0x1, P6 ;  /* 0x0000000209057211 */ /* 0x000fcc00030f0eff */
[----:B------:R-:W5:Y:S01]  /*83ea0*/  LDC R9, c[0x0][0x3e8] ;  /* 0x0000fa00ff097b82 */ /* 0x000f620000000800 */
[----:B------:R-:W-:Y:S01]  /*83eb0*/  STL.64 [R1+0x5f8], R4 ;  /* 0x0005f80401007387 */ /* 0x000fe20000100a00 */
[----:B-----5:R-:W-:Y:S01]  /*83ec0*/  IMAD R9, R9, 0x2, R8 ;  /* 0x0000000209097824 */ /* 0x020fe200078e0208 */
[-C--:B-1----:R-:W-:Y:S02]  /*83ed0*/  IADD3 R18, P0, PT, R25, R0.reuse, RZ ;  /* 0x0000000019127210 */ /* 0x082fe40007f1e0ff */
[----:B------:R-:W-:Y:S02]  /*83ee0*/  IADD3 R6, P2, PT, R11, R0, RZ ;  /* 0x000000000b067210 */ /* 0x000fe40007f5e0ff */
[-C--:B------:R-:W-:Y:S02]  /*83ef0*/  LEA.HI.X.SX32 R19, R25, R2.reuse, 0x1, P0 ;  /* 0x0000000219137211 */ /* 0x080fe400000f0eff */
[----:B------:R-:W-:Y:S02]  /*83f00*/  LEA.HI.X.SX32 R7, R11, R2, 0x1, P2 ;  /* 0x000000020b077211 */ /* 0x000fe400010f0eff */
[----:B------:R-:W1:Y:S01]  /*83f10*/  LDC R11, c[0x0][0x3e8] ;  /* 0x0000fa00ff0b7b82 */ /* 0x000e620000000800 */
[----:B------:R5:W-:Y:S04]  /*83f20*/  STL.64 [R1+0x5f0], R18 ;  /* 0x0005f01201007387 */ /* 0x000be80000100a00 */
[----:B------:R0:W-:Y:S04]  /*83f30*/  STL.64 [R1+0x1378], R8 ;  /* 0x0013780801007387 */ /* 0x0001e80000100a00 */
[----:B------:R-:W4:Y:S01]  /*83f40*/  LDL.LU R25, [R1+0xc8] ;  /* 0x0000c80001197983 */ /* 0x000f220000300800 */
[----:B-----5:R-:W-:-:S03]  /*83f50*/  IMAD.MOV.U32 R19, RZ, RZ, R17 ;  /* 0x000000ffff137224 */ /* 0x020fc600078e0011 */
[----:B------:R-:W5:Y:S04]  /*83f60*/  LDL.LU R17, [R1+0xd4] ;  /* 0x0000d40001117983 */ /* 0x000f680000300800 */
[----:B------:R2:W-:Y:S04]  /*83f70*/  STL.64 [R1+0x5e8], R6 ;  /* 0x0005e80601007387 */ /* 0x0005e80000100a00 */
[----:B------:R-:W5:Y:S01]  /*83f80*/  LDL.LU R18, [R1+0xd0] ;  /* 0x0000d00001127983 */ /* 0x000f620000300800 */
[----:B------:R-:W-:Y:S02]  /*83f90*/  IADD3 R4, P6, PT, R23, R0, RZ ;  /* 0x0000000017047210 */ /* 0x000fe40007fde0ff */
[----:B0-----:R-:W-:-:S02]  /*83fa0*/  LEA R10, R10, R9, 0x1 ;  /* 0x000000090a0a7211 */ /* 0x001fc400078e08ff */
[C---:B------:R-:W-:Y:S02]  /*83fb0*/  IADD3 R8, P0, PT, R24.reuse, R0, RZ ;  /* 0x0000000018087210 */ /* 0x040fe40007f1e0ff */
[-C--:B------:R-:W-:Y:S01]  /*83fc0*/  LEA.HI.X.SX32 R5, R23, R2.reuse, 0x1, P6 ;  /* 0x0000000217057211 */ /* 0x080fe200030f0eff */
[----:B------:R-:W-:Y:S02]  /*83fd0*/  IMAD.MOV.U32 R23, RZ, RZ, R12 ;  /* 0x000000ffff177224 */ /* 0x000fe400078e000c */
[----:B-1----:R-:W-:Y:S01]  /*83fe0*/  IMAD R11, R11, 0x2, R10 ;  /* 0x000000020b0b7824 */ /* 0x002fe200078e020a */
[----:B------:R-:W0:Y:S01]  /*83ff0*/  LDC R12, c[0x0][0x3e8] ;  /* 0x0000fa00ff0c7b82 */ /* 0x000e220000000800 */
[----:B------:R-:W-:Y:S01]  /*84000*/  LEA.HI.X.SX32 R9, R24, R2, 0x1, P0 ;  /* 0x0000000218097211 */ /* 0x000fe200000f0eff */
[----:B------:R1:W-:Y:S04]  /*84010*/  STL.64 [R1+0x5e0], R4 ;  /* 0x0005e00401007387 */ /* 0x0003e80000100a00 */
[----:B------:R-:W-:Y:S04]  /*84020*/  STL.64 [R1+0x1368], R10 ;  /* 0x0013680a01007387 */ /* 0x000fe80000100a00 */
[----:B------:R0:W-:Y:S04]  /*84030*/  STL.64 [R1+0x5d8], R8 ;  /* 0x0005d80801007387 */ /* 0x0001e80000100a00 */
[----:B------:R-:W5:Y:S01]  /*84040*/  LDL.LU R3, [R1+0xe0] ;  /* 0x0000e00001037983 */ /* 0x000f620000300800 */
[----:B0-----:R-:W-:Y:S01]  /*84050*/  IMAD R12, R12, 0x2, R11 ;  /* 0x000000020c0c7824 */ /* 0x001fe200078e020b */
[----:B--2---:R-:W-:-:S02]  /*84060*/  IADD3 R6, P2, PT, R13, R0, RZ ;  /* 0x000000000d067210 */ /* 0x004fc40007f5e0ff */
[C---:B-1----:R-:W-:Y:S02]  /*84070*/  IADD3 R4, P6, PT, R14.reuse, R0, RZ ;  /* 0x000000000e047210 */ /* 0x042fe40007fde0ff */
[-C--:B------:R-:W-:Y:S02]  /*84080*/  LEA.HI.X.SX32 R7, R13, R2.reuse, 0x1, P2 ;  /* 0x000000020d077211 */ /* 0x080fe400010f0eff */
[----:B------:R-:W-:Y:S01]  /*84090*/  LEA.HI.X.SX32 R5, R14, R2, 0x1, P6 ;  /* 0x000000020e057211 */ /* 0x000fe200030f0eff */
[----:B------:R-:W0:Y:S01]  /*840a0*/  LDC R13, c[0x0][0x3e8] ;  /* 0x0000fa00ff0d7b82 */ /* 0x000e220000000800 */
[----:B------:R-:W-:-:S07]  /*840b0*/  IADD3 R8, P0, PT, R26, R0, RZ ;  /* 0x000000001a087210 */ /* 0x000fce0007f1e0ff */
[----:B------:R-:W1:Y:S01]  /*840c0*/  LDC R14, c[0x0][0x3e8] ;  /* 0x0000fa00ff0e7b82 */ /* 0x000e620000000800 */
[----:B------:R3:W-:Y:S04]  /*840d0*/  STL.64 [R1+0x5d0], R6 ;  /* 0x0005d00601007387 */ /* 0x0007e80000100a00 */
[----:B------:R-:W2:Y:S04]  /*840e0*/  LDL.LU R29, [R1+0xe8] ;  /* 0x0000e800011d7983 */ /* 0x000ea80000300800 */
[----:B------:R4:W-:Y:S04]  /*840f0*/  STL.64 [R1+0x5c8], R4 ;  /* 0x0005c80401007387 */ /* 0x0009e80000100a00 */
[----:B------:R-:W2:Y:S01]  /*84100*/  LDL.LU R24, [R1+0xe4] ;  /* 0x0000e40001187983 */ /* 0x000ea20000300800 */
[----:B------:R-:W-:-:S02]  /*84110*/  LEA.HI.X.SX32 R9, R26, R2, 0x1, P0 ;  /* 0x000000021a097211 */ /* 0x000fc400000f0eff */
[----:B0-----:R-:W-:-:S05]  /*84120*/  LEA R13, R13, R12, 0x1 ;  /* 0x0000000c0d0d7211 */ /* 0x001fca00078e08ff */
[----:B------:R-:W-:Y:S04]  /*84130*/  STL.64 [R1+0x1360], R12 ;  /* 0x0013600c01007387 */ /* 0x000fe80000100a00 */
[----:B------:R0:W-:Y:S01]  /*84140*/  STL.64 [R1+0x5c0], R8 ;  /* 0x0005c00801007387 */ /* 0x0001e20000100a00 */
[-C--:B---3--:R-:W-:Y:S02]  /*84150*/  IADD3 R6, P2, PT, R20, R0.reuse, RZ ;  /* 0x0000000014067210 */ /* 0x088fe40007f5e0ff */
[----:B----4-:R-:W-:Y:S02]  /*84160*/  IADD3 R4, P6, PT, R16, R0, RZ ;  /* 0x0000000010047210 */ /* 0x010fe40007fde0ff */
[-C--:B------:R-:W-:Y:S02]  /*84170*/  LEA.HI.X.SX32 R7, R20, R2.reuse, 0x1, P2 ;  /* 0x0000000214077211 */ /* 0x080fe400010f0eff */
[----:B------:R-:W-:Y:S01]  /*84180*/  LEA.HI.X.SX32 R5, R16, R2, 0x1, P6 ;  /* 0x0000000210057211 */ /* 0x000fe200030f0eff */
[----:B------:R-:W-:-:S02]  /*84190*/  IMAD.MOV.U32 R20, RZ, RZ, R15 ;  /* 0x000000ffff147224 */ /* 0x000fc400078e000f */
[----:B-1----:R-:W-:Y:S01]  /*841a0*/  IMAD R14, R14, 0x2, R13 ;  /* 0x000000020e0e7824 */ /* 0x002fe200078e020d */
[----:B------:R1:W-:Y:S04]  /*841b0*/  STL.64 [R1+0x5b8], R6 ;  /* 0x0005b80601007387 */ /* 0x0003e80000100a00 */
[----:B0-----:R-:W3:Y:S04]  /*841c0*/  LDL.LU R9, [R1+0xf0] ;  /* 0x0000f00001097983 */ /* 0x001ee80000300800 */
[----:B------:R0:W-:Y:S01]  /*841d0*/  STL.64 [R1+0x5b0], R4 ;  /* 0x0005b00401007387 */ /* 0x0001e20000100a00 */
[----:B------:R-:W4:Y:S08]  /*841e0*/  LDC R15, c[0x0][0x3e8] ;  /* 0x0000fa00ff0f7b82 */ /* 0x000f300000000800 */
[----:B------:R-:W0:Y:S01]  /*841f0*/  LDC R16, c[0x0][0x3e8] ;  /* 0x0000fa00ff107b82 */ /* 0x000e220000000800 */
[----:B-1----:R-:W3:Y:S04]  /*84200*/  LDL.LU R7, [R1+0xfc] ;  /* 0x0000fc0001077983 */ /* 0x002ee80000300800 */
[----:B------:R-:W3:Y:S01]  /*84210*/  LDL.LU R26, [R1+0xf8] ;  /* 0x0000f800011a7983 */ /* 0x000ee20000300800 */
[----:B----4-:R-:W-:Y:S01]  /*84220*/  IMAD R15, R15, 0x2, R14 ;  /* 0x000000020f0f7824 */ /* 0x010fe200078e020e */
[----:B------:R-:W-:-:S04]  /*84230*/  IADD3 R12, P0, PT, R25, R0, RZ ;  /* 0x00000000190c7210 */ /* 0x000fc80007f1e0ff */
[----:B------:R-:W-:Y:S02]  /*84240*/  LEA.HI.X.SX32 R13, R25, R2, 0x1, P0 ;  /* 0x00000002190d7211 */ /* 0x000fe400000f0eff */
[CC--:B-----5:R-:W-:Y:S02]  /*84250*/  IADD3 R10, P2, PT, R17.reuse, R0.reuse, RZ ;  /* 0x00000000110a7210 */ /* 0x0e0fe40007f5e0ff */
[----:B0-----:R-:W-:Y:S01]  /*84260*/  IADD3 R4, P6, PT, R18, R0, RZ ;  /* 0x0000000012047210 */ /* 0x001fe20007fde0ff */
[----:B------:R-:W-:Y:S01]  /*84270*/  STL.64 [R1+0x5a8], R12 ;  /* 0x0005a80c01007387 */ /* 0x000fe20000100a00 */
[----:B------:R-:W-:-:S03]  /*84280*/  LEA.HI.X.SX32 R11, R17, R2, 0x1, P2 ;  /* 0x00000002110b7211 */ /* 0x000fc600010f0eff */
[----:B------:R-:W-:Y:S01]  /*84290*/  STL.64 [R1+0x1358], R14 ;  /* 0x0013580e01007387 */ /* 0x000fe20000100a00 */
[----:B------:R-:W-:-:S03]  /*842a0*/  LEA.HI.X.SX32 R5, R18, R2, 0x1, P6 ;  /* 0x0000000212057211 */ /* 0x000fc600030f0eff */
[----:B------:R-:W-:Y:S04]  /*842b0*/  STL [R1+0x13a0], R15 ;  /* 0x0013a00f01007387 */ /* 0x000fe80000100800 */
[----:B------:R-:W4:Y:S04]  /*842c0*/  LDL.LU R8, [R1+0x15c] ;  /* 0x00015c0001087983 */ /* 0x000f280000300800 */
[----:B------:R0:W-:Y:S01]  /*842d0*/  STL.64 [R1+0x5a0], R10 ;  /* 0x0005a00a01007387 */ /* 0x0001e20000100a00 */
[----:B------:R-:W-:-:S03]  /*842e0*/  IMAD.MOV.U32 R25, RZ, RZ, R23 ;  /* 0x000000ffff197224 */ /* 0x000fc600078e0017 */
[----:B------:R-:W-:Y:S04]  /*842f0*/  STL.64 [R1+0x598], R4 ;  /* 0x0005980401007387 */ /* 0x000fe80000100a00 */
[----:B------:R-:W5:Y:S04]  /*84300*/  LDL.LU R23, [R1+0x158] ;  /* 0x0001580001177983 */ /* 0x000f680000300800 */
[----:B------:R-:W5:Y:S01]  /*84310*/  LDL.LU R28, [R1+0x154] ;  /* 0x00015400011c7983 */ /* 0x000f620000300800 */
[----:B------:R-:W1:Y:S01]  /*84320*/  LDC R17, c[0x0][0x3e8] ;  /* 0x0000fa00ff117b82 */ /* 0x000e620000000800 */
[----:B------:R-:W-:-:S07]  /*84330*/  LEA R16, R16, R15, 0x1 ;  /* 0x0000000f10107211 */ /* 0x000fce00078e08ff */
[----:B------:R-:W1:Y:S01]  /*84340*/  LDC R18, c[0x0][0x3e8] ;  /* 0x0000fa00ff127b82 */ /* 0x000e620000000800 */
[----:B0-----:R-:W-:-:S04]  /*84350*/  IADD3 R10, P0, PT, R3, R0, RZ ;  /* 0x00000000030a7210 */ /* 0x001fc80007f1e0ff */
[----:B------:R-:W-:-:S05]  /*84360*/  LEA.HI.X.SX32 R11, R3, R2, 0x1, P0 ;  /* 0x00000002030b7211 */ /* 0x000fca00000f0eff */
[----:B------:R0:W-:Y:S01]  /*84370*/  STL.64 [R1+0x590], R10 ;  /* 0x0005900a01007387 */ /* 0x0001e20000100a00 */
[----:B-1----:R-:W-:-:S03]  /*84380*/  IMAD R17, R17, 0x2, R16 ;  /* 0x0000000211117824 */ /* 0x002fc600078e0210 */
[----:B0-----:R-:W5:Y:S04]  /*84390*/  LDL.LU R10, [R1+0x150] ;  /* 0x00015000010a7983 */ /* 0x001f680000300800 */
[----:B------:R-:W-:Y:S01]  /*843a0*/  STL.64 [R1+0x1388], R16 ;  /* 0x0013881001007387 */ /* 0x000fe20000100a00 */
[----:B------:R-:W-:Y:S01]  /*843b0*/  IMAD R18, R18, 0x2, R17 ;  /* 0x0000000212127824 */ /* 0x000fe200078e0211 */
[CC--:B--2---:R-:W-:Y:S02]  /*843c0*/  IADD3 R4, P6, PT, R24.reuse, R0.reuse, RZ ;  /* 0x0000000018047210 */ /* 0x0c4fe40007fde0ff */
[----:B------:R-:W-:Y:S02]  /*843d0*/  IADD3 R12, P2, PT, R29, R0, RZ ;  /* 0x000000001d0c7210 */ /* 0x000fe40007f5e0ff */
[----:B------:R-:W-:-:S02]  /*843e0*/  LEA.HI.X.SX32 R5, R24, R2, 0x1, P6 ;  /* 0x0000000218057211 */ /* 0x000fc400030f0eff */
[----:B------:R-:W-:Y:S02]  /*843f0*/  MOV R24, R19 ;  /* 0x0000001300187202 */ /* 0x000fe40000000f00 */
[----:B------:R-:W-:Y:S01]  /*84400*/  LEA.HI.X.SX32 R13, R29, R2, 0x1, P2 ;  /* 0x000000021d0d7211 */ /* 0x000fe200010f0eff */
[----:B------:R-:W0:Y:S04]  /*84410*/  LDC R19, c[0x0][0x3e8] ;  /* 0x0000fa00ff137b82 */ /* 0x000e280000000800 */
[----:B------:R1:W-:Y:S04]  /*84420*/  STL.64 [R1+0x588], R12 ;  /* 0x0005880c01007387 */ /* 0x0003e80000100a00 */
[----:B------:R-:W2:Y:S04]  /*84430*/  LDL.LU R6, [R1+0x14c] ;  /* 0x00014c0001067983 */ /* 0x000ea80000300800 */
[----:B------:R0:W-:Y:S04]  /*84440*/  STL.64 [R1+0x580], R4 ;  /* 0x0005800401007387 */ /* 0x0001e80000100a00 */
[----:B------:R-:W2:Y:S01]  /*84450*/  LDL.LU R3, [R1+0x118] ;  /* 0x0001180001037983 */ /* 0x000ea20000300800 */
[----:B0-----:R-:W-:-:S05]  /*84460*/  IMAD R19, R19, 0x2, R18 ;  /* 0x0000000213137824 */ /* 0x001fca00078e0212 */
[----:B------:R-:W-:Y:S01]  /*84470*/  STL.64 [R1+0x1398], R18 ;  /* 0x0013981201007387 */ /* 0x000fe20000100a00 */
[----:B---3--:R-:W-:-:S04]  /*84480*/  IADD3 R14, P0, PT, R9, R0, RZ ;  /* 0x00000000090e7210 */ /* 0x008fc80007f1e0ff */
[----:B------:R-:W-:Y:S02]  /*84490*/  LEA.HI.X.SX32 R15, R9, R2, 0x1, P0 ;  /* 0x00000002090f7211 */ /* 0x000fe400000f0eff */
[----:B-1----:R-:W-:-:S04]  /*844a0*/  IADD3 R12, P2, PT, R7, R0, RZ ;  /* 0x00000000070c7210 */ /* 0x002fc80007f5e0ff */
[----:B------:R-:W-:Y:S01]  /*844b0*/  LEA.HI.X.SX32 R13, R7, R2, 0x1, P2 ;  /* 0x00000002070d7211 */ /* 0x000fe200010f0eff */
[----:B------:R-:W-:Y:S04]  /*844c0*/  STL.64 [R1+0x578], R14 ;  /* 0x0005780e01007387 */ /* 0x000fe80000100a00 */
[----:B------:R-:W-:Y:S04]  /*844d0*/  STL.64 [R1+0x570], R12 ;  /* 0x0005700c01007387 */ /* 0x000fe80000100a00 */
[----:B------:R-:W3:Y:S01]  /*844e0*/  LDL.LU R9, [R1+0x148] ;  /* 0x0001480001097983 */ /* 0x000ee20000300800 */
[----:B------:R-:W-:-:S04]  /*844f0*/  IADD3 R4, P6, PT, R26, R0, RZ ;  /* 0x000000001a047210 */ /* 0x000fc80007fde0ff */
[----:B------:R-:W-:-:S05]  /*84500*/  LEA.HI.X.SX32 R5, R26, R2, 0x1, P6 ;  /* 0x000000021a057211 */ /* 0x000fca00030f0eff */
[----:B------:R0:W-:Y:S04]  /*84510*/  STL.64 [R1+0x568], R4 ;  /* 0x0005680401007387 */ /* 0x0001e80000100a00 */
[----:B------:R-:W3:Y:S01]  /*84520*/  LDL.LU R7, [R1+0x164] ;  /* 0x0001640001077983 */ /* 0x000ee20000300800 */
[----:B------:R-:W-:Y:S02]  /*84530*/  IMAD.MOV.U32 R29, RZ, RZ, R20 ;  /* 0x000000ffff1d7224 */ /* 0x000fe400078e0014 */
[----:B------:R-:W1:Y:S01]  /*84540*/  LDC R20, c[0x0][0x3e8] ;  /* 0x0000fa00ff147b82 */ /* 0x000e620000000800 */
[----:B------:R-:W-:-:S07]  /*84550*/  MOV R26, R21 ;  /* 0x00000015001a7202 */ /* 0x000fce0000000f00 */
[----:B------:R-:W4:Y:S01]  /*84560*/  LDC R21, c[0x0][0x3e8] ;  /* 0x0000fa00ff157b82 */ /* 0x000f220000000800 */
[----:B0-----:R-:W3:Y:S01]  /*84570*/  LDL.LU R4, [R1+0x144] ;  /* 0x0001440001047983 */ /* 0x001ee20000300800 */
[----:B-1----:R-:W-:-:S04]  /*84580*/  IMAD R20, R20, 0x2, R19 ;  /* 0x0000000214147824 */ /* 0x002fc800078e0213 */
[----:B----4-:R-:W-:Y:S01]  /*84590*/  IMAD R21, R21, 0x2, R20 ;  /* 0x0000000215157824 */ /* 0x010fe200078e0214 */
[-C--:B------:R-:W-:Y:S02]  /*845a0*/  IADD3 R16, P0, PT, R8, R0.reuse, RZ ;  /* 0x0000000008107210 */ /* 0x080fe40007f1e0ff */
[CC--:B-----5:R-:W-:Y:S02]  /*845b0*/  IADD3 R14, P2, PT, R23.reuse, R0.reuse, RZ ;  /* 0x00000000170e7210 */ /* 0x0e0fe40007f5e0ff */
[----:B------:R-:W-:Y:S02]  /*845c0*/  IADD3 R12, P6, PT, R28, R0, RZ ;  /* 0x000000001c0c7210 */ /* 0x000fe40007fde0ff */
[-C--:B------:R-:W-:Y:S02]  /*845d0*/  LEA.HI.X.SX32 R17, R8, R2.reuse, 0x1, P0 ;  /* 0x0000000208117211 */ /* 0x080fe400000f0eff */
[-C--:B------:R-:W-:Y:S02]  /*845e0*/  LEA.HI.X.SX32 R15, R23, R2.reuse, 0x1, P2 ;  /* 0x00000002170f7211 */ /* 0x080fe400010f0eff */
[----:B------:R-:W-:Y:S01]  /*845f0*/  LEA.HI.X.SX32 R13, R28, R2, 0x1, P6 ;  /* 0x000000021c0d7211 */ /* 0x000fe200030f0eff */
[----:B------:R-:W-:Y:S04]  /*84600*/  STL.64 [R1+0x13a8], R20 ;  /* 0x0013a81401007387 */ /* 0x000fe80000100a00 */
[----:B------:R-:W-:Y:S01]  /*84610*/  STL.64 [R1+0x560], R16 ;  /* 0x0005601001007387 */ /* 0x000fe20000100a00 */
[----:B------:R-:W-:Y:S01]  /*84620*/  IMAD.MOV.U32 R5, RZ, RZ, R22 ;  /* 0x000000ffff057224 */ /* 0x000fe200078e0016 */
[----:B------:R-:W0:Y:S02]  /*84630*/  LDC R23, c[0x0][0x3e8] ;  /* 0x0000fa00ff177b82 */ /* 0x000e240000000800 */
[----:B------:R1:W-:Y:S04]  /*84640*/  STL.64 [R1+0x550], R12 ;  /* 0x0005500c01007387 */ /* 0x0003e80000100a00 */
[----:B------:R4:W-:Y:S02]  /*84650*/  STL.64 [R1+0x558], R14 ;  /* 0x0005580e01007387 */ /* 0x0009e40000100a00 */
[----:B------:R-:W5:Y:S02]  /*84660*/  LDC R22, c[0x0][0x3e8] ;  /* 0x0000fa00ff167b82 */ /* 0x000f640000000800 */
[----:B-1----:R-:W3:Y:S04]  /*84670*/  LDL.LU R13, [R1+0x140] ;  /* 0x00014000010d7983 */ /* 0x002ee80000300800 */
[----:B------:R-:W3:Y:S04]  /*84680*/  LDL.LU R8, [R1+0x160] ;  /* 0x0001600001087983 */ /* 0x000ee80000300800 */
[----:B------:R-:W3:Y:S01]  /*84690*/  LDL.LU R11, [R1+0x13c] ;  /* 0x00013c00010b7983 */ /* 0x000ee20000300800 */
[----:B------:R-:W-:-:S02]  /*846a0*/  IMAD.MOV.U32 R28, RZ, RZ, R24 ;  /* 0x000000ffff1c7224 */ /* 0x000fc400078e0018 */
[----:B------:R-:W1:Y:S01]  /*846b0*/  LDC R24, c[0x0][0x3e8] ;  /* 0x0000fa00ff187b82 */ /* 0x000e620000000800 */
[----:B------:R-:W-:Y:S01]  /*846c0*/  IADD3 R18, P0, PT, R10, R0, RZ ;  /* 0x000000000a127210 */ /* 0x000fe20007f1e0ff */
[----:B-----5:R-:W-:-:S03]  /*846d0*/  IMAD R22, R22, 0x2, R21 ;  /* 0x0000000216167824 */ /* 0x020fc600078e0215 */
[----:B------:R-:W-:Y:S02]  /*846e0*/  LEA.HI.X.SX32 R19, R10, R2, 0x1, P0 ;  /* 0x000000020a137211 */ /* 0x000fe400000f0eff */
[----:B------:R-:W5:Y:S01]  /*846f0*/  LDL.LU R10, [R1+0x138] ;  /* 0x00013800010a7983 */ /* 0x000f620000300800 */
[----:B0-----:R-:W-:-:S03]  /*84700*/  LEA R23, R23, R22, 0x1 ;  /* 0x0000001617177211 */ /* 0x001fc600078e08ff */
[----:B------:R3:W-:Y:S04]  /*84710*/  STL.64 [R1+0x548], R18 ;  /* 0x0005481201007387 */ /* 0x0007e80000100a00 */
[----:B------:R-:W-:Y:S01]  /*84720*/  STL.64 [R1+0x13b0], R22 ;  /* 0x0013b01601007387 */ /* 0x000fe20000100a00 */
[----:B-1----:R-:W-:Y:S01]  /*84730*/  IMAD R24, R24, 0x2, R23 ;  /* 0x0000000218187824 */ /* 0x002fe200078e0217 */
[CC--:B--2---:R-:W-:Y:S02]  /*84740*/  IADD3 R16, P2, PT, R6.reuse, R0.reuse, RZ ;  /* 0x0000000006107210 */ /* 0x0c4fe40007f5e0ff */
[----:B----4-:R-:W-:Y:S02]  /*84750*/  IADD3 R14, P6, PT, R3, R0, RZ ;  /* 0x00000000030e7210 */ /* 0x010fe40007fde0ff */
[----:B------:R-:W-:Y:S01]  /*84760*/  LEA.HI.X.SX32 R17, R6, R2, 0x1, P2 ;  /* 0x0000000206117211 */ /* 0x000fe200010f0eff */
[----:B------:R-:W-:-:S02]  /*84770*/  IMAD.MOV.U32 R6, RZ, RZ, R25 ;  /* 0x000000ffff067224 */ /* 0x000fc400078e0019 */
[----:B------:R-:W0:Y:S01]  /*84780*/  LDC R25, c[0x0][0x3e8] ;  /* 0x0000fa00ff197b82 */ /* 0x000e220000000800 */
[----:B------:R-:W-:Y:S02]  /*84790*/  LEA.HI.X.SX32 R15, R3, R2, 0x1, P6 ;  /* 0x00000002030f7211 */ /* 0x000fe400030f0eff */
[----:B------:R-:W-:-:S05]  /*847a0*/  MOV R3, R26 ;  /* 0x0000001a00037202 */ /* 0x000fca0000000f00 */
[----:B------:R-:W1:Y:S01]  /*847b0*/  LDC R26, c[0x0][0x3e8] ;  /* 0x0000fa00ff1a7b82 */ /* 0x000e620000000800 */
[----:B------:R2:W-:Y:S04]  /*847c0*/  STL.64 [R1+0x540], R16 ;  /* 0x0005401001007387 */ /* 0x0005e80000100a00 */
[----:B------:R-:W-:Y:S04]  /*847d0*/  STL.64 [R1+0x538], R14 ;  /* 0x0005380e01007387 */ /* 0x000fe80000100a00 */
[----:B------:R-:W4:Y:S01]  /*847e0*/  LDL.LU R12, [R1+0x130] ;  /* 0x00013000010c7983 */ /* 0x000f220000300800 */
[----:B0-----:R-:W-:-:S04]  /*847f0*/  IMAD R25, R25, 0x2, R24 ;  /* 0x0000000219197824 */ /* 0x001fc800078e0218 */
[----:B-1----:R-:W-:Y:S01]  /*84800*/  IMAD R26, R26, 0x2, R25 ;  /* 0x000000021a1a7824 */ /* 0x002fe200078e0219 */
[----:B---3--:R-:W-:-:S04]  /*84810*/  IADD3 R18, P0, PT, R9, R0, RZ ;  /* 0x0000000009127210 */ /* 0x008fc80007f1e0ff */
[----:B------:R-:W-:Y:S02]  /*84820*/  LEA.HI.X.SX32 R19, R9, R2, 0x1, P0 ;  /* 0x0000000209137211 */ /* 0x000fe400000f0eff */
[----:B------:R-:W3:Y:S04]  /*84830*/  LDL.LU R9, [R1+0x12c] ;  /* 0x00012c0001097983 */ /* 0x000ee80000300800 */
[----:B------:R-:W-:Y:S04]  /*84840*/  STL.64 [R1+0x530], R18 ;  /* 0x0005301201007387 */ /* 0x000fe80000100a00 */
[----:B------:R0:W-:Y:S01]  /*84850*/  STL.64 [R1+0x13b8], R24 ;  /* 0x0013b81801007387 */ /* 0x0001e20000100a00 */
[----:B--2---:R-:W-:-:S03]  /*84860*/  IADD3 R16, P2, PT, R7, R0, RZ ;  /* 0x0000000007107210 */ /* 0x004fc60007f5e0ff */
[----:B0-----:R-:W2:Y:S01]  /*84870*/  LDL.LU R25, [R1+0x134] ;  /* 0x0001340001197983 */ /* 0x001ea20000300800 */
[----:B------:R-:W-:-:S05]  /*84880*/  LEA.HI.X.SX32 R17, R7, R2, 0x1, P2 ;  /* 0x0000000207117211 */ /* 0x000fca00010f0eff */
[----:B------:R0:W-:Y:S04]  /*84890*/  STL.64 [R1+0x528], R16 ;  /* 0x0005281001007387 */ /* 0x0001e80000100a00 */
[----:B0-----:R-:W2:Y:S04]  /*848a0*/  LDL.LU R16, [R1+0x128] ;  /* 0x0001280001107983 */ /* 0x001ea80000300800 */
[----:B------:R-:W2:Y:S01]  /*848b0*/  LDL.LU R18, [R1+0x114] ;  /* 0x0001140001127983 */ /* 0x000ea20000300800 */
[----:B------:R-:W-:-:S04]  /*848c0*/  IADD3 R14, P6, PT, R4, R0, RZ ;  /* 0x00000000040e7210 */ /* 0x000fc80007fde0ff */
[----:B------:R-:W-:-:S05]  /*848d0*/  LEA.HI.X.SX32 R15, R4, R2, 0x1, P6 ;  /* 0x00000002040f7211 */ /* 0x000fca00030f0eff */
[----:B------:R0:W-:Y:S04]  /*848e0*/  STL.64 [R1+0x520], R14 ;  /* 0x0005200e01007387 */ /* 0x0001e80000100a00 */
[----:B------:R-:W2:Y:S01]  /*848f0*/  LDL.LU R19, [R1+0x110] ;  /* 0x0001100001137983 */ /* 0x000ea20000300800 */
[CC--:B------:R-:W-:Y:S02]  /*84900*/  IADD3 R22, P0, PT, R13.reuse, R0.reuse, RZ ;  /* 0x000000000d167210 */ /* 0x0c0fe40007f1e0ff */
[C---:B------:R-:W-:Y:S02]  /*84910*/  IADD3 R20, P2, PT, R8.reuse, R0, RZ ;  /* 0x0000000008147210 */ /* 0x040fe40007f5e0ff */
[-C--:B------:R-:W-:Y:S02]  /*84920*/  LEA.HI.X.SX32 R23, R13, R2.reuse, 0x1, P0 ;  /* 0x000000020d177211 */ /* 0x080fe400000f0eff */
[----:B------:R-:W-:-:S03]  /*84930*/  LEA.HI.X.SX32 R21, R8, R2, 0x1, P2 ;  /* 0x0000000208157211 */ /* 0x000fc600010f0eff */
[----:B------:R-:W-:Y:S04]  /*84940*/  STL.64 [R1+0x518], R22 ;  /* 0x0005181601007387 */ /* 0x000fe80000100a00 */
[----:B------:R-:W2:Y:S01]  /*84950*/  LDL.LU R8, [R1+0x120] ;  /* 0x0001200001087983 */ /* 0x000ea20000300800 */
[C---:B0-----:R-:W-:Y:S01]  /*84960*/  IADD3 R14, P6, PT, R11.reuse, R0, RZ ;  /* 0x000000000b0e7210 */ /* 0x041fe20007fde0ff */
[----:B------:R-:W-:Y:S02]  /*84970*/  IMAD.MOV.U32 R7, RZ, RZ, R27 ;  /* 0x000000ffff077224 */ /* 0x000fe400078e001b */
[----:B------:R-:W0:Y:S01]  /*84980*/  LDC R27, c[0x0][0x3e8] ;  /* 0x0000fa00ff1b7b82 */ /* 0x000e220000000800 */
[----:B------:R-:W-:Y:S01]  /*84990*/  LEA.HI.X.SX32 R15, R11, R2, 0x1, P6 ;  /* 0x000000020b0f7211 */ /* 0x000fe200030f0eff */
[----:B------:R-:W-:Y:S01]  /*849a0*/  IMAD.MOV.U32 R4, RZ, RZ, R28 ;  /* 0x000000ffff047224 */ /* 0x000fe200078e001c */
[----:B------:R5:W-:Y:S05]  /*849b0*/  STL.64 [R1+0x510], R20 ;  /* 0x0005101401007387 */ /* 0x000bea0000100a00 */
[----:B------:R-:W1:Y:S01]  /*849c0*/  LDC R28, c[0x0][0x3e8] ;  /* 0x0000fa00ff1c7b82 */ /* 0x000e620000000800 */
[----:B------:R-:W-:Y:S04]  /*849d0*/  STL.64 [R1+0x508], R14 ;  /* 0x0005080e01007387 */ /* 0x000fe80000100a00 */
[----:B------:R-:W2:Y:S01]  /*849e0*/  LDL.LU R17, [R1+0x10c] ;  /* 0x00010c0001117983 */ /* 0x000ea20000300800 */
[----:B------:R-:W-:-:S02]  /*849f0*/  IMAD.MOV.U32 R13, RZ, RZ, R29 ;  /* 0x000000ffff0d7224 */ /* 0x000fc400078e001d */
[----:B------:R-:W5:Y:S08]  /*84a00*/  LDC R11, c[0x0][0x3e8] ;  /* 0x0000fa00ff0b7b82 */ /* 0x000f700000000800 */
[----:B------:R-:W5:Y:S01]  /*84a10*/  LDC R29, c[0x0][0x3e8] ;  /* 0x0000fa00ff1d7b82 */ /* 0x000f620000000800 */
[----:B0-----:R-:W-:-:S05]  /*84a20*/  LEA R27, R27, R26, 0x1 ;  /* 0x0000001a1b1b7211 */ /* 0x001fca00078e08ff */
[----:B-1----:R-:W-:Y:S01]  /*84a30*/  IMAD R28, R28, 0x2, R27 ;  /* 0x000000021c1c7824 */ /* 0x002fe200078e021b */
[----:B-----5:R-:W-:-:S04]  /*84a40*/  IADD3 R20, P0, PT, R10, R0, RZ ;  /* 0x000000000a147210 */ /* 0x020fc80007f1e0ff */
[----:B------:R-:W-:Y:S02]  /*84a50*/  LEA R29, R29, R28, 0x1 ;  /* 0x0000001c1d1d7211 */ /* 0x000fe400078e08ff */
[----:B------:R-:W-:-:S03]  /*84a60*/  LEA.HI.X.SX32 R21, R10, R2, 0x1, P0 ;  /* 0x000000020a157211 */ /* 0x000fc600000f0eff */
[----:B------:R-:W-:Y:S02]  /*84a70*/  IMAD R10, R11, 0x2, R29 ;  /* 0x000000020b0a7824 */ /* 0x000fe400078e021d */
[----:B------:R-:W0:Y:S01]  /*84a80*/  LDC R11, c[0x0][0x3e8] ;  /* 0x0000fa00ff0b7b82 */ /* 0x000e220000000800 */
[----:B------:R1:W-:Y:S04]  /*84a90*/  STL.64 [R1+0x500], R20 ;  /* 0x0005001401007387 */ /* 0x0003e80000100a00 */
[----:B-1----:R-:W5:Y:S04]  /*84aa0*/  LDL.LU R20, [R1+0x11c] ;  /* 0x00011c0001147983 */ /* 0x002f680000300800 */
[----:B------:R-:W5:Y:S01]  /*84ab0*/  LDL.LU R21, [R1+0x108] ;  /* 0x0001080001157983 */ /* 0x000f620000300800 */
[----:B----4-:R-:W-:-:S04]  /*84ac0*/  IADD3 R14, P6, PT, R12, R0, RZ ;  /* 0x000000000c0e7210 */ /* 0x010fc80007fde0ff */
[----:B------:R-:W-:Y:S02]  /*84ad0*/  LEA.HI.X.SX32 R15, R12, R2, 0x1, P6 ;  /* 0x000000020c0f7211 */ /* 0x000fe400030f0eff */
[----:B------:R-:W1:Y:S01]  /*84ae0*/  LDC R12, c[0x0][0x3e8] ;  /* 0x0000fa00ff0c7b82 */ /* 0x000e620000000800 */
[-C--:B---3--:R-:W-:Y:S02]  /*84af0*/  IADD3 R24, P0, PT, R9, R0.reuse, RZ ;  /* 0x0000000009187210 */ /* 0x088fe40007f1e0ff */
[----:B--2---:R-:W-:-:S04]  /*84b00*/  IADD3 R22, P2, PT, R25, R0, RZ ;  /* 0x0000000019167210 */ /* 0x004fc80007f5e0ff */
[-C--:B------:R-:W-:Y:S02]  /*84b10*/  LEA.HI.X.SX32 R23, R25, R2.reuse, 0x1, P2 ;  /* 0x0000000219177211 */ /* 0x080fe400010f0eff */
[----:B------:R-:W-:-:S03]  /*84b20*/  LEA.HI.X.SX32 R25, R9, R2, 0x1, P0 ;  /* 0x0000000209197211 */ /* 0x000fc600000f0eff */
[----:B------:R0:W-:Y:S04]  /*84b30*/  STL.64 [R1+0x4f8], R22 ;  /* 0x0004f81601007387 */ /* 0x0001e80000100a00 */
[----:B------:R-:W-:Y:S01]  /*84b40*/  STL.64 [R1+0x4f0], R14 ;  /* 0x0004f00e01007387 */ /* 0x000fe20000100a00 */
[----:B0-----:R-:W-:Y:S01]  /*84b50*/  IMAD R22, R11, 0x2, R10 ;  /* 0x000000020b167824 */ /* 0x001fe200078e020a */
[----:B------:R-:W-:-:S03]  /*84b60*/  IADD3 R10, P2, PT, R16, R0, RZ ;  /* 0x00000000100a7210 */ /* 0x000fc60007f5e0ff */
[----:B-1----:R-:W-:Y:S01]  /*84b70*/  IMAD R12, R12, 0x2, R22 ;  /* 0x000000020c0c7824 */ /* 0x002fe200078e0216 */
[----:B------:R-:W-:Y:S04]  /*84b80*/  STL [R1+0x18], R22 ;  /* 0x0000181601007387 */ /* 0x000fe80000100800 */
[----:B------:R0:W-:Y:S01]  /*84b90*/  STL.64 [R1+0x4e8], R24 ;  /* 0x0004e81801007387 */ /* 0x0001e20000100a00 */
[----:B------:R-:W-:-:S03]  /*84ba0*/  LEA.HI.X.SX32 R11, R16, R2, 0x1, P2 ;  /* 0x00000002100b7211 */ /* 0x000fc600010f0eff */
[----:B0-----:R-:W2:Y:S04]  /*84bb0*/  LDL.LU.64 R24, [R1+0x13b8] ;  /* 0x0013b80001187983 */ /* 0x001ea80000300a00 */
[----:B------:R-:W3:Y:S04]  /*84bc0*/  LDL.LU R9, [R1+0x104] ;  /* 0x0001040001097983 */ /* 0x000ee80000300800 */
[----:B------:R-:W4:Y:S04]  /*84bd0*/  LDL.LU R16, [R1+0x100] ;  /* 0x0001000001107983 */ /* 0x000f280000300800 */
[----:B------:R-:W-:Y:S04]  /*84be0*/  STL [R1+0x14], R12 ;  /* 0x0000140c01007387 */ /* 0x000fe80000100800 */
[----:B------:R0:W-:Y:S02]  /*84bf0*/  STL.64 [R1+0x4e0], R10 ;  /* 0x0004e00a01007387 */ /* 0x0001e40000100a00 */
[----:B0-----:R-:W0:Y:S01]  /*84c00*/  LDC R10, c[0x0][0x3e8] ;  /* 0x0000fa00ff0a7b82 */ /* 0x001e220000000800 */
[C---:B------:R-:W-:Y:S01]  /*84c10*/  IADD3 R14, P6, PT, R18.reuse, R0, RZ ;  /* 0x00000000120e7210 */ /* 0x040fe20007fde0ff */
[----:B------:R-:W2:Y:S03]  /*84c20*/  LDL.LU R11, [R1+0x5c] ;  /* 0x00005c00010b7983 */ /* 0x000ea60000300800 */
[----:B------:R-:W-:Y:S01]  /*84c30*/  LEA.HI.X.SX32 R15, R18, R2, 0x1, P6 ;  /* 0x00000002120f7211 */ /* 0x000fe200030f0eff */
[----:B0-----:R-:W-:-:S02]  /*84c40*/  IMAD R18, R10, 0x2, R12 ;  /* 0x000000020a127824 */ /* 0x001fc400078e020c */
[----:B------:R-:W0:Y:S02]  /*84c50*/  LDC R10, c[0x0][0x3e8] ;  /* 0x0000fa00ff0a7b82 */ /* 0x000e240000000800 */
[----:B------:R1:W-:Y:S01]  /*84c60*/  STL.64 [R1+0x4d8], R14 ;  /* 0x0004d80e01007387 */ /* 0x0003e20000100a00 */
[----:B------:R-:W-:Y:S02]  /*84c70*/  IADD3 R22, P0, PT, R13, R0, RZ ;  /* 0x000000000d167210 */ /* 0x000fe40007f1e0ff */
[----:B------:R-:W-:Y:S01]  /*84c80*/  MOV R23, R13 ;  /* 0x0000000d00177202 */ /* 0x000fe20000000f00 */
[----:B------:R-:W-:Y:S03]  /*84c90*/  STL [R1+0x1c], R18 ;  /* 0x00001c1201007387 */ /* 0x000fe60000100800 */
[----:B------:R-:W-:Y:S02]  /*84ca0*/  LEA.HI.X.SX32 R23, R23, R2, 0x1, P0 ;  /* 0x0000000217177211 */ /* 0x000fe400000f0eff */
[----:B-1----:R-:W-:-:S04]  /*84cb0*/  IADD3 R14, P2, PT, R8, R0, RZ ;  /* 0x00000000080e7210 */ /* 0x002fc80007f5e0ff */
[----:B------:R-:W-:Y:S01]  /*84cc0*/  LEA.HI.X.SX32 R15, R8, R2, 0x1, P2 ;  /* 0x00000002080f7211 */ /* 0x000fe200010f0eff */
[----:B0-----:R-:W-:-:S04]  /*84cd0*/  IMAD R10, R10, 0x2, R18 ;  /* 0x000000020a0a7824 */ /* 0x001fc800078e0212 */
[----:B------:R0:W-:Y:S04]  /*84ce0*/  STL.64 [R1+0x4c8], R14 ;  /* 0x0004c80e01007387 */ /* 0x0001e80000100a00 */
[----:B------:R-:W-:Y:S04]  /*84cf0*/  STL.64 [R1+0x4d0], R22 ;  /* 0x0004d01601007387 */ /* 0x000fe80000100a00 */
[----:B------:R1:W-:Y:S04]  /*84d00*/  STL [R1+0x24], R10 ;  /* 0x0000240a01007387 */ /* 0x0003e80000100800 */
[----:B------:R-:W4:Y:S01]  /*84d10*/  LDL.LU R8, [R1+0xec] ;  /* 0x0000ec0001087983 */ /* 0x000f220000300800 */
[----:B0-----:R-:W-:Y:S01]  /*84d20*/  IMAD.MOV.U32 R14, RZ, RZ, R6 ;  /* 0x000000ffff0e7224 */ /* 0x001fe200078e0006 */
[-C--:B------:R-:W-:Y:S01]  /*84d30*/  IADD3 R12, P6, PT, R19, R0.reuse, RZ ;  /* 0x00000000130c7210 */ /* 0x080fe20007fde0ff */
[----:B------:R-:W1:Y:S01]  /*84d40*/  LDC R6, c[0x0][0x3e8] ;  /* 0x0000fa00ff067b82 */ /* 0x000e620000000800 */
[----:B------:R-:W-:Y:S01]  /*84d50*/  IADD3 R18, P0, PT, R17, R0, RZ ;  /* 0x0000000011127210 */ /* 0x000fe20007f1e0ff */
[----:B------:R-:W4:Y:S01]  /*84d60*/  LDL.LU R15, [R1+0x60] ;  /* 0x00006000010f7983 */ /* 0x000f220000300800 */
[----:B------:R-:W-:-:S02]  /*84d70*/  LEA.HI.X.SX32 R13, R19, R2, 0x1, P6 ;  /* 0x00000002130d7211 */ /* 0x000fc400030f0eff */
[----:B------:R-:W-:Y:S02]  /*84d80*/  LEA.HI.X.SX32 R19, R17, R2, 0x1, P0 ;  /* 0x0000000211137211 */ /* 0x000fe400000f0eff */
[----:B-1----:R-:W-:Y:S02]  /*84d90*/  LEA R10, R6, R10, 0x1 ;  /* 0x0000000a060a7211 */ /* 0x002fe400078e08ff */
[----:B------:R-:W0:Y:S01]  /*84da0*/  LDC R6, c[0x0][0x3e8] ;  /* 0x0000fa00ff067b82 */ /* 0x000e220000000800 */
[----:B------:R-:W-:Y:S04]  /*84db0*/  STL.64 [R1+0x4c0], R12 ;  /* 0x0004c00c01007387 */ /* 0x000fe80000100a00 */
[----:B------:R-:W-:Y:S04]  /*84dc0*/  STL [R1+0x20], R10 ;  /* 0x0000200a01007387 */ /* 0x000fe80000100800 */
[----:B------:R1:W-:Y:S04]  /*84dd0*/  STL.64 [R1+0x4b8], R18 ;  /* 0x0004b81201007387 */ /* 0x0003e80000100a00 */
[----:B-1----:R-:W4:Y:S01]  /*84de0*/  LDL.LU R19, [R1+0xdc] ;  /* 0x0000dc0001137983 */ /* 0x002f220000300800 */
[----:B0-----:R-:W-:-:S03]  /*84df0*/  IMAD R18, R6, 0x2, R10 ;  /* 0x0000000206127824 */ /* 0x001fc600078e020a */
[----:B------:R-:W4:Y:S04]  /*84e00*/  LDL.LU R6, [R1+0xd8] ;  /* 0x0000d80001067983 */ /* 0x000f280000300800 */
[----:B------:R-:W4:Y:S01]  /*84e10*/  LDL.LU R17, [R1+0xcc] ;  /* 0x0000cc0001117983 */ /* 0x000f220000300800 */
[----:B------:R-:W0:Y:S01]  /*84e20*/  LDC R10, c[0x0][0x3e8] ;  /* 0x0000fa00ff0a7b82 */ /* 0x000e220000000800 */
[----:B-----5:R-:W-:-:S04]  /*84e30*/  IADD3 R12, P6, PT, R21, R0, RZ ;  /* 0x00000000150c7210 */ /* 0x020fc80007fde0ff */
[----:B------:R-:W-:Y:S02]  /*84e40*/  LEA.HI.X.SX32 R13, R21, R2, 0x1, P6 ;  /* 0x00000002150d7211 */ /* 0x000fe400030f0eff */
[C---:B------:R-:W-:Y:S01]  /*84e50*/  IADD3 R22, P2, PT, R20.reuse, R0, RZ ;  /* 0x0000000014167210 */ /* 0x040fe20007f5e0ff */
[----:B------:R0:W-:Y:S04]  /*84e60*/  STL [R1+0x28], R18 ;  /* 0x0000281201007387 */ /* 0x0001e80000100800 */
[----:B------:R3:W-:Y:S01]  /*84e70*/  STL.64 [R1+0x4a8], R12 ;  /* 0x0004a80c01007387 */ /* 0x0007e20000100a00 */
[----:B------:R-:W-:-:S05]  /*84e80*/  LEA.HI.X.SX32 R23, R20, R2, 0x1, P2 ;  /* 0x0000000214177211 */ /* 0x000fca00010f0eff */
[----:B------:R-:W-:Y:S01]  /*84e90*/  STL.64 [R1+0x4b0], R22 ;  /* 0x0004b01601007387 */ /* 0x000fe20000100a00 */
[----:B0-----:R-:W-:Y:S02]  /*84ea0*/  IMAD R18, R10, 0x2, R18 ;  /* 0x000000020a127824 */ /* 0x001fe400078e0212 */
[----:B------:R-:W0:Y:S03]  /*84eb0*/  LDC R10, c[0x0][0x3e8] ;  /* 0x0000fa00ff0a7b82 */ /* 0x000e260000000800 */
[----:B------:R-:W-:Y:S01]  /*84ec0*/  STL [R1+0x58], R18 ;  /* 0x0000581201007387 */ /* 0x000fe20000100800 */
[----:B0-----:R-:W-:Y:S01]  /*84ed0*/  IMAD R10, R10, 0x2, R18 ;  /* 0x000000020a0a7824 */ /* 0x001fe200078e0212 */
[----:B---3--:R-:W-:-:S04]  /*84ee0*/  IADD3 R12, P0, PT, R9, R0, RZ ;  /* 0x00000000090c7210 */ /* 0x008fc80007f1e0ff */
[----:B------:R-:W-:-:S05]  /*84ef0*/  LEA.HI.X.SX32 R13, R9, R2, 0x1, P0 ;  /* 0x00000002090d7211 */ /* 0x000fca00000f0eff */
[----:B------:R0:W-:Y:S04]  /*84f00*/  STL.64 [R1+0x4a0], R12 ;  /* 0x0004a00c01007387 */ /* 0x0001e80000100a00 */
[----:B0-----:R-:W3:Y:S04]  /*84f10*/  LDL.LU R12, [R1+0xc4] ;  /* 0x0000c400010c7983 */ /* 0x001ee80000300800 */
[----:B------:R-:W5:Y:S04]  /*84f20*/  LDL.LU R13, [R1+0xb8] ;  /* 0x0000b800010d7983 */ /* 0x000f680000300800 */
[----:B------:R-:W5:Y:S01]  /*84f30*/  LDL.LU R9, [R1+0xb4] ;  /* 0x0000b40001097983 */ /* 0x000f620000300800 */
[----:B--2---:R-:W-:-:S02]  /*84f40*/  IADD3 R20, P6, PT, R11, R0, RZ ;  /* 0x000000000b147210 */ /* 0x004fc40007fde0ff */
[C---:B----4-:R-:W-:Y:S02]  /*84f50*/  IADD3 R22, P2, PT, R16.reuse, R0, RZ ;  /* 0x0000000010167210 */ /* 0x050fe40007f5e0ff */
[-C--:B------:R-:W-:Y:S02]  /*84f60*/  LEA.HI.X.SX32 R21, R11, R2.reuse, 0x1, P6 ;  /* 0x000000020b157211 */ /* 0x080fe400030f0eff */
[----:B------:R-:W-:Y:S01]  /*84f70*/  LEA.HI.X.SX32 R23, R16, R2, 0x1, P2 ;  /* 0x0000000210177211 */ /* 0x000fe200010f0eff */
[----:B------:R-:W0:Y:S01]  /*84f80*/  LDC R11, c[0x0][0x3e8] ;  /* 0x0000fa00ff0b7b82 */ /* 0x000e220000000800 */
[----:B------:R-:W-:Y:S04]  /*84f90*/  STL [R1+0x54], R10 ;  /* 0x0000540a01007387 */ /* 0x000fe80000100800 */
[----:B------:R1:W-:Y:S02]  /*84fa0*/  STL.64 [R1+0x498], R22 ;  /* 0x0004981601007387 */ /* 0x0003e40000100a00 */
[----:B-1----:R-:W-:-:S02]  /*84fb0*/  IADD3 R22, P0, PT, R14, R0, RZ ;  /* 0x000000000e167210 */ /* 0x002fc40007f1e0ff */
[----:B------:R-:W-:Y:S02]  /*84fc0*/  MOV R23, R14 ;  /* 0x0000000e00177202 */ /* 0x000fe40000000f00 */
[----:B------:R-:W1:Y:S02]  /*84fd0*/  LDC R14, c[0x0][0x3e8] ;  /* 0x0000fa00ff0e7b82 */ /* 0x000e640000000800 */
[----:B------:R-:W-:Y:S01]  /*84fe0*/  LEA.HI.X.SX32 R23, R23, R2, 0x1, P0 ;  /* 0x0000000217177211 */ /* 0x000fe200000f0eff */
[----:B0-----:R-:W-:Y:S01]  /*84ff0*/  IMAD R16, R11, 0x2, R10 ;  /* 0x000000020b107824 */ /* 0x001fe200078e020a */
[----:B------:R-:W-:Y:S04]  /*85000*/  STL.64 [R1+0x490], R20 ;  /* 0x0004901401007387 */ /* 0x000fe80000100a00 */
[----:B------:R-:W2:Y:S04]  /*85010*/  LDL.LU R18, [R1+0xa8] ;  /* 0x0000a80001127983 */ /* 0x000ea80000300800 */
[----:B------:R-:W-:Y:S04]  /*85020*/  STL [R1+0x5c], R16 ;  /* 0x00005c1001007387 */ /* 0x000fe80000100800 */
[----:B------:R-:W-:Y:S01]  /*85030*/  STL.64 [R1+0x488], R22 ;  /* 0x0004881601007387 */ /* 0x000fe20000100a00 */
[----:B------:R-:W-:Y:S01]  /*85040*/  IADD3 R10, P2, PT, R8, R0, RZ ;  /* 0x00000000080a7210 */ /* 0x000fe20007f5e0ff */
[----:B-1----:R-:W-:-:S03]  /*85050*/  IMAD R14, R14, 0x2, R16 ;  /* 0x000000020e0e7824 */ /* 0x002fc600078e0210 */
[----:B------:R-:W-:Y:S02]  /*85060*/  LEA.HI.X.SX32 R11, R8, R2, 0x1, P2 ;  /* 0x00000002080b7211 */ /* 0x000fe400010f0eff */
[----:B------:R-:W0:Y:S03]  /*85070*/  LDC R8, c[0x0][0x3e8] ;  /* 0x0000fa00ff087b82 */ /* 0x000e260000000800 */
[----:B------:R1:W-:Y:S04]  /*85080*/  STL.64 [R1+0x480], R10 ;  /* 0x0004800a01007387 */ /* 0x0003e80000100a00 */
[----:B-1----:R-:W4:Y:S04]  /*85090*/  LDL.LU R10, [R1+0xb0] ;  /* 0x0000b000010a7983 */ /* 0x002f280000300800 */
[----:B------:R-:W-:Y:S04]  /*850a0*/  STL [R1+0x64], R14 ;  /* 0x0000640e01007387 */ /* 0x000fe80000100800 */
[----:B------:R-:W4:Y:S01]  /*850b0*/  LDL.LU R11, [R1+0xa4] ;  /* 0x0000a400010b7983 */ /* 0x000f220000300800 */
[----:B------:R-:W-:-:S04]  /*850c0*/  IADD3 R20, P6, PT, R15, R0, RZ ;  /* 0x000000000f147210 */ /* 0x000fc80007fde0ff */
[----:B------:R-:W-:Y:S01]  /*850d0*/  LEA.HI.X.SX32 R21, R15, R2, 0x1, P6 ;  /* 0x000000020f157211 */ /* 0x000fe200030f0eff */
[----:B0-----:R-:W-:Y:S02]  /*850e0*/  IMAD R16, R8, 0x2, R14 ;  /* 0x0000000208107824 */ /* 0x001fe400078e020e */
[----:B------:R-:W0:Y:S02]  /*850f0*/  LDC R8, c[0x0][0x3e8] ;  /* 0x0000fa00ff087b82 */ /* 0x000e240000000800 */
[----:B------:R1:W-:Y:S04]  /*85100*/  STL.64 [R1+0x478], R20 ;  /* 0x0004781401007387 */ /* 0x0003e80000100a00 */
[----:B------:R0:W-:Y:S01]  /*85110*/  STL [R1+0x60], R16 ;  /* 0x0000601001007387 */ /* 0x0001e20000100800 */
[----:B------:R-:W-:-:S04]  /*85120*/  IADD3 R22, P0, PT, R19, R0, RZ ;  /* 0x0000000013167210 */ /* 0x000fc80007f1e0ff */
[----:B------:R-:W-:Y:S01]  /*85130*/  LEA.HI.X.SX32 R23, R19, R2, 0x1, P0 ;  /* 0x0000000213177211 */ /* 0x000fe200000f0eff */
[----:B------:R-:W-:Y:S01]  /*85140*/  IMAD.MOV.U32 R19, RZ, RZ, R4 ;  /* 0x000000ffff137224 */ /* 0x000fe200078e0004 */
[----:B-1----:R-:W-:-:S03]  /*85150*/  IADD3 R20, P2, PT, R6, R0, RZ ;  /* 0x0000000006147210 */ /* 0x002fc60007f5e0ff */
[----:B------:R-:W-:Y:S04]  /*85160*/  STL.64 [R1+0x470], R22 ;  /* 0x0004701601007387 */ /* 0x000fe80000100a00 */
[----:B------:R-:W4:Y:S01]  /*85170*/  LDL.LU R4, [R1+0xa0] ;  /* 0x0000a00001047983 */ /* 0x000f220000300800 */
[----:B------:R-:W-:Y:S02]  /*85180*/  LEA.HI.X.SX32 R21, R6, R2, 0x1, P2 ;  /* 0x0000000206157211 */ /* 0x000fe400010f0eff */
[----:B------:R-:W1:Y:S01]  /*85190*/  LDC R6, c[0x0][0x3e8] ;  /* 0x0000fa00ff067b82 */ /* 0x000e620000000800 */
[----:B0-----:R-:W-:Y:S02]  /*851a0*/  LEA R8, R8, R16, 0x1 ;  /* 0x0000001008087211 */ /* 0x001fe400078e08ff */
[----:B------:R-:W-:-:S03]  /*851b0*/  IADD3 R14, P6, PT, R17, R0, RZ ;  /* 0x00000000110e7210 */ /* 0x000fc60007fde0ff */
[----:B------:R1:W-:Y:S04]  /*851c0*/  STL [R1+0x68], R8 ;  /* 0x0000680801007387 */ /* 0x0003e80000100800 */
[----:B------:R-:W-:Y:S04]  /*851d0*/  STL.64 [R1+0x468], R20 ;  /* 0x0004681401007387 */ /* 0x000fe80000100a00 */
[----:B------:R-:W4:Y:S01]  /*851e0*/  LDL.LU R16, [R1+0x9c] ;  /* 0x00009c0001107983 */ /* 0x000f220000300800 */
[----:B------:R-:W-:Y:S02]  /*851f0*/  LEA.HI.X.SX32 R15, R17, R2, 0x1, P6 ;  /* 0x00000002110f7211 */ /* 0x000fe400030f0eff */
[----:B------:R-:W-:-:S03]  /*85200*/  MOV R17, R3 ;  /* 0x0000000300117202 */ /* 0x000fc60000000f00 */
[----:B------:R-:W-:Y:S01]  /*85210*/  STL.64 [R1+0x460], R14 ;  /* 0x0004600e01007387 */ /* 0x000fe20000100a00 */
[----:B-1----:R-:W-:Y:S02]  /*85220*/  IMAD R8, R6, 0x2, R8 ;  /* 0x0000000206087824 */ /* 0x002fe400078e0208 */
[----:B------:R-:W0:Y:S03]  /*85230*/  LDC R6, c[0x0][0x3e8] ;  /* 0x0000fa00ff067b82 */ /* 0x000e260000000800 */
[----:B------:R0:W-:Y:S04]  /*85240*/  STL [R1+0x70], R8 ;  /* 0x0000700801007387 */ /* 0x0001e80000100800 */
[----:B------:R-:W4:Y:S01]  /*85250*/  LDL.LU R3, [R1+0x94] ;  /* 0x0000940001037983 */ /* 0x000f220000300800 */
[----:B0-----:R-:W-:-:S02]  /*85260*/  IMAD R8, R6, 0x2, R8 ;  /* 0x0000000206087824 */ /* 0x001fc400078e0208 */
[----:B------:R-:W0:Y:S01]  /*85270*/  LDC R6, c[0x0][0x3e8] ;  /* 0x0000fa00ff067b82 */ /* 0x000e220000000800 */
[----:B---3--:R-:W-:-:S04]  /*85280*/  IADD3 R22, P0, PT, R12, R0, RZ ;  /* 0x000000000c167210 */ /* 0x008fc80007f1e0ff */
[----:B------:R-:W-:Y:S02]  /*85290*/  LEA.HI.X.SX32 R23, R12, R2, 0x1, P0 ;  /* 0x000000020c177211 */ /* 0x000fe400000f0eff */
[-C--:B-----5:R-:W-:Y:S02]  /*852a0*/  IADD3 R14, P6, PT, R9, R0.reuse, RZ ;  /* 0x00000000090e7210 */ /* 0x0a0fe40007fde0ff */
[----:B------:R-:W-:Y:S01]  /*852b0*/  IADD3 R20, P2, PT, R13, R0, RZ ;  /* 0x000000000d147210 */ /* 0x000fe20007f5e0ff */
[----:B------:R-:W-:Y:S04]  /*852c0*/  STL.64 [R1+0x458], R22 ;  /* 0x0004581601007387 */ /* 0x000fe80000100a00 */
[----:B------:R-:W3:Y:S01]  /*852d0*/  LDL.LU R12, [R1+0x50] ;  /* 0x00005000010c7983 */ /* 0x000ee20000300800 */
[----:B------:R-:W-:-:S02]  /*852e0*/  LEA.HI.X.SX32 R15, R9, R2, 0x1, P6 ;  /* 0x00000002090f7211 */ /* 0x000fc400030f0eff */
[----:B------:R-:W-:Y:S01]  /*852f0*/  LEA.HI.X.SX32 R21, R13, R2, 0x1, P2 ;  /* 0x000000020d157211 */ /* 0x000fe200010f0eff */
[----:B------:R-:W-:Y:S04]  /*85300*/  STL [R1+0x6c], R8 ;  /* 0x00006c0801007387 */ /* 0x000fe80000100800 */
[----:B------:R1:W-:Y:S01]  /*85310*/  STL.64 [R1+0x448], R14 ;  /* 0x0004480e01007387 */ /* 0x0003e20000100a00 */
[----:B------:R-:W-:-:S03]  /*85320*/  IMAD.MOV.U32 R13, RZ, RZ, R5 ;  /* 0x000000ffff0d7224 */ /* 0x000fc600078e0005 */
[----:B------:R-:W-:Y:S04]  /*85330*/  STL.64 [R1+0x450], R20 ;  /* 0x0004501401007387 */ /* 0x000fe80000100a00 */
[----:B------:R-:W5:Y:S01]  /*85340*/  LDL.LU R5, [R1+0x48] ;  /* 0x0000480001057983 */ /* 0x000f620000300800 */
[----:B-1----:R-:W1:Y:S01]  /*85350*/  LDC R14, c[0x0][0x3e8] ;  /* 0x0000fa00ff0e7b82 */ /* 0x002e620000000800 */
[----:B0-----:R-:W-:Y:S02]  /*85360*/  IMAD R15, R6, 0x2, R8 ;  /* 0x00000002060f7824 */ /* 0x001fe400078e0208 */
[----:B------:R-:W3:Y:S04]  /*85370*/  LDL.LU R6, [R1+0x44] ;  /* 0x0000440001067983 */ /* 0x000ee80000300800 */
[----:B------:R1:W-:Y:S01]  /*85380*/  STL [R1+0x78], R15 ;  /* 0x0000780f01007387 */ /* 0x0003e20000100800 */
[----:B--2---:R-:W-:-:S04]  /*85390*/  IADD3 R22, P0, PT, R18, R0, RZ ;  /* 0x0000000012167210 */ /* 0x004fc80007f1e0ff */
[----:B------:R-:W-:Y:S01]  /*853a0*/  LEA.HI.X.SX32 R23, R18, R2, 0x1, P0 ;  /* 0x0000000212177211 */ /* 0x000fe200000f0eff */
[----:B-1----:R-:W-:Y:S02]  /*853b0*/  IMAD R15, R14, 0x2, R15 ;  /* 0x000000020e0f7824 */ /* 0x002fe400078e020f */
[----:B------:R-:W0:Y:S02]  /*853c0*/  LDC R14, c[0x0][0x3e8] ;  /* 0x0000fa00ff0e7b82 */ /* 0x000e240000000800 */
[----:B------:R1:W-:Y:S04]  /*853d0*/  STL.64 [R1+0x440], R22 ;  /* 0x0004401601007387 */ /* 0x0003e80000100a00 */
[----:B-1----:R-:W2:Y:S01]  /*853e0*/  LDL.LU.64 R22, [R1+0x13b0] ;  /* 0x0013b00001167983 */ /* 0x002ea20000300a00 */
[----:B----4-:R-:W-:-:S02]  /*853f0*/  IADD3 R20, P2, PT, R10, R0, RZ ;  /* 0x000000000a147210 */ /* 0x010fc40007f5e0ff */
[C---:B------:R-:W-:Y:S02]  /*85400*/  IADD3 R8, P6, PT, R11.reuse, R0, RZ ;  /* 0x000000000b087210 */ /* 0x040fe40007fde0ff */
[-C--:B------:R-:W-:Y:S02]  /*85410*/  LEA.HI.X.SX32 R21, R10, R2.reuse, 0x1, P2 ;  /* 0x000000020a157211 */ /* 0x080fe400010f0eff */
[----:B------:R-:W-:Y:S01]  /*85420*/  LEA.HI.X.SX32 R9, R11, R2, 0x1, P6 ;  /* 0x000000020b097211 */ /* 0x000fe200030f0eff */
[----:B------:R-:W-:Y:S04]  /*85430*/  STL [R1+0xa8], R15 ;  /* 0x0000a80f01007387 */ /* 0x000fe80000100800 */
[----:B------:R-:W-:Y:S04]  /*85440*/  STL.64 [R1+0x438], R20 ;  /* 0x0004381401007387 */ /* 0x000fe80000100a00 */
[----:B------:R1:W-:Y:S04]  /*85450*/  STL.64 [R1+0x430], R8 ;  /* 0x0004300801007387 */ /* 0x0003e80000100a00 */
[----:B-1----:R-:W4:Y:S04]  /*85460*/  LDL.LU R8, [R1+0x3c] ;  /* 0x00003c0001087983 */ /* 0x002f280000300800 */
[----:B------:R-:W2:Y:S01]  /*85470*/  LDL.LU R9, [R1+0xc] ;  /* 0x00000c0001097983 */ /* 0x000ea20000300800 */
[----:B0-----:R-:W-:-:S03]  /*85480*/  IMAD R15, R14, 0x2, R15 ;  /* 0x000000020e0f7824 */ /* 0x001fc600078e020f */
[----:B------:R-:W2:Y:S04]  /*85490*/  LDL.LU R14, [R1+0x8] ;  /* 0x00000800010e7983 */ /* 0x000ea80000300800 */
[----:B------:R0:W-:Y:S01]  /*854a0*/  STL [R1+0xa4], R15 ;  /* 0x0000a40f01007387 */ /* 0x0001e20000100800 */
[----:B------:R-:W-:Y:S02]  /*854b0*/  IMAD.MOV.U32 R21, RZ, RZ, R15 ;  /* 0x000000ffff157224 */ /* 0x000fe400078e000f */
[----:B0-----:R-:W0:Y:S01]  /*854c0*/  LDC R15, c[0x0][0x3e8] ;  /* 0x0000fa00ff0f7b82 */ /* 0x001e220000000800 */
[-C--:B------:R-:W-:Y:S02]  /*854d0*/  IADD3 R20, P2, PT, R4, R0.reuse, RZ ;  /* 0x0000000004147210 */ /* 0x080fe40007f5e0ff */
[----:B------:R-:W-:-:S02]  /*854e0*/  IADD3 R10, P0, PT, R19, R0, RZ ;  /* 0x00000000130a7210 */ /* 0x000fc40007f1e0ff */
[----:B------:R-:W-:Y:S01]  /*854f0*/  MOV R11, R19 ;  /* 0x00000013000b7202 */ /* 0x000fe20000000f00 */
[----:B0-----:R-:W-:Y:S01]  /*85500*/  IMAD R15, R15, 0x2, R21 ;  /* 0x000000020f0f7824 */ /* 0x001fe200078e0215 */
[-C--:B------:R-:W-:Y:S02]  /*85510*/  LEA.HI.X.SX32 R21, R4, R2.reuse, 0x1, P2 ;  /* 0x0000000204157211 */ /* 0x080fe400010f0eff */
[----:B------:R-:W0:Y:S01]  /*85520*/  LDC R4, c[0x0][0x3e8] ;  /* 0x0000fa00ff047b82 */ /* 0x000e220000000800 */
[----:B------:R-:W-:Y:S02]  /*85530*/  LEA.HI.X.SX32 R11, R11, R2, 0x1, P0 ;  /* 0x000000020b0b7211 */ /* 0x000fe400000f0eff */
[----:B------:R-:W-:-:S03]  /*85540*/  IADD3 R18, P6, PT, R16, R0, RZ ;  /* 0x0000000010127210 */ /* 0x000fc60007fde0ff */
[----:B------:R1:W-:Y:S01]  /*85550*/  STL.64 [R1+0x428], R10 ;  /* 0x0004280a01007387 */ /* 0x0003e20000100a00 */
[----:B------:R-:W-:-:S03]  /*85560*/  LEA.HI.X.SX32 R19, R16, R2, 0x1, P6 ;  /* 0x0000000210137211 */ /* 0x000fc600030f0eff */
[----:B-1----:R-:W4:Y:S04]  /*85570*/  LDL.LU R10, [R1+0x4] ;  /* 0x00000400010a7983 */ /* 0x002f280000300800 */
[----:B------:R-:W4:Y:S04]  /*85580*/  LDL.LU R11, [R1] ;  /* 0x00000000010b7983 */ /* 0x000f280000300800 */
[----:B------:R0:W-:Y:S04]  /*85590*/  STL [R1+0xac], R15 ;  /* 0x0000ac0f01007387 */ /* 0x0001e80000100800 */
[----:B------:R-:W-:Y:S04]  /*855a0*/  STL.64 [R1+0x420], R20 ;  /* 0x0004201401007387 */ /* 0x000fe80000100a00 */
[----:B------:R1:W-:Y:S01]  /*855b0*/  STL.64 [R1+0x418], R18 ;  /* 0x0004181201007387 */ /* 0x0003e20000100a00 */
[----:B0-----:R-:W-:-:S02]  /*855c0*/  IMAD R15, R4, 0x2, R15 ;  /* 0x00000002040f7824 */ /* 0x001fc400078e020f */
[----:B------:R-:W0:Y:S01]  /*855d0*/  LDC R4, c[0x0][0x3e8] ;  /* 0x0000fa00ff047b82 */ /* 0x000e220000000800 */
[----:B-1----:R-:W-:-:S04]  /*855e0*/  IADD3 R18, P2, PT, R3, R0, RZ ;  /* 0x0000000003127210 */ /* 0x002fc80007f5e0ff */
[----:B------:R-:W-:-:S03]  /*855f0*/  LEA.HI.X.SX32 R19, R3, R2, 0x1, P2 ;  /* 0x0000000203137211 */ /* 0x000fc600010f0eff */
[----:B------:R-:W1:Y:S01]  /*85600*/  LDC R3, c[0x0][0x3e8] ;  /* 0x0000fa00ff037b82 */ /* 0x000e620000000800 */
[----:B------:R-:W-:Y:S02]  /*85610*/  IADD3 R20, P0, PT, R17, R0, RZ ;  /* 0x0000000011147210 */ /* 0x000fe40007f1e0ff */
[----:B------:R-:W-:-:S04]  /*85620*/  MOV R21, R17 ;  /* 0x0000001100157202 */ /* 0x000fc80000000f00 */
[----:B------:R-:W-:Y:S01]  /*85630*/  LEA.HI.X.SX32 R21, R21, R2, 0x1, P0 ;  /* 0x0000000215157211 */ /* 0x000fe200000f0eff */
[----:B------:R-:W-:Y:S04]  /*85640*/  STL [R1+0x90], R15 ;  /* 0x0000900f01007387 */ /* 0x000fe80000100800 */
[----:B------:R0:W-:Y:S02]  /*85650*/  STL.64 [R1+0x410], R20 ;  /* 0x0004101401007387 */ /* 0x0001e40000100a00 */
[----:B0-----:R-:W-:Y:S02]  /*85660*/  IMAD R4, R4, 0x2, R15 ;  /* 0x0000000204047824 */ /* 0x001fe400078e020f */
[----:B------:R-:W4:Y:S04]  /*85670*/  LDL.LU.64 R20, [R1+0x13a8] ;  /* 0x0013a80001147983 */ /* 0x000f280000300a00 */
[----:B------:R-:W4:Y:S04]  /*85680*/  LDL.LU R15, [R1+0x13a0] ;  /* 0x0013a000010f7983 */ /* 0x000f280000300800 */
[----:B------:R0:W-:Y:S01]  /*85690*/  STL [R1+0x8c], R4 ;  /* 0x00008c0401007387 */ /* 0x0001e20000100800 */
[----:B-1----:R-:W-:-:S02]  /*856a0*/  LEA R3, R3, R4, 0x1 ;  /* 0x0000000403037211 */ /* 0x002fc400078e08ff */
[----:B0-----:R-:W0:Y:S01]  /*856b0*/  LDC R4, c[0x0][0x3e8] ;  /* 0x0000fa00ff047b82 */ /* 0x001e220000000800 */
[----:B------:R1:W-:Y:S02]  /*856c0*/  STL.64 [R1+0x408], R18 ;  /* 0x0004081201007387 */ /* 0x0003e40000100a00 */
[----:B-1----:R-:W-:Y:S01]  /*856d0*/  IMAD.MOV.U32 R19, RZ, RZ, R13 ;  /* 0x000000ffff137224 */ /* 0x002fe200078e000d */
[----:B------:R-:W-:-:S04]  /*856e0*/  IADD3 R18, P0, PT, R13, R0, RZ ;  /* 0x000000000d127210 */ /* 0x000fc80007f1e0ff */
[----:B------:R-:W-:Y:S01]  /*856f0*/  LEA.HI.X.SX32 R19, R19, R2, 0x1, P0 ;  /* 0x0000000213137211 */ /* 0x000fe200000f0eff */
[----:B0-----:R-:W-:Y:S01]  /*85700*/  IMAD R4, R4, 0x2, R3 ;  /* 0x0000000204047824 */ /* 0x001fe200078e0203 */
[----:B---3--:R-:W-:-:S04]  /*85710*/  IADD3 R16, P6, PT, R12, R0, RZ ;  /* 0x000000000c107210 */ /* 0x008fc80007fde0ff */
[----:B------:R-:W-:-:S05]  /*85720*/  LEA.HI.X.SX32 R17, R12, R2, 0x1, P6 ;  /* 0x000000020c117211 */ /* 0x000fca00030f0eff */
[----:B------:R5:W-:Y:S04]  /*85730*/  STL.64 [R1+0x400], R16 ;  /* 0x0004001001007387 */ /* 0x000be80000100a00 */
[----:B------:R-:W-:Y:S04]  /*85740*/  STL [R1+0x88], R3 ;  /* 0x0000880301007387 */ /* 0x000fe80000100800 */
[----:B------:R0:W-:Y:S01]  /*85750*/  STL.64 [R1+0x3f8], R18 ;  /* 0x0003f81201007387 */ /* 0x0001e20000100a00 */
[----:B-----5:R-:W-:-:S03]  /*85760*/  IADD3 R16, P2, PT, R5, R0, RZ ;  /* 0x0000000005107210 */ /* 0x020fc60007f5e0ff */
[----:B0-----:R-:W3:Y:S04]  /*85770*/  LDL.LU.64 R18, [R1+0x1398] ;  /* 0x0013980001127983 */ /* 0x001ee80000300a00 */
[----:B------:R-:W5:Y:S01]  /*85780*/  LDL.LU R3, [R1+0x1390] ;  /* 0x0013900001037983 */ /* 0x000f620000300800 */
[----:B------:R-:W-:Y:S02]  /*85790*/  LEA.HI.X.SX32 R17, R5, R2, 0x1, P2 ;  /* 0x0000000205117211 */ /* 0x000fe400010f0eff */
[----:B------:R-:W0:Y:S01]  /*857a0*/  LDC R5, c[0x0][0x3e8] ;  /* 0x0000fa00ff057b82 */ /* 0x000e220000000800 */
[----:B------:R-:W-:Y:S04]  /*857b0*/  STL [R1+0x84], R4 ;  /* 0x0000840401007387 */ /* 0x000fe80000100800 */
[----:B------:R1:W-:Y:S02]  /*857c0*/  STL.64 [R1+0x3f0], R16 ;  /* 0x0003f01001007387 */ /* 0x0003e40000100a00 */
[----:B-1----:R-:W-:Y:S01]  /*857d0*/  IADD3 R16, P0, PT, R7, R0, RZ ;  /* 0x0000000007107210 */ /* 0x002fe20007f1e0ff */
[----:B------:R-:W-:-:S02]  /*857e0*/  IMAD.MOV.U32 R17, RZ, RZ, R7 ;  /* 0x000000ffff117224 */ /* 0x000fc400078e0007 */
[----:B------:R-:W1:Y:S01]  /*857f0*/  LDC R7, c[0x0][0x3e8] ;  /* 0x0000fa00ff077b82 */ /* 0x000e620000000800 */
[----:B------:R-:W-:-:S04]  /*85800*/  IADD3 R12, P6, PT, R6, R0, RZ ;  /* 0x00000000060c7210 */ /* 0x000fc80007fde0ff */
[----:B------:R-:W-:Y:S01]  /*85810*/  LEA.HI.X.SX32 R13, R6, R2, 0x1, P6 ;  /* 0x00000002060d7211 */ /* 0x000fe200030f0eff */
[----:B0-----:R-:W-:-:S04]  /*85820*/  IMAD R6, R5, 0x2, R4 ;  /* 0x0000000205067824 */ /* 0x001fc800078e0204 */
[----:B------:R-:W-:Y:S04]  /*85830*/  STL.64 [R1+0x3e8], R12 ;  /* 0x0003e80c01007387 */ /* 0x000fe80000100a00 */
[----:B------:R1:W-:Y:S02]  /*85840*/  STL [R1+0x80], R6 ;  /* 0x0000800601007387 */ /* 0x0003e40000100800 */
[----:B-1----:R-:W-:Y:S02]  /*85850*/  LEA R6, R7, R6, 0x1 ;  /* 0x0000000607067211 */ /* 0x002fe400078e08ff */
[----:B------:R-:W0:Y:S01]  /*85860*/  LDC R7, c[0x0][0x3e8] ;  /* 0x0000fa00ff077b82 */ /* 0x000e220000000800 */
[----:B------:R-:W-:-:S05]  /*85870*/  LEA.HI.X.SX32 R17, R17, R2, 0x1, P0 ;  /* 0x0000000211117211 */ /* 0x000fca00000f0eff */
[----:B------:R1:W-:Y:S01]  /*85880*/  STL.64 [R1+0x3e0], R16 ;  /* 0x0003e01001007387 */ /* 0x0003e20000100a00 */
[CC--:B--2---:R-:W-:Y:S02]  /*85890*/  IADD3 R4, P6, PT, R9.reuse, R0.reuse, RZ ;  /* 0x0000000009047210 */ /* 0x0c4fe40007fde0ff */
[----:B----4-:R-:W-:Y:S01]  /*858a0*/  IADD3 R12, P2, PT, R8, R0, RZ ;  /* 0x00000000080c7210 */ /* 0x010fe20007f5e0ff */
[----:B-1----:R-:W2:Y:S01]  /*858b0*/  LDL.LU.64 R16, [R1+0x1388] ;  /* 0x0013880001107983 */ /* 0x002ea20000300a00 */
[----:B------:R-:W-:-:S03]  /*858c0*/  LEA.HI.X.SX32 R5, R9, R2, 0x1, P6 ;  /* 0x0000000209057211 */ /* 0x000fc600030f0eff */
[----:B------:R0:W-:Y:S01]  /*858d0*/  STL [R1+0x7c], R6 ;  /* 0x00007c0601007387 */ /* 0x0001e20000100800 */
[----:B------:R-:W-:-:S03]  /*858e0*/  LEA.HI.X.SX32 R13, R8, R2, 0x1, P2 ;  /* 0x00000002080d7211 */ /* 0x000fc600010f0eff */
[----:B------:R1:W-:Y:S04]  /*858f0*/  STL.64 [R1+0x3d0], R4 ;  /* 0x0003d00401007387 */ /* 0x0003e80000100a00 */
[----:B------:R-:W-:Y:S01]  /*85900*/  STL.64 [R1+0x3d8], R12 ;  /* 0x0003d80c01007387 */ /* 0x000fe20000100a00 */
[----:B0-----:R-:W-:Y:S02]  /*85910*/  IMAD R6, R7, 0x2, R6 ;  /* 0x0000000207067824 */ /* 0x001fe400078e0206 */
[----:B------:R-:W0:Y:S01]  /*85920*/  LDC R7, c[0x0][0x3e8] ;  /* 0x0000fa00ff077b82 */ /* 0x000e220000000800 */
[----:B-1----:R-:W-:-:S04]  /*85930*/  IADD3 R4, P0, PT, R14, R0, RZ ;  /* 0x000000000e047210 */ /* 0x002fc80007f1e0ff */
[----:B------:R-:W-:Y:S01]  /*85940*/  LEA.HI.X.SX32 R5, R14, R2, 0x1, P0 ;  /* 0x000000020e057211 */ /* 0x000fe200000f0eff */
[----:B------:R-:W-:Y:S02]  /*85950*/  STL [R1+0x74], R6 ;  /* 0x0000740601007387 */ /* 0x000fe40000100800 */
[----:B------:R-:W1:Y:S02]  /*85960*/  LDC R14, c[0x0][0x3e8] ;  /* 0x0000fa00ff0e7b82 */ /* 0x000e640000000800 */
[----:B------:R4:W-:Y:S04]  /*85970*/  STL.64 [R1+0x3c8], R4 ;  /* 0x0003c80401007387 */ /* 0x0009e80000100a00 */
[----:B----4-:R-:W4:Y:S01]  /*85980*/  LDL.LU.64 R4, [R1+0x1380] ;  /* 0x0013800001047983 */ /* 0x010f220000300a00 */
[----:B0-----:R-:W-:-:S02]  /*85990*/  IMAD R6, R7, 0x2, R6 ;  /* 0x0000000207067824 */ /* 0x001fc400078e0206 */
[----:B------:R-:W0:Y:S03]  /*859a0*/  LDC R7, c[0x0][0x3e8] ;  /* 0x0000fa00ff077b82 */ /* 0x000e260000000800 */
[----:B------:R-:W-:Y:S01]  /*859b0*/  STL [R1+0x50], R6 ;  /* 0x0000500601007387 */ /* 0x000fe20000100800 */
[CC--:B------:R-:W-:Y:S02]  /*859c0*/  IADD3 R12, P2, PT, R10.reuse, R0.reuse, RZ ;  /* 0x000000000a0c7210 */ /* 0x0c0fe40007f5e0ff */
[C---:B------:R-:W-:Y:S02]  /*859d0*/  IADD3 R8, P6, PT, R11.reuse, R0, RZ ;  /* 0x000000000b087210 */ /* 0x040fe40007fde0ff */
[-C--:B------:R-:W-:Y:S02]  /*859e0*/  LEA.HI.X.SX32 R13, R10, R2.reuse, 0x1, P2 ;  /* 0x000000020a0d7211 */ /* 0x080fe400010f0eff */
[----:B------:R-:W-:-:S05]  /*859f0*/  LEA.HI.X.SX32 R9, R11, R2, 0x1, P6 ;  /* 0x000000020b097211 */ /* 0x000fca00030f0eff */
[----:B------:R-:W-:Y:S04]  /*85a00*/  STL.64 [R1+0x3b8], R8 ;  /* 0x0003b80801007387 */ /* 0x000fe80000100a00 */
[----:B------:R0:W-:Y:S02]  /*85a10*/  STL.64 [R1+0x3c0], R12 ;  /* 0x0003c00c01007387 */ /* 0x0001e40000100a00 */
[----:B0-----:R-:W-:Y:S01]  /*85a20*/  IMAD R12, R7, 0x2, R6 ;  /* 0x00000002070c7824 */ /* 0x001fe200078e0206 */
[----:B------:R-:W0:Y:S04]  /*85a30*/  LDC R13, c[0x0][0x3e8] ;  /* 0x0000fa00ff0d7b82 */ /* 0x000e280000000800 */
[----:B------:R-:W-:Y:S01]  /*85a40*/  STL [R1+0x4c], R12 ;  /* 0x00004c0c01007387 */ /* 0x000fe20000100800 */
[----:B-----5:R-:W-:-:S04]  /*85a50*/  IADD3 R8, P0, PT, R3, R0, RZ ;  /* 0x0000000003087210 */ /* 0x020fc80007f1e0ff */
[----:B------:R-:W-:-:S05]  /*85a60*/  LEA.HI.X.SX32 R9, R3, R2, 0x1, P0 ;  /* 0x0000000203097211 */ /* 0x000fca00000f0eff */
[----:B------:R5:W-:Y:S04]  /*85a70*/  STL.64 [R1+0x3b0], R8 ;  /* 0x0003b00801007387 */ /* 0x000be80000100a00 */
[----:B-----5:R-:W5:Y:S01]  /*85a80*/  LDL.LU.64 R8, [R1+0x1378] ;  /* 0x0013780001087983 */ /* 0x020f620000300a00 */
[----:B----4-:R-:W-:-:S04]  /*85a90*/  IADD3 R6, P2, PT, R4, R0, RZ ;  /* 0x0000000004067210 */ /* 0x010fc80007f5e0ff */
[----:B------:R-:W-:-:S05]  /*85aa0*/  LEA.HI.X.SX32 R7, R4, R2, 0x1, P2 ;  /* 0x0000000204077211 */ /* 0x000fca00010f0eff */
[----:B------:R4:W-:Y:S04]  /*85ab0*/  STL.64 [R1+0x3a8], R6 ;  /* 0x0003a80601007387 */ /* 0x0009e80000100a00 */
[----:B----4-:R-:W4:Y:S01]  /*85ac0*/  LDL.LU.64 R6, [R1+0x1370] ;  /* 0x0013700001067983 */ /* 0x010f220000300a00 */
[----:B0-----:R-:W-:Y:S02]  /*85ad0*/  LEA R12, R13, R12, 0x1 ;  /* 0x0000000c0d0c7211 */ /* 0x001fe400078e08ff */
[----:B------:R-:W0:Y:S01]  /*85ae0*/  LDC R13, c[0x0][0x3e8] ;  /* 0x0000fa00ff0d7b82 */ /* 0x000e220000000800 */
[----:B------:R-:W-:-:S04]  /*85af0*/  IADD3 R10, P6, PT, R5, R0, RZ ;  /* 0x00000000050a7210 */ /* 0x000fc80007fde0ff */
[----:B------:R-:W-:Y:S01]  /*85b00*/  LEA.HI.X.SX32 R11, R5, R2, 0x1, P6 ;  /* 0x00000002050b7211 */ /* 0x000fe200030f0eff */
[----:B------:R-:W-:Y:S04]  /*85b10*/  STL [R1+0x48], R12 ;  /* 0x0000480c01007387 */ /* 0x000fe80000100800 */
[----:B------:R4:W-:Y:S01]  /*85b20*/  STL.64 [R1+0x3a0], R10 ;  /* 0x0003a00a01007387 */ /* 0x0009e20000100a00 */
[----:B0-----:R-:W-:-:S05]  /*85b30*/  IMAD R3, R13, 0x2, R12 ;  /* 0x000000020d037824 */ /* 0x001fca00078e020c */
[----:B------:R-:W-:Y:S01]  /*85b40*/  STL [R1+0x44], R3 ;  /* 0x0000440301007387 */ /* 0x000fe20000100800 */
[----:B----4-:R-:W-:-:S04]  /*85b50*/  IADD3 R10, P0, PT, R6, R0, RZ ;  /* 0x00000000060a7210 */ /* 0x010fc80007f1e0ff */
[----:B------:R-:W-:-:S05]  /*85b60*/  LEA.HI.X.SX32 R11, R6, R2, 0x1, P0 ;  /* 0x00000002060b7211 */ /* 0x000fca00000f0eff */
[----:B------:R0:W-:Y:S04]  /*85b70*/  STL.64 [R1+0x398], R10 ;  /* 0x0003980a01007387 */ /* 0x0001e80000100a00 */
[----:B0-----:R-:W4:Y:S01]  /*85b80*/  LDL.LU.64 R10, [R1+0x1368] ;  /* 0x00136800010a7983 */ /* 0x001f220000300a00 */
[----:B-1----:R-:W-:Y:S02]  /*85b90*/  IMAD R3, R14, 0x2, R3 ;  /* 0x000000020e037824 */ /* 0x002fe400078e0203 */
[----:B------:R-:W0:Y:S01]  /*85ba0*/  LDC R14, c[0x0][0x3e8] ;  /* 0x0000fa00ff0e7b82 */ /* 0x000e220000000800 */
[-C--:B------:R-:W-:Y:S02]  /*85bb0*/  IADD3 R12, P2, PT, R7, R0.reuse, RZ ;  /* 0x00000000070c7210 */ /* 0x080fe40007f5e0ff */
[----:B-----5:R-:W-:-:S02]  /*85bc0*/  IADD3 R4, P6, PT, R8, R0, RZ ;  /* 0x0000000008047210 */ /* 0x020fc40007fde0ff */
[-C--:B------:R-:W-:Y:S01]  /*85bd0*/  LEA.HI.X.SX32 R13, R7, R2.reuse, 0x1, P2 ;  /* 0x00000002070d7211 */ /* 0x080fe200010f0eff */
[----:B------:R-:W-:Y:S01]  /*85be0*/  STL [R1+0x40], R3 ;  /* 0x0000400301007387 */ /* 0x000fe20000100800 */
[----:B------:R-:W-:-:S03]  /*85bf0*/  LEA.HI.X.SX32 R5, R8, R2, 0x1, P6 ;  /* 0x0000000208057211 */ /* 0x000fc600030f0eff */
[----:B------:R1:W-:Y:S04]  /*85c00*/  STL.64 [R1+0x390], R12 ;  /* 0x0003900c01007387 */ /* 0x0003e80000100a00 */
[----:B------:R-:W-:Y:S01]  /*85c10*/  STL.64 [R1+0x388], R4 ;  /* 0x0003880401007387 */ /* 0x000fe20000100a00 */
[----:B-1----:R-:W-:Y:S01]  /*85c20*/  IADD3 R12, P0, PT, R9, R0, RZ ;  /* 0x00000000090c7210 */ /* 0x002fe20007f1e0ff */
[----:B0-----:R-:W-:-:S03]  /*85c30*/  IMAD R6, R14, 0x2, R3 ;  /* 0x000000020e067824 */ /* 0x001fc600078e0203 */
[----:B------:R-:W-:Y:S01]  /*85c40*/  LEA.HI.X.SX32 R13, R9, R2, 0x1, P0 ;  /* 0x00000002090d7211 */ /* 0x000fe200000f0eff */
[----:B------:R-:W0:Y:S01]  /*85c50*/  LDC R3, c[0x0][0x3e8] ;  /* 0x0000fa00ff037b82 */ /* 0x000e220000000800 */
[----:B------:R-:W-:Y:S01]  /*85c60*/  STL [R1+0x3c], R6 ;  /* 0x00003c0601007387 */ /* 0x000fe20000100800 */
[----:B------:R-:W-:Y:S01]  /*85c70*/  IMAD.MOV.U32 R9, RZ, RZ, R15 ;  /* 0x000000ffff097224 */ /* 0x000fe200078e000f */
[----:B----4-:R-:W-:-:S05]  /*85c80*/  IADD3 R14, P2, PT, R10, R0, RZ ;  /* 0x000000000a0e7210 */ /* 0x010fca0007f5e0ff */
[----:B------:R-:W-:Y:S04]  /*85c90*/  STL [R1+0x378], R14 ;  /* 0x0003780e01007387 */ /* 0x000fe80000100800 */
[----:B------:R1:W-:Y:S04]  /*85ca0*/  STL.64 [R1+0x380], R12 ;  /* 0x0003800c01007387 */ /* 0x0003e80000100a00 */
[----:B-1----:R-:W4:Y:S01]  /*85cb0*/  LDL.LU.64 R12, [R1+0x1360] ;  /* 0x00136000010c7983 */ /* 0x002f220000300a00 */
[----:B------:R-:W-:-:S03]  /*85cc0*/  MOV R8, R14 ;  /* 0x0000000e00087202 */ /* 0x000fc60000000f00 */
[----:B------:R-:W5:Y:S01]  /*85cd0*/  LDL.LU.64 R14, [R1+0x1358] ;  /* 0x00135800010e7983 */ /* 0x000f620000300a00 */
[----:B0-----:R-:W-:Y:S02]  /*85ce0*/  IMAD R6, R3, 0x2, R6 ;  /* 0x0000000203067824 */ /* 0x001fe400078e0206 */
[----:B------:R-:W0:Y:S01]  /*85cf0*/  LDC R3, c[0x0][0x3e8] ;  /* 0x0000fa00ff037b82 */ /* 0x000e220000000800 */
[C---:B------:R-:W-:Y:S02]  /*85d00*/  IADD3 R4, P6, PT, R11.reuse, R0, RZ ;  /* 0x000000000b047210 */ /* 0x040fe40007fde0ff */
[-C--:B------:R-:W-:Y:S02]  /*85d10*/  LEA.HI.X.SX32 R9, R10, R2.reuse, 0x1, P2 ;  /* 0x000000020a097211 */ /* 0x080fe400010f0eff */
[----:B------:R-:W-:Y:S01]  /*85d20*/  LEA.HI.X.SX32 R5, R11, R2, 0x1, P6 ;  /* 0x000000020b057211 */ /* 0x000fe200030f0eff */
[----:B------:R-:W-:Y:S04]  /*85d30*/  STL [R1+0x38], R6 ;  /* 0x0000380601007387 */ /* 0x000fe80000100800 */
[----:B------:R-:W-:Y:S04]  /*85d40*/  STL.64 [R1+0x370], R4 ;  /* 0x0003700401007387 */ /* 0x000fe80000100a00 */
[----:B------:R0:W-:Y:S02]  /*85d50*/  STL [R1+0x37c], R9 ;  /* 0x00037c0901007387 */ /* 0x0001e40000100800 */
[----:B0-----:R-:W-:-:S02]  /*85d60*/  IMAD R9, R3, 0x2, R6 ;  /* 0x0000000203097824 */ /* 0x001fc400078e0206 */
[----:B------:R-:W0:Y:S01]  /*85d70*/  LDC R3, c[0x0][0x3e8] ;  /* 0x0000fa00ff037b82 */ /* 0x000e220000000800 */
[----:B----4-:R-:W-:-:S04]  /*85d80*/  IADD3 R4, P0, PT, R12, R0, RZ ;  /* 0x000000000c047210 */ /* 0x010fc80007f1e0ff */
[----:B------:R-:W-:-:S05]  /*85d90*/  LEA.HI.X.SX32 R5, R12, R2, 0x1, P0 ;  /* 0x000000020c057211 */ /* 0x000fca00000f0eff */
[----:B------:R0:W-:Y:S02]  /*85da0*/  STL.64 [R1+0x368], R4 ;  /* 0x0003680401007387 */ /* 0x0001e40000100a00 */
[----:B0-----:R-:W-:Y:S02]  /*85db0*/  LEA R4, R3, R9, 0x1 ;  /* 0x0000000903047211 */ /* 0x001fe400078e08ff */
[----:B------:R-:W0:Y:S01]  /*85dc0*/  LDC R3, c[0x0][0x3e8] ;  /* 0x0000fa00ff037b82 */ /* 0x000e220000000800 */
[----:B------:R-:W-:-:S04]  /*85dd0*/  IADD3 R10, P2, PT, R13, R0, RZ ;  /* 0x000000000d0a7210 */ /* 0x000fc80007f5e0ff */
[----:B------:R-:W-:Y:S02]  /*85de0*/  LEA.HI.X.SX32 R11, R13, R2, 0x1, P2 ;  /* 0x000000020d0b7211 */ /* 0x000fe400010f0eff */
[-C--:B-----5:R-:W-:Y:S01]  /*85df0*/  IADD3 R6, P6, PT, R14, R0.reuse, RZ ;  /* 0x000000000e067210 */ /* 0x0a0fe20007fde0ff */
[----:B------:R-:W-:Y:S04]  /*85e00*/  STL [R1+0x30], R4 ;  /* 0x0000300401007387 */ /* 0x000fe80000100800 */
[----:B------:R1:W-:Y:S01]  /*85e10*/  STL.64 [R1+0x360], R10 ;  /* 0x0003600a01007387 */ /* 0x0003e20000100a00 */
[----:B0-----:R-:W-:Y:S02]  /*85e20*/  IMAD R8, R3, 0x2, R4 ;  /* 0x0000000203087824 */ /* 0x001fe400078e0204 */
[----:B------:R-:W0:Y:S01]  /*85e30*/  LDC R3, c[0x0][0x3e8] ;  /* 0x0000fa00ff037b82 */ /* 0x000e220000000800 */
[----:B-1----:R-:W-:-:S02]  /*85e40*/  IADD3 R10, P0, PT, R15, R0, RZ ;  /* 0x000000000f0a7210 */ /* 0x002fc40007f1e0ff */
[-C--:B------:R-:W-:Y:S02]  /*85e50*/  LEA.HI.X.SX32 R7, R14, R2.reuse, 0x1, P6 ;  /* 0x000000020e077211 */ /* 0x080fe400030f0eff */
[----:B------:R-:W-:-:S03]  /*85e60*/  LEA.HI.X.SX32 R11, R15, R2, 0x1, P0 ;  /* 0x000000020f0b7211 */ /* 0x000fc600000f0eff */
[----:B------:R-:W-:Y:S04]  /*85e70*/  STL.64 [R1+0x358], R6 ;  /* 0x0003580601007387 */ /* 0x000fe80000100a00 */
[----:B------:R-:W-:Y:S04]  /*85e80*/  STL [R1+0xc], R8 ;  /* 0x00000c0801007387 */ /* 0x000fe80000100800 */
[----:B------:R0:W-:Y:S02]  /*85e90*/  STL.64 [R1+0x350], R10 ;  /* 0x0003500a01007387 */ /* 0x0001e40000100a00 */
[----:B0-----:R-:W-:-:S02]  /*85ea0*/  IMAD R11, R3, 0x2, R8 ;  /* 0x00000002030b7824 */ /* 0x001fc400078e0208 */
[----:B------:R-:W0:Y:S01]  /*85eb0*/  LDC R3, c[0x0][0x3e8] ;  /* 0x0000fa00ff037b82 */ /* 0x000e220000000800 */
[----:B--2---:R-:W-:-:S04]  /*85ec0*/  IADD3 R4, P6, PT, R17, R0, RZ ;  /* 0x0000000011047210 */ /* 0x004fc80007fde0ff */
[----:B------:R-:W-:Y:S01]  /*85ed0*/  LEA.HI.X.SX32 R5, R17, R2, 0x1, P6 ;  /* 0x0000000211057211 */ /* 0x000fe200030f0eff */
[----:B------:R-:W-:Y:S04]  /*85ee0*/  STL [R1+0x1350], R9 ;  /* 0x0013500901007387 */ /* 0x000fe80000100800 */
[----:B------:R0:W-:Y:S02]  /*85ef0*/  STL.64 [R1+0x340], R4 ;  /* 0x0003400401007387 */ /* 0x0001e40000100a00 */
[----:B0-----:R-:W-:Y:S02]  /*85f00*/  IMAD R4, R3, 0x2, R11 ;  /* 0x0000000203047824 */ /* 0x001fe400078e020b */
[----:B------:R-:W0:Y:S01]  /*85f10*/  LDC R3, c[0x0][0x3e8] ;  /* 0x0000fa00ff037b82 */ /* 0x000e220000000800 */
[----:B------:R-:W-:-:S04]  /*85f20*/  IADD3 R6, P2, PT, R16, R0, RZ ;  /* 0x0000000010067210 */ /* 0x000fc80007f5e0ff */
[----:B------:R-:W-:-:S05]  /*85f30*/  LEA.HI.X.SX32 R7, R16, R2, 0x1, P2 ;  /* 0x0000000210077211 */ /* 0x000fca00010f0eff */
[----:B------:R-:W-:Y:S04]  /*85f40*/  STL.64 [R1+0x348], R6 ;  /* 0x0003480601007387 */ /* 0x000fe80000100a00 */
[----:B------:R0:W-:Y:S01]  /*85f50*/  STL [R1+0x2c], R4 ;  /* 0x00002c0401007387 */ /* 0x0001e20000100800 */
[----:B---3--:R-:W-:Y:S02]  /*85f60*/  IADD3 R12, P0, PT, R18, R0, RZ ;  /* 0x00000000120c7210 */ /* 0x008fe40007f1e0ff */
[----:B0-----:R-:W-:Y:S02]  /*85f70*/  LEA R4, R3, R4, 0x1 ;  /* 0x0000000403047211 */ /* 0x001fe400078e08ff */
[----:B------:R-:W0:Y:S01]  /*85f80*/  LDC R3, c[0x0][0x3e8] ;  /* 0x0000fa00ff037b82 */ /* 0x000e220000000800 */
[----:B------:R-:W-:-:S02]  /*85f90*/  IADD3 R8, P2, PT, R19, R0, RZ ;  /* 0x0000000013087210 */ /* 0x000fc40007f5e0ff */
[----:B------:R-:W-:Y:S02]  /*85fa0*/  LEA.HI.X.SX32 R13, R18, R2, 0x1, P0 ;  /* 0x00000002120d7211 */ /* 0x000fe400000f0eff */
[C---:B------:R-:W-:Y:S02]  /*85fb0*/  IADD3 R6, P6, PT, R20.reuse, R0, RZ ;  /* 0x0000000014067210 */ /* 0x040fe40007fde0ff */
[-C--:B------:R-:W-:Y:S01]  /*85fc0*/  LEA.HI.X.SX32 R9, R19, R2.reuse, 0x1, P2 ;  /* 0x0000000213097211 */ /* 0x080fe200010f0eff */
[----:B------:R1:W-:Y:S04]  /*85fd0*/  STL.64 [R1+0x338], R12 ;  /* 0x0003380c01007387 */ /* 0x0003e80000100a00 */
[----:B------:R-:W-:Y:S01]  /*85fe0*/  STL [R1+0x4], R4 ;  /* 0x0000040401007387 */ /* 0x000fe20000100800 */
[----:B------:R-:W-:-:S03]  /*85ff0*/  LEA.HI.X.SX32 R7, R20, R2, 0x1, P6 ;  /* 0x0000000214077211 */ /* 0x000fc600030f0eff */
[----:B------:R0:W-:Y:S01]  /*86000*/  STL.64 [R1+0x330], R8 ;  /* 0x0003300801007387 */ /* 0x0001e20000100a00 */
[----:B-1----:R-:W-:-:S03]  /*86010*/  IADD3 R12, P0, PT, R21, R0, RZ ;  /* 0x00000000150c7210 */ /* 0x002fc60007f1e0ff */
[----:B------:R1:W-:Y:S01]  /*86020*/  STL.64 [R1+0x328], R6 ;  /* 0x0003280601007387 */ /* 0x0003e20000100a00 */
[----:B------:R-:W-:Y:S01]  /*86030*/  LEA.HI.X.SX32 R13, R21, R2, 0x1, P0 ;  /* 0x00000002150d7211 */ /* 0x000fe200000f0eff */
[----:B0-----:R-:W-:Y:S02]  /*86040*/  IMAD R8, R3, 0x2, R4 ;  /* 0x0000000203087824 */ /* 0x001fe400078e0204 */
[----:B------:R-:W0:Y:S03]  /*86050*/  LDC R3, c[0x0][0x3e8] ;  /* 0x0000fa00ff037b82 */ /* 0x000e260000000800 */
[----:B------:R-:W-:Y:S04]  /*86060*/  STL [R1], R8 ;  /* 0x0000000801007387 */ /* 0x000fe80000100800 */
[----:B------:R0:W-:Y:S04]  /*86070*/  STL.64 [R1+0x320], R12 ;  /* 0x0003200c01007387 */ /* 0x0001e80000100a00 */
[----:B------:R-:W2:Y:S04]  /*86080*/  LDL.LU R19, [R1+0x18] ;  /* 0x0000180001137983 */ /* 0x000ea80000300800 */
[----:B------:R-:W3:Y:S01]  /*86090*/  LDL.LU R18, [R1+0x14] ;  /* 0x0000140001127983 */ /* 0x000ee20000300800 */
[----:B-1----:R-:W-:-:S02]  /*860a0*/  IADD3 R6, P2, PT, R22, R0, RZ ;  /* 0x0000000016067210 */ /* 0x002fc40007f5e0ff */
[----:B------:R-:W-:Y:S01]  /*860b0*/  IADD3 R4, P6, PT, R23, R0, RZ ;  /* 0x0000000017047210 */ /* 0x000fe20007fde0ff */
[----:B0-----:R-:W-:Y:S02]  /*860c0*/  IMAD R12, R3, 0x2, R8 ;  /* 0x00000002030c7824 */ /* 0x001fe400078e0208 */
[----:B------:R-:W0:Y:S01]  /*860d0*/  LDC R3, c[0x0][0x3e8] ;  /* 0x0000fa00ff037b82 */ /* 0x000e220000000800 */
[-C--:B------:R-:W-:Y:S02]  /*860e0*/  LEA.HI.X.SX32 R7, R22, R2.reuse, 0x1, P2 ;  /* 0x0000000216077211 */ /* 0x080fe400010f0eff */
[----:B------:R-:W-:-:S03]  /*860f0*/  LEA.HI.X.SX32 R5, R23, R2, 0x1, P6 ;  /* 0x0000000217057211 */ /* 0x000fc600030f0eff */
[----:B------:R1:W-:Y:S04]  /*86100*/  STL.64 [R1+0x318], R6 ;  /* 0x0003180601007387 */ /* 0x0003e80000100a00 */
[----:B------:R4:W-:Y:S04]  /*86110*/  STL.64 [R1+0x310], R4 ;  /* 0x0003100401007387 */ /* 0x0009e80000100a00 */
[----:B------:R-:W5:Y:S01]  /*86120*/  LDL.LU R15, [R1+0x1c] ;  /* 0x00001c00010f7983 */ /* 0x000f620000300800 */
[-C--:B-1----:R-:W-:Y:S02]  /*86130*/  IADD3 R6, P0, PT, R24, R0.reuse, RZ ;  /* 0x0000000018067210 */ /* 0x082fe40007f1e0ff */
[----:B------:R-:W-:-:S02]  /*86140*/  IADD3 R16, P2, PT, R25, R0, RZ ;  /* 0x0000000019107210 */ /* 0x000fc40007f5e0ff */
[----:B------:R-:W-:Y:S01]  /*86150*/  IADD3 R8, P6, PT, R26, R0, RZ ;  /* 0x000000001a087210 */ /* 0x000fe20007fde0ff */
[----:B----4-:R-:W1:Y:S01]  /*86160*/  LDC R4, c[0x0][0x3e8] ;  /* 0x0000fa00ff047b82 */ /* 0x010e620000000800 */
[----:B0-----:R-:W-:-:S07]  /*86170*/  IMAD R5, R3, 0x2, R12 ;  /* 0x0000000203057824 */ /* 0x001fce00078e020c */
[----:B------:R-:W0:Y:S01]  /*86180*/  LDC R3, c[0x0][0x3e8] ;  /* 0x0000fa00ff037b82 */ /* 0x000e220000000800 */
[----:B------:R-:W-:-:S05]  /*86190*/  LEA.HI.X.SX32 R7, R24, R2, 0x1, P0 ;  /* 0x0000000218077211 */ /* 0x000fca00000f0eff */
[----:B------:R0:W-:Y:S01]  /*861a0*/  STL.64 [R1+0x308], R6 ;  /* 0x0003080601007387 */ /* 0x0001e20000100a00 */
[-C--:B------:R-:W-:Y:S02]  /*861b0*/  LEA.HI.X.SX32 R17, R25, R2.reuse, 0x1, P2 ;  /* 0x0000000219117211 */ /* 0x080fe400010f0eff */
[----:B------:R-:W-:Y:S01]  /*861c0*/  LEA.HI.X.SX32 R9, R26, R2, 0x1, P6 ;  /* 0x000000021a097211 */ /* 0x000fe200030f0eff */
[----:B------:R-:W4:Y:S04]  /*861d0*/  LDL.LU R22, [R1+0x24] ;  /* 0x0000240001167983 */ /* 0x000f280000300800 */
[----:B------:R-:W3:Y:S01]  /*861e0*/  LDL.LU R20, [R1+0x20] ;  /* 0x0000200001147983 */ /* 0x000ee20000300800 */
[----:B0-----:R-:W-:Y:S02]  /*861f0*/  LEA R6, R3, R5, 0x1 ;  /* 0x0000000503067211 */ /* 0x001fe400078e08ff */
[----:B------:R-:W0:Y:S01]  /*86200*/  LDC R3, c[0x0][0x3e8] ;  /* 0x0000fa00ff037b82 */ /* 0x000e220000000800 */
[----:B------:R-:W-:Y:S04]  /*86210*/  STL.64 [R1+0x300], R16 ;  /* 0x0003001001007387 */ /* 0x000fe80000100a00 */
[----:B------:R0:W-:Y:S02]  /*86220*/  STL.64 [R1+0x2f8], R8 ;  /* 0x0002f80801007387 */ /* 0x0001e40000100a00 */
[----:B0-----:R-:W-:-:S02]  /*86230*/  IMAD R7, R3, 0x2, R6 ;  /* 0x0000000203077824 */ /* 0x001fc400078e0206 */
[----:B------:R-:W0:Y:S01]  /*86240*/  LDC R3, c[0x0][0x3e8] ;  /* 0x0000fa00ff037b82 */ /* 0x000e220000000800 */
[----:B------:R-:W-:-:S04]  /*86250*/  IADD3 R8, P0, PT, R27, R0, RZ ;  /* 0x000000001b087210 */ /* 0x000fc80007f1e0ff */
[----:B------:R-:W-:-:S05]  /*86260*/  LEA.HI.X.SX32 R9, R27, R2, 0x1, P0 ;  /* 0x000000021b097211 */ /* 0x000fca00000f0eff */
[----:B------:R0:W-:Y:S01]  /*86270*/  STL.64 [R1+0x2f0], R8 ;  /* 0x0002f00801007387 */ /* 0x0001e20000100a00 */
[----:B-1----:R-:W-:Y:S01]  /*86280*/  IMAD R13, R4, 0x2, R7 ;  /* 0x00000002040d7824 */ /* 0x002fe200078e0207 */
[----:B------:R-:W-:Y:S01]  /*86290*/  IADD3 R16, P6, PT, R29, R0, RZ ;  /* 0x000000001d107210 */ /* 0x000fe20007fde0ff */
[----:B0-----:R-:W-:Y:S01]  /*862a0*/  IMAD R8, R3, 0x2, R29 ;  /* 0x0000000203087824 */ /* 0x001fe200078e021d */
[----:B------:R-:W4:Y:S01]  /*862b0*/  LDL.LU R9, [R1+0x1350] ;  /* 0x0013500001097983 */ /* 0x000f220000300800 */
[----:B------:R-:W0:Y:S03]  /*862c0*/  LDC R3, c[0x0][0x3e8] ;  /* 0x0000fa00ff037b82 */ /* 0x000e260000000800 */
[----:B------:R-:W4:Y:S04]  /*862d0*/  LDL.LU R10, [R1+0x28] ;  /* 0x00002800010a7983 */ /* 0x000f280000300800 */
[----:B------:R-:W4:Y:S01]  /*862e0*/  LDL.LU R4, [R1+0x58] ;  /* 0x0000580001047983 */ /* 0x000f220000300800 */
[----:B------:R-:W-:-:S03]  /*862f0*/  LEA.HI.X.SX32 R17, R29, R2, 0x1, P6 ;  /* 0x000000021d117211 */ /* 0x000fc600030f0eff */
[----:B------:R-:W4:Y:S04]  /*86300*/  LDL R14, [R1+0x54] ;  /* 0x00005400010e7983 */ /* 0x000f280000100800 */
[----:B------:R-:W-:Y:S04]  /*86310*/  STL.64 [R1+0x1330], R6 ;  /* 0x0013300601007387 */ /* 0x000fe80000100a00 */
[----:B------:R0:W-:Y:S01]  /*86320*/  STL.64 [R1+0x2e0], R16 ;  /* 0x0002e01001007387 */ /* 0x0001e20000100a00 */
[----:B------:R-:W-:-:S04]  /*86330*/  IADD3 R26, P0, PT, R8, R0, RZ ;  /* 0x00000000081a7210 */ /* 0x000fc80007f1e0ff */
[----:B------:R-:W-:Y:S02]  /*86340*/  LEA.HI.X.SX32 R27, R8, R2, 0x1, P0 ;  /* 0x00000002081b7211 */ /* 0x000fe400000f0eff */
[----:B------:R-:W1:Y:S01]  /*86350*/  LDC R8, c[0x0][0x3e8] ;  /* 0x0000fa00ff087b82 */ /* 0x000e620000000800 */
[----:B0-----:R-:W-:-:S07]  /*86360*/  LEA R16, R3, R13, 0x1 ;  /* 0x0000000d03107211 */ /* 0x001fce00078e08ff */
[----:B------:R-:W0:Y:S01]  /*86370*/  LDC R3, c[0x0][0x3e8] ;  /* 0x0000fa00ff037b82 */ /* 0x000e220000000800 */
[----:B------:R-:W-:-:S04]  /*86380*/  IADD3 R24, P2, PT, R28, R0, RZ ;  /* 0x000000001c187210 */ /* 0x000fc80007f5e0ff */
[----:B------:R-:W-:-:S05]  /*86390*/  LEA.HI.X.SX32 R25, R28, R2, 0x1, P2 ;  /* 0x000000021c197211 */ /* 0x000fca00010f0eff */
[----:B------:R-:W-:Y:S04]  /*863a0*/  STL.64 [R1+0x2e8], R24 ;  /* 0x0002e81801007387 */ /* 0x000fe80000100a00 */
[----:B------:R-:W4:Y:S04]  /*863b0*/  LDL R23, [R1+0x5c] ;  /* 0x00005c0001177983 */ /* 0x000f280000100800 */
[----:B------:R-:W-:Y:S01]  /*863c0*/  STL.64 [R1+0x1338], R12 ;  /* 0x0013380c01007387 */ /* 0x000fe20000100a00 */
[----:B0-----:R-:W-:-:S03]  /*863d0*/  IMAD R17, R3, 0x2, R16 ;  /* 0x0000000203117824 */ /* 0x001fc600078e0210 */
[----:B------:R-:W4:Y:S04]  /*863e0*/  LDL.LU R3, [R1+0x64] ;  /* 0x0000640001037983 */ /* 0x000f280000300800 */
[----:B------:R-:W4:Y:S01]  /*863f0*/  LDL.LU R21, [R1+0x60] ;  /* 0x0000600001157983 */ /* 0x000f220000300800 */
[----:B-1----:R-:W-:Y:S02]  /*86400*/  IMAD R28, R8, 0x2, R17 ;  /* 0x00000002081c7824 */ /* 0x002fe400078e0211 */
[----:B------:R-:W0:Y:S01]  /*86410*/  LDC R8, c[0x0][0x3e8] ;  /* 0x0000fa00ff087b82 */ /* 0x000e220000000800 */
[----:B------:R0:W-:Y:S02]  /*86420*/  STL.64 [R1+0x2d8], R26 ;  /* 0x0002d81a01007387 */ /* 0x0001e40000100a00 */
[----:B0-----:R-:W-:Y:S01]  /*86430*/  IMAD R27, R8, 0x2, R28 ;  /* 0x00000002081b7824 */ /* 0x001fe200078e021c */
[----:B--2---:R-:W-:-:S04]  /*86440*/  IADD3 R24, P2, PT, R19, R0, RZ ;  /* 0x0000000013187210 */ /* 0x004fc80007f5e0ff */
[----:B------:R-:W-:Y:S02]  /*86450*/  LEA.HI.X.SX32 R25, R19, R2, 0x1, P2 ;  /* 0x0000000213197211 */ /* 0x000fe400010f0eff */
[----:B---3--:R-:W-:-:S03]  /*86460*/  IADD3 R6, P6, PT, R18, R0, RZ ;  /* 0x0000000012067210 */ /* 0x008fc60007fde0ff */
[----:B------:R5:W-:Y:S04]  /*86470*/  STL.64 [R1+0x2d0], R24 ;  /* 0x0002d01801007387 */ /* 0x000be80000100a00 */
[----:B------:R-:W2:Y:S01]  /*86480*/  LDL.LU R19, [R1+0x68] ;  /* 0x0000680001137983 */ /* 0x000ea20000300800 */
[----:B------:R-:W-:-:S05]  /*86490*/  LEA.HI.X.SX32 R7, R18, R2, 0x1, P6 ;  /* 0x0000000212077211 */ /* 0x000fca00030f0eff */
[----:B------:R-:W-:Y:S04]  /*864a0*/  STL.64 [R1+0x2c8], R6 ;  /* 0x0002c80601007387 */ /* 0x000fe80000100a00 */
[----:B------:R-:W-:Y:S04]  /*864b0*/  STL.64 [R1+0x1328], R16 ;  /* 0x0013281001007387 */ /* 0x000fe80000100a00 */
[----:B------:R-:W3:Y:S04]  /*864c0*/  LDL.LU R8, [R1+0x70] ;  /* 0x0000700001087983 */ /* 0x000ee80000300800 */
[----:B------:R-:W3:Y:S01]  /*864d0*/  LDL.LU R18, [R1+0x6c] ;  /* 0x00006c0001127983 */ /* 0x000ee20000300800 */
[----:B-----5:R-:W-:-:S04]  /*864e0*/  IADD3 R24, P0, PT, R15, R0, RZ ;  /* 0x000000000f187210 */ /* 0x020fc80007f1e0ff */
[----:B------:R-:W-:Y:S02]  /*864f0*/  LEA.HI.X.SX32 R25, R15, R2, 0x1, P0 ;  /* 0x000000020f197211 */ /* 0x000fe400000f0eff */
[----:B------:R-:W0:Y:S03]  /*86500*/  LDC R15, c[0x0][0x3e8] ;  /* 0x0000fa00ff0f7b82 */ /* 0x000e260000000800 */
[----:B------:R0:W-:Y:S01]  /*86510*/  STL.64 [R1+0x2c0], R24 ;  /* 0x0002c01801007387 */ /* 0x0001e20000100a00 */
[----:B----4-:R-:W-:-:S04]  /*86520*/  IADD3 R12, P2, PT, R22, R0, RZ ;  /* 0x00000000160c7210 */ /* 0x010fc80007f5e0ff */
[----:B------:R-:W-:Y:S02]  /*86530*/  LEA.HI.X.SX32 R13, R22, R2, 0x1, P2 ;  /* 0x00000002160d7211 */ /* 0x000fe400010f0eff */
[----:B0-----:R-:W-:Y:S02]  /*86540*/  LEA R25, R15, R27, 0x1 ;  /* 0x0000001b0f197211 */ /* 0x001fe400078e08ff */
[----:B------:R-:W0:Y:S01]  /*86550*/  LDC R15, c[0x0][0x3e8] ;  /* 0x0000fa00ff0f7b82 */ /* 0x000e220000000800 */
[----:B------:R1:W-:Y:S01]  /*86560*/  STL.64 [R1+0x2b8], R12 ;  /* 0x0002b80c01007387 */ /* 0x0003e20000100a00 */
[----:B------:R-:W-:-:S04]  /*86570*/  IADD3 R6, P6, PT, R20, R0, RZ ;  /* 0x0000000014067210 */ /* 0x000fc80007fde0ff */
[----:B------:R-:W-:-:S05]  /*86580*/  LEA.HI.X.SX32 R7, R20, R2, 0x1, P6 ;  /* 0x0000000214077211 */ /* 0x000fca00030f0eff */
[----:B------:R4:W-:Y:S01]  /*86590*/  STL.64 [R1+0x2b0], R6 ;  /* 0x0002b00601007387 */ /* 0x0009e20000100a00 */
[----:B0-----:R-:W-:Y:S01]  /*865a0*/  IMAD R26, R15, 0x2, R25 ;  /* 0x000000020f1a7824 */ /* 0x001fe200078e0219 */
[----:B-1----:R-:W-:-:S04]  /*865b0*/  IADD3 R12, P2, PT, R4, R0, RZ ;  /* 0x00000000040c7210 */ /* 0x002fc80007f5e0ff */
[----:B------:R-:W-:Y:S02]  /*865c0*/  LEA.HI.X.SX32 R13, R4, R2, 0x1, P2 ;  /* 0x00000002040d7211 */ /* 0x000fe400010f0eff */
[----:B------:R-:W0:Y:S01]  /*865d0*/  LDC R4, c[0x0][0x3e8] ;  /* 0x0000fa00ff047b82 */ /* 0x000e220000000800 */
[-C--:B------:R-:W-:Y:S02]  /*865e0*/  IADD3 R16, P0, PT, R10, R0.reuse, RZ ;  /* 0x000000000a107210 */ /* 0x080fe40007f1e0ff */
[----:B----4-:R-:W-:Y:S02]  /*865f0*/  IADD3 R6, P6, PT, R14, R0, RZ ;  /* 0x000000000e067210 */ /* 0x010fe40007fde0ff */
[-C--:B------:R-:W-:Y:S02]  /*86600*/  LEA.HI.X.SX32 R17, R10, R2.reuse, 0x1, P0 ;  /* 0x000000020a117211 */ /* 0x080fe400000f0eff */
[----:B------:R-:W4:Y:S04]  /*86610*/  LDL.LU R10, [R1+0x78] ;  /* 0x00007800010a7983 */ /* 0x000f280000300800 */
[----:B------:R-:W-:Y:S01]  /*86620*/  STL.64 [R1+0x2a8], R16 ;  /* 0x0002a81001007387 */ /* 0x000fe20000100a00 */
[----:B------:R-:W-:-:S03]  /*86630*/  LEA.HI.X.SX32 R7, R14, R2, 0x1, P6 ;  /* 0x000000020e077211 */ /* 0x000fc600030f0eff */
[----:B------:R-:W5:Y:S04]  /*86640*/  LDL.LU R22, [R1+0xa8] ;  /* 0x0000a80001167983 */ /* 0x000f680000300800 */
[----:B------:R-:W5:Y:S04]  /*86650*/  LDL.LU R20, [R1+0xa4] ;  /* 0x0000a40001147983 */ /* 0x000f680000300800 */
[----:B------:R-:W-:Y:S04]  /*86660*/  STL.64 [R1+0x2a0], R12 ;  /* 0x0002a00c01007387 */ /* 0x000fe80000100a00 */
[----:B------:R1:W-:Y:S01]  /*86670*/  STL.64 [R1+0x298], R6 ;  /* 0x0002980601007387 */ /* 0x0003e20000100a00 */
[----:B0-----:R-:W-:-:S03]  /*86680*/  IMAD R24, R4, 0x2, R26 ;  /* 0x0000000204187824 */ /* 0x001fc600078e021a */
[----:B-1----:R-:W5:Y:S01]  /*86690*/  LDL.LU R6, [R1+0xac] ;  /* 0x0000ac0001067983 */ /* 0x002f620000300800 */
[----:B------:R-:W0:Y:S01]  /*866a0*/  LDC R4, c[0x0][0x3e8] ;  /* 0x0000fa00ff047b82 */ /* 0x000e220000000800 */
[C---:B------:R-:W-:Y:S02]  /*866b0*/  IADD3 R16, P0, PT, R23.reuse, R0, RZ ;  /* 0x0000000017107210 */ /* 0x040fe40007f1e0ff */
[----:B------:R-:W-:Y:S02]  /*866c0*/  STL.64 [R1+0x1340], R26 ;  /* 0x0013401a01007387 */ /* 0x000fe40000100a00 */
[----:B------:R-:W-:Y:S02]  /*866d0*/  LEA.HI.X.SX32 R17, R23, R2, 0x1, P0 ;  /* 0x0000000217117211 */ /* 0x000fe400000f0eff */
[----:B------:R-:W-:Y:S01]  /*866e0*/  STL.64 [R1+0x1348], R24 ;  /* 0x0013481801007387 */ /* 0x000fe20000100a00 */
[----:B------:R-:W-:-:S04]  /*866f0*/  IADD3 R14, P2, PT, R3, R0, RZ ;  /* 0x00000000030e7210 */ /* 0x000fc80007f5e0ff */
[----:B------:R-:W-:Y:S01]  /*86700*/  LEA.HI.X.SX32 R15, R3, R2, 0x1, P2 ;  /* 0x00000002030f7211 */ /* 0x000fe200010f0eff */
[----:B------:R-:W-:Y:S01]  /*86710*/  STL.64 [R1+0x290], R16 ;  /* 0x0002901001007387 */ /* 0x000fe20000100a00 */
[C---:B------:R-:W-:Y:S01]  /*86720*/  IADD3 R12, P6, PT, R21.reuse, R0, RZ ;  /* 0x00000000150c7210 */ /* 0x040fe20007fde0ff */
[----:B0-----:R-:W-:Y:S01]  /*86730*/  IMAD R4, R4, 0x2, R24 ;  /* 0x0000000204047824 */ /* 0x001fe200078e0218 */
[----:B------:R-:W0:Y:S01]  /*86740*/  LDC R3, c[0x0][0x3e8] ;  /* 0x0000fa00ff037b82 */ /* 0x000e220000000800 */
[----:B------:R1:W-:Y:S01]  /*86750*/  STL.64 [R1+0x288], R14 ;  /* 0x0002880e01007387 */ /* 0x0003e20000100a00 */
[----:B------:R-:W-:-:S03]  /*86760*/  LEA.HI.X.SX32 R13, R21, R2, 0x1, P6 ;  /* 0x00000002150d7211 */ /* 0x000fc600030f0eff */
[----:B-1----:R-:W5:Y:S04]  /*86770*/  LDL.LU R14, [R1+0x90] ;  /* 0x00009000010e7983 */ /* 0x002f680000300800 */
[----:B------:R-:W5:Y:S04]  /*86780*/  LDL.LU R15, [R1+0x8c] ;  /* 0x00008c00010f7983 */ /* 0x000f680000300800 */
[----:B------:R-:W5:Y:S04]  /*86790*/  LDL.LU R7, [R1+0x88] ;  /* 0x0000880001077983 */ /* 0x000f680000300800 */
[----:B------:R1:W-:Y:S04]  /*867a0*/  STL.64 [R1+0x280], R12 ;  /* 0x0002800c01007387 */ /* 0x0003e80000100a00 */
[----:B------:R-:W5:Y:S01]  /*867b0*/  LDL.LU R29, [R1+0x84] ;  /* 0x00008400011d7983 */ /* 0x000f620000300800 */
[----:B--2---:R-:W-:-:S04]  /*867c0*/  IADD3 R24, P0, PT, R19, R0, RZ ;  /* 0x0000000013187210 */ /* 0x004fc80007f1e0ff */
[----:B------:R-:W-:Y:S02]  /*867d0*/  LEA.HI.X.SX32 R25, R19, R2, 0x1, P0 ;  /* 0x0000000213197211 */ /* 0x000fe400000f0eff */
[----:B------:R-:W2:Y:S01]  /*867e0*/  LDL.LU R19, [R1+0x80] ;  /* 0x0000800001137983 */ /* 0x000ea20000300800 */
[-C--:B---3--:R-:W-:Y:S02]  /*867f0*/  IADD3 R16, P2, PT, R8, R0.reuse, RZ ;  /* 0x0000000008107210 */ /* 0x088fe40007f5e0ff */
[----:B-1----:R-:W-:Y:S02]  /*86800*/  IADD3 R12, P6, PT, R18, R0, RZ ;  /* 0x00000000120c7210 */ /* 0x002fe40007fde0ff */
[-C--:B------:R-:W-:Y:S02]  /*86810*/  LEA.HI.X.SX32 R17, R8, R2.reuse, 0x1, P2 ;  /* 0x0000000208117211 */ /* 0x080fe400010f0eff */
[----:B------:R-:W-:Y:S01]  /*86820*/  LEA.HI.X.SX32 R13, R18, R2, 0x1, P6 ;  /* 0x00000002120d7211 */ /* 0x000fe200030f0eff */
[----:B------:R4:W-:Y:S04]  /*86830*/  STL.64 [R1+0x278], R24 ;  /* 0x0002781801007387 */ /* 0x0009e80000100a00 */
[----:B------:R5:W-:Y:S01]  /*86840*/  STL.64 [R1+0x270], R16 ;  /* 0x0002701001007387 */ /* 0x000be20000100a00 */
[----:B0-----:R-:W-:Y:S01]  /*86850*/  LEA R23, R3, R4, 0x1 ;  /* 0x0000000403177211 */ /* 0x001fe200078e08ff */
[----:B------:R-:W0:Y:S02]  /*86860*/  LDC R8, c[0x0][0x3e8] ;  /* 0x0000fa00ff087b82 */ /* 0x000e240000000800 */
[----:B------:R1:W-:Y:S04]  /*86870*/  STL.64 [R1+0x268], R12 ;  /* 0x0002680c01007387 */ /* 0x0003e80000100a00 */
[----:B------:R-:W3:Y:S04]  /*86880*/  LDL.LU R26, [R1+0x7c] ;  /* 0x00007c00011a7983 */ /* 0x000ee80000300800 */
[----:B------:R-:W3:Y:S04]  /*86890*/  LDL.LU R27, [R1+0x74] ;  /* 0x00007400011b7983 */ /* 0x000ee80000300800 */
[----:B------:R-:W3:Y:S01]  /*868a0*/  LDL.LU R21, [R1+0x50] ;  /* 0x0000500001157983 */ /* 0x000ee20000300800 */
[----:B------:R-:W0:Y:S01]  /*868b0*/  LDC R3, c[0x0][0x3e8] ;  /* 0x0000fa00ff037b82 */ /* 0x000e220000000800 */
[----:B------:R-:W-:-:S07]  /*868c0*/  IMAD.MOV.U32 R18, RZ, RZ, R9 ;  /* 0x000000ffff127224 */ /* 0x000fce00078e0009 */
[----:B------:R-:W1:Y:S01]  /*868d0*/  LDC R9, c[0x0][0x3e8] ;  /* 0x0000fa00ff097b82 */ /* 0x000e620000000800 */
[----:B0-----:R-:W-:-:S04]  /*868e0*/  IMAD R3, R3, 0x2, R23 ;  /* 0x0000000203037824 */ /* 0x001fc800078e0217 */
[----:B------:R-:W-:-:S05]  /*868f0*/  IMAD R8, R8, 0x2, R3 ;  /* 0x0000000208087824 */ /* 0x000fca00078e0203 */
[----:B-1----:R-:W-:Y:S02]  /*86900*/  LEA R9, R9, R8, 0x1 ;  /* 0x0000000809097211 */ /* 0x002fe400078e08ff */
[-C--:B----4-:R-:W-:Y:S02]  /*86910*/  IADD3 R24, P0, PT, R10, R0.reuse, RZ ;  /* 0x000000000a187210 */ /* 0x090fe40007f1e0ff */
[----:B-----5:R-:W-:Y:S02]  /*86920*/  IADD3 R16, P2, PT, R22, R0, RZ ;  /* 0x0000000016107210 */ /* 0x020fe40007f5e0ff */
[----:B------:R-:W-:Y:S02]  /*86930*/  LEA.HI.X.SX32 R25, R10, R2, 0x1, P0 ;  /* 0x000000020a197211 */ /* 0x000fe400000f0eff */
[----:B------:R-:W-:Y:S01]  /*86940*/  IADD3 R12, P6, PT, R20, R0, RZ ;  /* 0x00000000140c7210 */ /* 0x000fe20007fde0ff */
[----:B------:R-:W0:Y:S01]  /*86950*/  LDC R10, c[0x0][0x3e8] ;  /* 0x0000fa00ff0a7b82 */ /* 0x000e220000000800 */
[-C--:B------:R-:W-:Y:S01]  /*86960*/  LEA.HI.X.SX32 R17, R22, R2.reuse, 0x1, P2 ;  /* 0x0000000216117211 */ /* 0x080fe200010f0eff */
[----:B------:R1:W-:Y:S01]  /*86970*/  STL.64 [R1+0x260], R24 ;  /* 0x0002601801007387 */ /* 0x0003e20000100a00 */
[----:B------:R-:W-:-:S03]  /*86980*/  LEA.HI.X.SX32 R13, R20, R2, 0x1, P6 ;  /* 0x00000002140d7211 */ /* 0x000fc600030f0eff */
[----:B------:R4:W-:Y:S01]  /*86990*/  STL.64 [R1+0x258], R16 ;  /* 0x0002581001007387 */ /* 0x0009e20000100a00 */
[----:B------:R-:W-:Y:S02]  /*869a0*/  IMAD.MOV.U32 R20, RZ, RZ, R11 ;  /* 0x000000ffff147224 */ /* 0x000fe400078e000b */
[----:B------:R-:W5:Y:S01]  /*869b0*/  LDC R11, c[0x0][0x3e8] ;  /* 0x0000fa00ff0b7b82 */ /* 0x000f620000000800 */
[----:B------:R0:W-:Y:S04]  /*869c0*/  STL.64 [R1+0x250], R12 ;  /* 0x0002500c01007387 */ /* 0x0001e80000100a00 */
[----:B------:R-:W3:Y:S01]  /*869d0*/  LDL.LU R22, [R1+0x4c] ;  /* 0x00004c0001167983 */ /* 0x000ee20000300800 */
[----:B-1----:R-:W-:-:S04]  /*869e0*/  IADD3 R24, P0, PT, R6, R0, RZ ;  /* 0x0000000006187210 */ /* 0x002fc80007f1e0ff */
[----:B------:R-:W-:Y:S01]  /*869f0*/  LEA.HI.X.SX32 R25, R6, R2, 0x1, P0 ;  /* 0x0000000206197211 */ /* 0x000fe200000f0eff */
[----:B------:R-:W-:Y:S04]  /*86a00*/  STL.64 [R1+0x1320], R8 ;  /* 0x0013200801007387 */ /* 0x000fe80000100a00 */
[----:B------:R1:W-:Y:S04]  /*86a10*/  STL.64 [R1+0x248], R24 ;  /* 0x0002481801007387 */ /* 0x0003e80000100a00 */
[----:B------:R-:W3:Y:S01]  /*86a20*/  LDL.LU R6, [R1+0x44] ;  /* 0x0000440001067983 */ /* 0x000ee20000300800 */
[----:B0-----:R-:W-:Y:S01]  /*86a30*/  IMAD R10, R10, 0x2, R9 ;  /* 0x000000020a0a7824 */ /* 0x001fe200078e0209 */
[----:B----4-:R-:W-:-:S02]  /*86a40*/  IADD3 R16, P2, PT, R14, R0, RZ ;  /* 0x000000000e107210 */ /* 0x010fc40007f5e0ff */
[C---:B------:R-:W-:Y:S02]  /*86a50*/  IADD3 R12, P6, PT, R15.reuse, R0, RZ ;  /* 0x000000000f0c7210 */ /* 0x040fe40007fde0ff */
[-C--:B------:R-:W-:Y:S02]  /*86a60*/  LEA.HI.X.SX32 R17, R14, R2.reuse, 0x1, P2 ;  /* 0x000000020e117211 */ /* 0x080fe400010f0eff */
[----:B------:R-:W0:Y:S01]  /*86a70*/  LDC R14, c[0x0][0x3e8] ;  /* 0x0000fa00ff0e7b82 */ /* 0x000e220000000800 */
[----:B------:R-:W-:Y:S02]  /*86a80*/  LEA.HI.X.SX32 R13, R15, R2, 0x1, P6 ;  /* 0x000000020f0d7211 */ /* 0x000fe400030f0eff */
[----:B-1----:R-:W-:-:S05]  /*86a90*/  IADD3 R24, P0, PT, R7, R0, RZ ;  /* 0x0000000007187210 */ /* 0x002fca0007f1e0ff */
[----:B------:R-:W1:Y:S01]  /*86aa0*/  LDC R15, c[0x0][0x3e8] ;  /* 0x0000fa00ff0f7b82 */ /* 0x000e620000000800 */
[----:B------:R4:W-:Y:S04]  /*86ab0*/  STL.64 [R1+0x240], R16 ;  /* 0x0002401001007387 */ /* 0x0009e80000100a00 */
[----:B------:R2:W-:Y:S01]  /*86ac0*/  STL.64 [R1+0x238], R12 ;  /* 0x0002380c01007387 */ /* 0x0005e20000100a00 */
[----:B------:R-:W-:Y:S01]  /*86ad0*/  LEA.HI.X.SX32 R25, R7, R2, 0x1, P0 ;  /* 0x0000000207197211 */ /* 0x000fe200000f0eff */
[----:B------:R-:W-:Y:S02]  /*86ae0*/  IMAD.MOV.U32 R7, RZ, RZ, R18 ;  /* 0x000000ffff077224 */ /* 0x000fe400078e0012 */
[----:B-----5:R-:W-:Y:S01]  /*86af0*/  IMAD R11, R11, 0x2, R10 ;  /* 0x000000020b0b7824 */ /* 0x020fe200078e020a */
[----:B------:R-:W5:Y:S01]  /*86b00*/  LDC R18, c[0x0][0x3e8] ;  /* 0x0000fa00ff127b82 */ /* 0x000f620000000800 */
[----:B------:R-:W3:Y:S01]  /*86b10*/  LDL.LU R8, [R1+0x40] ;  /* 0x0000400001087983 */ /* 0x000ee20000300800 */
[----:B----4-:R-:W-:-:S03]  /*86b20*/  IADD3 R16, P2, PT, R29, R0, RZ ;  /* 0x000000001d107210 */ /* 0x010fc60007f5e0ff */
[----:B------:R4:W-:Y:S01]  /*86b30*/  STL.64 [R1+0x1318], R10 ;  /* 0x0013180a01007387 */ /* 0x0009e20000100a00 */
[----:B------:R-:W-:-:S03]  /*86b40*/  LEA.HI.X.SX32 R17, R29, R2, 0x1, P2 ;  /* 0x000000021d117211 */ /* 0x000fc600010f0eff */
[----:B------:R3:W-:Y:S01]  /*86b50*/  STL.64 [R1+0x230], R24 ;  /* 0x0002301801007387 */ /* 0x0007e20000100a00 */
[----:B0-----:R-:W-:-:S03]  /*86b60*/  LEA R14, R14, R11, 0x1 ;  /* 0x0000000b0e0e7211 */ /* 0x001fc600078e08ff */
[----:B------:R0:W-:Y:S04]  /*86b70*/  STL.64 [R1+0x228], R16 ;  /* 0x0002281001007387 */ /* 0x0001e80000100a00 */
[----:B------:R-:W3:Y:S01]  /*86b80*/  LDL.LU R29, [R1+0x30] ;  /* 0x00003000011d7983 */ /* 0x000ee20000300800 */
[----:B-1----:R-:W-:-:S04]  /*86b90*/  IMAD R15, R15, 0x2, R14 ;  /* 0x000000020f0f7824 */ /* 0x002fc800078e020e */
[----:B-----5:R-:W-:Y:S01]  /*86ba0*/  IMAD R18, R18, 0x2, R15 ;  /* 0x0000000212127824 */ /* 0x020fe200078e020f */
[----:B--2---:R-:W-:-:S04]  /*86bb0*/  IADD3 R12, P6, PT, R19, R0, RZ ;  /* 0x00000000130c7210 */ /* 0x004fc80007fde0ff */
[----:B------:R-:W-:Y:S02]  /*86bc0*/  LEA.HI.X.SX32 R13, R19, R2, 0x1, P6 ;  /* 0x00000002130d7211 */ /* 0x000fe400030f0eff */
[----:B------:R-:W1:Y:S03]  /*86bd0*/  LDC R19, c[0x0][0x3e8] ;  /* 0x0000fa00ff137b82 */ /* 0x000e660000000800 */
[----:B------:R2:W-:Y:S04]  /*86be0*/  STL.64 [R1+0x220], R12 ;  /* 0x0002200c01007387 */ /* 0x0005e80000100a00 */
[----:B----4-:R-:W4:Y:S01]  /*86bf0*/  LDL.LU R10, [R1+0xc] ;  /* 0x00000c00010a7983 */ /* 0x010f220000300800 */
[----:B---3--:R-:W-:-:S02]  /*86c00*/  IADD3 R24, P0, PT, R26, R0, RZ ;  /* 0x000000001a187210 */ /* 0x008fc40007f1e0ff */
[C---:B0-----:R-:W-:Y:S02]  /*86c10*/  IADD3 R16, P2, PT, R27.reuse, R0, RZ ;  /* 0x000000001b107210 */ /* 0x041fe40007f5e0ff */
[-C--:B------:R-:W-:Y:S02]  /*86c20*/  LEA.HI.X.SX32 R25, R26, R2.reuse, 0x1, P0 ;  /* 0x000000021a197211 */ /* 0x080fe400000f0eff */
[----:B------:R-:W-:Y:S02]  /*86c30*/  LEA.HI.X.SX32 R17, R27, R2, 0x1, P2 ;  /* 0x000000021b117211 */ /* 0x000fe400010f0eff */
[C---:B--2---:R-:W-:Y:S01]  /*86c40*/  IADD3 R12, P6, PT, R21.reuse, R0, RZ ;  /* 0x00000000150c7210 */ /* 0x044fe20007fde0ff */
[----:B------:R-:W-:Y:S03]  /*86c50*/  STL.64 [R1+0x218], R24 ;  /* 0x0002181801007387 */ /* 0x000fe60000100a00 */
[----:B------:R-:W-:Y:S01]  /*86c60*/  LEA.HI.X.SX32 R13, R21, R2, 0x1, P6 ;  /* 0x00000002150d7211 */ /* 0x000fe200030f0eff */
[----:B------:R0:W-:Y:S01]  /*86c70*/  STL.64 [R1+0x210], R16 ;  /* 0x0002101001007387 */ /* 0x0001e20000100a00 */
[----:B------:R-:W-:Y:S01]  /*86c80*/  IMAD.MOV.U32 R11, RZ, RZ, R20 ;  /* 0x000000ffff0b7224 */ /* 0x000fe200078e0014 */
[----:B------:R-:W2:Y:S08]  /*86c90*/  LDC R21, c[0x0][0x3e8] ;  /* 0x0000fa00ff157b82 */ /* 0x000eb00000000800 */
[----:B------:R-:W3:Y:S01]  /*86ca0*/  LDC R20, c[0x0][0x3e8] ;  /* 0x0000fa00ff147b82 */ /* 0x000ee20000000800 */
[----:B-1----:R-:W-:Y:S01]  /*86cb0*/  LEA R19, R19, R18, 0x1 ;  /* 0x0000001213137211 */ /* 0x002fe200078e08ff */
[----:B0-----:R-:W5:Y:S04]  /*86cc0*/  LDL.LU R16, [R1+0x2c] ;  /* 0x00002c0001107983 */ /* 0x001f680000300800 */
[----:B------:R-:W-:Y:S04]  /*86cd0*/  STL.64 [R1+0x208], R12 ;  /* 0x0002080c01007387 */ /* 0x000fe80000100a00 */
[----:B------:R-:W4:Y:S04]  /*86ce0*/  LDL.LU R17, [R1+0x4] ;  /* 0x0000040001117983 */ /* 0x000f280000300800 */
[----:B------:R-:W4:Y:S04]  /*86cf0*/  LDL.LU R9, [R1] ;  /* 0x0000000001097983 */ /* 0x000f280000300800 */
[----:B------:R0:W-:Y:S04]  /*86d00*/  STL.64 [R1+0x1308], R18 ;  /* 0x0013081201007387 */ /* 0x0001e80000100a00 */
[----:B0-----:R-:W4:Y:S01]  /*86d10*/  LDL.LU R18, [R1+0x48] ;  /* 0x0000480001127983 */ /* 0x001f220000300800 */
[----:B---3--:R-:W-:-:S03]  /*86d20*/  IMAD R20, R20, 0x2, R19 ;  /* 0x0000000214147824 */ /* 0x008fc600078e0213 */
[----:B------:R-:W3:Y:S01]  /*86d30*/  LDL.LU R19, [R1+0x3c] ;  /* 0x00003c0001137983 */ /* 0x000ee20000300800 */
[----:B--2---:R-:W-:Y:S01]  /*86d40*/  IMAD R21, R21, 0x2, R20 ;  /* 0x0000000215157824 */ /* 0x004fe200078e0214 */
[----:B------:R-:W-:-:S04]  /*86d50*/  IADD3 R24, P0, PT, R22, R0, RZ ;  /* 0x0000000016187210 */ /* 0x000fc80007f1e0ff */
[----:B------:R-:W-:Y:S02]  /*86d60*/  LEA.HI.X.SX32 R25, R22, R2, 0x1, P0 ;  /* 0x0000000216197211 */ /* 0x000fe400000f0eff */
[----:B------:R-:W0:Y:S03]  /*86d70*/  LDC R22, c[0x0][0x3e8] ;  /* 0x0000fa00ff167b82 */ /* 0x000e260000000800 */
[----:B------:R1:W-:Y:S01]  /*86d80*/  STL.64 [R1+0x200], R24 ;  /* 0x0002001801007387 */ /* 0x0003e20000100a00 */
[----:B------:R-:W-:-:S04]  /*86d90*/  IADD3 R12, P6, PT, R6, R0, RZ ;  /* 0x00000000060c7210 */ /* 0x000fc80007fde0ff */
[----:B------:R-:W-:Y:S01]  /*86da0*/  LEA.HI.X.SX32 R13, R6, R2, 0x1, P6 ;  /* 0x00000002060d7211 */ /* 0x000fe200030f0eff */
[----:B-1----:R-:W2:Y:S01]  /*86db0*/  LDL.LU.64 R24, [R1+0x1348] ;  /* 0x0013480001187983 */ /* 0x002ea20000300a00 */
[----:B0-----:R-:W-:Y:S02]  /*86dc0*/  LEA R22, R22, R21, 0x1 ;  /* 0x0000001516167211 */ /* 0x001fe400078e08ff */
[----:B----4-:R-:W-:-:S04]  /*86dd0*/  IADD3 R26, P2, PT, R18, R0, RZ ;  /* 0x00000000121a7210 */ /* 0x010fc80007f5e0ff */
[----:B------:R-:W-:Y:S02]  /*86de0*/  LEA.HI.X.SX32 R27, R18, R2, 0x1, P2 ;  /* 0x00000002121b7211 */ /* 0x000fe400010f0eff */
[----:B------:R-:W0:Y:S03]  /*86df0*/  LDC R18, c[0x0][0x3e8] ;  /* 0x0000fa00ff127b82 */ /* 0x000e260000000800 */
[----:B------:R-:W-:Y:S04]  /*86e00*/  STL.64 [R1+0x1f8], R26 ;  /* 0x0001f81a01007387 */ /* 0x000fe80000100a00 */
[----:B------:R-:W-:Y:S04]  /*86e10*/  STL.64 [R1+0x1300], R20 ;  /* 0x0013001401007387 */ /* 0x000fe80000100a00 */
[----:B------:R-:W-:Y:S04]  /*86e20*/  STL.64 [R1+0x1f0], R12 ;  /* 0x0001f00c01007387 */ /* 0x000fe80000100a00 */
[----:B------:R1:W-:Y:S04]  /*86e30*/  STL [R1+0x1310], R21 ;  /* 0x0013101501007387 */ /* 0x0003e80000100800 */
[----:B-1----:R-:W4:Y:S01]  /*86e40*/  LDL.LU R21, [R1+0x38] ;  /* 0x0000380001157983 */ /* 0x002f220000300800 */
[----:B------:R-:W-:-:S02]  /*86e50*/  IADD3 R26, P0, PT, R8, R0, RZ ;  /* 0x00000000081a7210 */ /* 0x000fc40007f1e0ff */
[C---:B---3--:R-:W-:Y:S02]  /*86e60*/  IADD3 R12, P2, PT, R19.reuse, R0, RZ ;  /* 0x00000000130c7210 */ /* 0x048fe40007f5e0ff */
[-C--:B------:R-:W-:Y:S02]  /*86e70*/  LEA.HI.X.SX32 R27, R8, R2.reuse, 0x1, P0 ;  /* 0x00000002081b7211 */ /* 0x080fe400000f0eff */
[----:B------:R-:W-:Y:S01]  /*86e80*/  LEA.HI.X.SX32 R13, R19, R2, 0x1, P2 ;  /* 0x00000002130d7211 */ /* 0x000fe200010f0eff */
[----:B------:R-:W-:Y:S01]  /*86e90*/  IMAD.MOV.U32 R20, RZ, RZ, R7 ;  /* 0x000000ffff147224 */ /* 0x000fe200078e0007 */
[----:B------:R-:W1:Y:S01]  /*86ea0*/  LDC R19, c[0x0][0x3e8] ;  /* 0x0000fa00ff137b82 */ /* 0x000e620000000800 */
[----:B------:R3:W-:Y:S04]  /*86eb0*/  STL.64 [R1+0x1e8], R26 ;  /* 0x0001e81a01007387 */ /* 0x0007e80000100a00 */
[----:B---3--:R-:W3:Y:S04]  /*86ec0*/  LDL.LU.64 R26, [R1+0x1340] ;  /* 0x00134000011a7983 */ /* 0x008ee80000300a00 */
[----:B------:R0:W-:Y:S04]  /*86ed0*/  STL.64 [R1+0x1e0], R12 ;  /* 0x0001e00c01007387 */ /* 0x0001e80000100a00 */
[----:B0-----:R-:W2:Y:S01]  /*86ee0*/  LDL.LU.64 R12, [R1+0x1338] ;  /* 0x00133800010c7983 */ /* 0x001ea20000300a00 */
[----:B------:R-:W-:Y:S01]  /*86ef0*/  IMAD R8, R18, 0x2, R22 ;  /* 0x0000000212087824 */ /* 0x000fe200078e0216 */
[----:B----4-:R-:W-:-:S04]  /*86f00*/  IADD3 R6, P6, PT, R21, R0, RZ ;  /* 0x0000000015067210 */ /* 0x010fc80007fde0ff */
[----:B------:R-:W-:-:S05]  /*86f10*/  LEA.HI.X.SX32 R7, R21, R2, 0x1, P6 ;  /* 0x0000000215077211 */ /* 0x000fca00030f0eff */
[----:B------:R0:W-:Y:S02]  /*86f20*/  STL.64 [R1+0x1d8], R6 ;  /* 0x0001d80601007387 */ /* 0x0001e40000100a00 */
[----:B0-----:R-:W-:Y:S01]  /*86f30*/  IMAD.MOV.U32 R7, RZ, RZ, R20 ;  /* 0x000000ffff077224 */ /* 0x001fe200078e0014 */
[----:B------:R-:W-:-:S04]  /*86f40*/  IADD3 R6, P0, PT, R20, R0, RZ ;  /* 0x0000000014067210 */ /* 0x000fc80007f1e0ff */
[----:B------:R-:W-:-:S05]  /*86f50*/  LEA.HI.X.SX32 R7, R7, R2, 0x1, P0 ;  /* 0x0000000207077211 */ /* 0x000fca00000f0eff */
[----:B------:R0:W-:Y:S04]  /*86f60*/  STL.64 [R1+0x1d0], R6 ;  /* 0x0001d00601007387 */ /* 0x0001e80000100a00 */
[----:B0-----:R-:W4:Y:S01]  /*86f70*/  LDL.LU.64 R6, [R1+0x1330] ;  /* 0x0013300001067983 */ /* 0x001f220000300a00 */
[----:B-1----:R-:W-:Y:S02]  /*86f80*/  LEA R21, R19, R8, 0x1 ;  /* 0x0000000813157211 */ /* 0x002fe400078e08ff */
[----:B------:R-:W0:Y:S01]  /*86f90*/  LDC R8, c[0x0][0x3e8] ;  /* 0x0000fa00ff087b82 */ /* 0x000e220000000800 */
[----:B------:R-:W-:Y:S01]  /*86fa0*/  IMAD R21, R18, 0x2, R22 ;  /* 0x0000000212157824 */ /* 0x000fe200078e0216 */
[----:B------:R-:W-:-:S03]  /*86fb0*/  IADD3 R20, P2, PT, R29, R0, RZ ;  /* 0x000000001d147210 */ /* 0x000fc60007f5e0ff */
[----:B------:R-:W-:-:S04]  /*86fc0*/  IMAD R21, R19, 0x2, R21 ;  /* 0x0000000213157824 */ /* 0x000fc800078e0215 */
[----:B0-----:R-:W-:Y:S01]  /*86fd0*/  IMAD R8, R8, 0x2, R21 ;  /* 0x0000000208087824 */ /* 0x001fe200078e0215 */
[----:B------:R-:W-:Y:S02]  /*86fe0*/  LEA.HI.X.SX32 R21, R29, R2, 0x1, P2 ;  /* 0x000000021d157211 */ /* 0x000fe400010f0eff */
[----:B------:R-:W0:Y:S02]  /*86ff0*/  LDC R29, c[0x0][0x3e8] ;  /* 0x0000fa00ff1d7b82 */ /* 0x000e240000000800 */
[----:B------:R0:W-:Y:S01]  /*87000*/  STL [R1+0x10], R8 ;  /* 0x0000100801007387 */ /* 0x0001e20000100800 */
[----:B------:R-:W-:-:S03]  /*87010*/  IADD3 R18, P6, PT, R10, R0, RZ ;  /* 0x000000000a127210 */ /* 0x000fc60007fde0ff */
[----:B------:R1:W-:Y:S01]  /*87020*/  STL.64 [R1+0x1c8], R20 ;  /* 0x0001c81401007387 */ /* 0x0003e20000100a00 */
[----:B------:R-:W-:Y:S01]  /*87030*/  LEA.HI.X.SX32 R19, R10, R2, 0x1, P6 ;  /* 0x000000020a137211 */ /* 0x000fe200030f0eff */
[----:B0-----:R-:W-:Y:S02]  /*87040*/  IMAD R8, R29, 0x2, R8 ;  /* 0x000000021d087824 */ /* 0x001fe400078e0208 */
[----:B------:R-:W0:Y:S01]  /*87050*/  LDC R29, c[0x0][0x3e8] ;  /* 0x0000fa00ff1d7b82 */ /* 0x000e220000000800 */
[----:B-1----:R-:W-:Y:S02]  /*87060*/  IADD3 R20, P0, PT, R11, R0, RZ ;  /* 0x000000000b147210 */ /* 0x002fe40007f1e0ff */
[----:B------:R-:W-:Y:S01]  /*87070*/  MOV R21, R11 ;  /* 0x0000000b00157202 */ /* 0x000fe20000000f00 */
[----:B------:R5:W-:Y:S04]  /*87080*/  STL.64 [R1+0x1c0], R18 ;  /* 0x0001c01201007387 */ /* 0x000be80000100a00 */
[----:B------:R0:W-:Y:S01]  /*87090*/  STL [R1+0xc], R8 ;  /* 0x00000c0801007387 */ /* 0x0001e20000100800 */
[----:B------:R-:W-:-:S02]  /*870a0*/  LEA.HI.X.SX32 R21, R21, R2, 0x1, P0 ;  /* 0x0000000215157211 */ /* 0x000fc400000f0eff */
[----:B-----5:R-:W-:-:S03]  /*870b0*/  IADD3 R18, P2, PT, R16, R0, RZ ;  /* 0x0000000010127210 */ /* 0x020fc60007f5e0ff */
[----:B------:R-:W-:Y:S01]  /*870c0*/  STL.64 [R1+0x1b8], R20 ;  /* 0x0001b81401007387 */ /* 0x000fe20000100a00 */
[----:B------:R-:W-:Y:S01]  /*870d0*/  LEA.HI.X.SX32 R19, R16, R2, 0x1, P2 ;  /* 0x0000000210137211 */ /* 0x000fe200010f0eff */
[----:B0-----:R-:W-:Y:S01]  /*870e0*/  IMAD R8, R29, 0x2, R8 ;  /* 0x000000021d087824 */ /* 0x001fe200078e0208 */
[CC--:B------:R-:W-:Y:S02]  /*870f0*/  IADD3 R10, P6, PT, R17.reuse, R0.reuse, RZ ;  /* 0x00000000110a7210 */ /* 0x0c0fe40007fde0ff */
[----:B--2---:R-:W-:Y:S01]  /*87100*/  IADD3 R16, P2, PT, R12, R0, RZ ;  /* 0x000000000c107210 */ /* 0x004fe20007f5e0ff */
[----:B------:R-:W0:Y:S01]  /*87110*/  LDC R29, c[0x0][0x3e8] ;  /* 0x0000fa00ff1d7b82 */ /* 0x000e220000000800 */
[----:B------:R-:W-:Y:S04]  /*87120*/  STL [R1+0x8], R8 ;  /* 0x0000080801007387 */ /* 0x000fe80000100800 */
[----:B------:R1:W-:Y:S01]  /*87130*/  STL.64 [R1+0x1b0], R18 ;  /* 0x0001b01201007387 */ /* 0x0003e20000100a00 */
[----:B------:R-:W-:-:S02]  /*87140*/  LEA.HI.X.SX32 R11, R17, R2, 0x1, P6 ;  /* 0x00000002110b7211 */ /* 0x000fc400030f0eff */
[----:B------:R-:W-:Y:S02]  /*87150*/  LEA.HI.X.SX32 R17, R12, R2, 0x1, P2 ;  /* 0x000000020c117211 */ /* 0x000fe400010f0eff */
[----:B-1----:R-:W-:-:S04]  /*87160*/  IADD3 R18, P0, PT, R9, R0, RZ ;  /* 0x0000000009127210 */ /* 0x002fc80007f1e0ff */
[----:B------:R-:W-:Y:S01]  /*87170*/  LEA.HI.X.SX32 R19, R9, R2, 0x1, P0 ;  /* 0x0000000209137211 */ /* 0x000fe200000f0eff */
[----:B------:R1:W-:Y:S04]  /*87180*/  STL.64 [R1+0x1a8], R10 ;  /* 0x0001a80a01007387 */ /* 0x0003e80000100a00 */
[----:B------:R-:W-:Y:S04]  /*87190*/  STL.64 [R1+0x1a0], R18 ;  /* 0x0001a01201007387 */ /* 0x000fe80000100a00 */
[----:B------:R-:W-:Y:S01]  /*871a0*/  STL.64 [R1+0x198], R16 ;  /* 0x0001981001007387 */ /* 0x000fe20000100a00 */
[----:B-1----:R-:W-:-:S04]  /*871b0*/  IADD3 R10, P6, PT, R5, R0, RZ ;  /* 0x00000000050a7210 */ /* 0x002fc80007fde0ff */
[----:B------:R-:W-:-:S05]  /*871c0*/  LEA.HI.X.SX32 R11, R5, R2, 0x1, P6 ;  /* 0x00000002050b7211 */ /* 0x000fca00030f0eff */
[----:B------:R1:W-:Y:S01]  /*871d0*/  STL.64 [R1+0x190], R10 ;  /* 0x0001900a01007387 */ /* 0x0003e20000100a00 */
[----:B0-----:R-:W-:Y:S02]  /*871e0*/  IMAD R8, R29, 0x2, R8 ;  /* 0x000000021d087824 */ /* 0x001fe400078e0208 */
[----:B------:R-:W0:Y:S08]  /*871f0*/  LDC R29, c[0x0][0x3e8] ;  /* 0x0000fa00ff1d7b82 */ /* 0x000e300000000800 */
[----:B-1----:R-:W1:Y:S01]  /*87200*/  LDC R11, c[0x0][0x3e8] ;  /* 0x0000fa00ff0b7b82 */ /* 0x002e620000000800 */
[----:B----4-:R-:W-:-:S04]  /*87210*/  IADD3 R16, P0, PT, R6, R0, RZ ;  /* 0x0000000006107210 */ /* 0x010fc80007f1e0ff */
[----:B------:R-:W-:-:S05]  /*87220*/  LEA.HI.X.SX32 R17, R6, R2, 0x1, P0 ;  /* 0x0000000206117211 */ /* 0x000fca00000f0eff */
[----:B------:R2:W-:Y:S04]  /*87230*/  STL.64 [R1+0x188], R16 ;  /* 0x0001881001007387 */ /* 0x0005e80000100a00 */
[----:B--2---:R-:W2:Y:S01]  /*87240*/  LDL.LU.64 R16, [R1+0x1328] ;  /* 0x0013280001107983 */ /* 0x004ea20000300a00 */
[----:B0-----:R-:W-:Y:S02]  /*87250*/  LEA R9, R29, R8, 0x1 ;  /* 0x000000081d097211 */ /* 0x001fe400078e08ff */
[----:B------:R-:W0:Y:S03]  /*87260*/  LDC R29, c[0x0][0x3e8] ;  /* 0x0000fa00ff1d7b82 */ /* 0x000e260000000800 */
[----:B0-----:R-:W-:-:S04]  /*87270*/  IMAD R29, R29, 0x2, R9 ;  /* 0x000000021d1d7824 */ /* 0x001fc800078e0209 */
[----:B-1----:R-:W-:Y:S02]  /*87280*/  IMAD R12, R11, 0x2, R29 ;  /* 0x000000020b0c7824 */ /* 0x002fe400078e021d */
[----:B------:R-:W0:Y:S01]  /*87290*/  LDC R11, c[0x0][0x3e8] ;  /* 0x0000fa00ff0b7b82 */ /* 0x000e220000000800 */
[----:B------:R-:W-:-:S04]  /*872a0*/  IADD3 R18, P6, PT, R13, R0, RZ ;  /* 0x000000000d127210 */ /* 0x000fc80007fde0ff */
[----:B------:R-:W-:Y:S02]  /*872b0*/  LEA.HI.X.SX32 R19, R13, R2, 0x1, P6 ;  /* 0x000000020d137211 */ /* 0x000fe400030f0eff */
[----:B------:R-:W-:-:S04]  /*872c0*/  IADD3 R20, P2, PT, R7, R0, RZ ;  /* 0x0000000007147210 */ /* 0x000fc80007f5e0ff */
[----:B------:R-:W-:Y:S01]  /*872d0*/  LEA.HI.X.SX32 R21, R7, R2, 0x1, P2 ;  /* 0x0000000207157211 */ /* 0x000fe200010f0eff */
[----:B0-----:R-:W-:Y:S02]  /*872e0*/  IMAD R13, R11, 0x2, R12 ;  /* 0x000000020b0d7824 */ /* 0x001fe400078e020c */
[----:B------:R-:W0:Y:S02]  /*872f0*/  LDC R11, c[0x0][0x3e8] ;  /* 0x0000fa00ff0b7b82 */ /* 0x000e240000000800 */
[----:B------:R2:W-:Y:S01]  /*87300*/  STL.64 [R1+0x180], R20 ;  /* 0x0001801401007387 */ /* 0x0005e20000100a00 */
[----:B------:R-:W-:-:S03]  /*87310*/  IADD3 R6, P6, PT, R28, R0, RZ ;  /* 0x000000001c067210 */ /* 0x000fc60007fde0ff */
[----:B------:R1:W-:Y:S01]  /*87320*/  STL.64 [R1+0x178], R18 ;  /* 0x0001781201007387 */ /* 0x0003e20000100a00 */
[----:B------:R-:W-:Y:S02]  /*87330*/  LEA.HI.X.SX32 R7, R28, R2, 0x1, P6 ;  /* 0x000000021c077211 */ /* 0x000fe400030f0eff */
[-C--:B---3--:R-:W-:Y:S02]  /*87340*/  IADD3 R10, P6, PT, R26, R0.reuse, RZ ;  /* 0x000000001a0a7210 */ /* 0x088fe40007fde0ff */
[----:B--2---:R-:W-:-:S04]  /*87350*/  IADD3 R20, P0, PT, R16, R0, RZ ;  /* 0x0000000010147210 */ /* 0x004fc80007f1e0ff */
[----:B------:R-:W-:Y:S02]  /*87360*/  LEA.HI.X.SX32 R21, R16, R2, 0x1, P0 ;  /* 0x0000000210157211 */ /* 0x000fe400000f0eff */
[----:B0-----:R-:W-:Y:S02]  /*87370*/  LEA R16, R11, R13, 0x1 ;  /* 0x0000000d0b107211 */ /* 0x001fe400078e08ff */
[----:B------:R-:W0:Y:S01]  /*87380*/  LDC R11, c[0x0][0x3e8] ;  /* 0x0000fa00ff0b7b82 */ /* 0x000e220000000800 */
[C---:B-1----:R-:W-:Y:S01]  /*87390*/  IADD3 R18, P2, PT, R17.reuse, R0, RZ ;  /* 0x0000000011127210 */ /* 0x042fe20007f5e0ff */
[----:B------:R1:W-:Y:S04]  /*873a0*/  STL.64 [R1+0x168], R20 ;  /* 0x0001681401007387 */ /* 0x0003e80000100a00 */
[----:B------:R2:W-:Y:S01]  /*873b0*/  STL.64 [R1+0x158], R6 ;  /* 0x0001580601007387 */ /* 0x0005e20000100a00 */
[----:B------:R-:W-:Y:S01]  /*873c0*/  LEA.HI.X.SX32 R19, R17, R2, 0x1, P2 ;  /* 0x0000000211137211 */ /* 0x000fe200010f0eff */
[----:B-1----:R-:W1:Y:S01]  /*873d0*/  LDC R20, c[0x0][0x3e8] ;  /* 0x0000fa00ff147b82 */ /* 0x002e620000000800 */
[----:B--2---:R-:W-:-:S04]  /*873e0*/  IADD3 R6, P0, PT, R27, R0, RZ ;  /* 0x000000001b067210 */ /* 0x004fc80007f1e0ff */
[-C--:B------:R-:W-:Y:S01]  /*873f0*/  LEA.HI.X.SX32 R7, R27, R2.reuse, 0x1, P0 ;  /* 0x000000021b077211 */ /* 0x080fe200000f0eff */
[----:B------:R-:W-:Y:S01]  /*87400*/  STL.64 [R1+0x160], R18 ;  /* 0x0001601201007387 */ /* 0x000fe20000100a00 */
[----:B0-----:R-:W-:Y:S01]  /*87410*/  IMAD R17, R11, 0x2, R16 ;  /* 0x000000020b117824 */ /* 0x001fe200078e0210 */
[----:B------:R-:W-:Y:S02]  /*87420*/  LEA.HI.X.SX32 R11, R26, R2, 0x1, P6 ;  /* 0x000000021a0b7211 */ /* 0x000fe400030f0eff */
[----:B------:R-:W-:Y:S04]  /*87430*/  STL.64 [R1+0x150], R6 ;  /* 0x0001500601007387 */ /* 0x000fe80000100a00 */
[----:B------:R0:W-:Y:S02]  /*87440*/  STL.64 [R1+0x140], R10 ;  /* 0x0001400a01007387 */ /* 0x0001e40000100a00 */
[----:B0-----:R-:W0:Y:S01]  /*87450*/  LDC R11, c[0x0][0x3e8] ;  /* 0x0000fa00ff0b7b82 */ /* 0x001e220000000800 */
[----:B------:R-:W-:-:S04]  /*87460*/  IADD3 R18, P2, PT, R25, R0, RZ ;  /* 0x0000000019127210 */ /* 0x000fc80007f5e0ff */
[----:B------:R-:W-:Y:S02]  /*87470*/  LEA.HI.X.SX32 R19, R25, R2, 0x1, P2 ;  /* 0x0000000219137211 */ /* 0x000fe400010f0eff */
[----:B------:R-:W-:Y:S02]  /*87480*/  MOV R25, R8 ;  /* 0x0000000800197202 */ /* 0x000fe40000000f00 */
[-C--:B------:R-:W-:Y:S01]  /*87490*/  IADD3 R8, P0, PT, R24, R0.reuse, RZ ;  /* 0x0000000018087210 */ /* 0x080fe20007f1e0ff */
[----:B-1----:R-:W-:Y:S02]  /*874a0*/  IMAD R7, R20, 0x2, R17 ;  /* 0x0000000214077824 */ /* 0x002fe400078e0211 */
[----:B------:R-:W-:Y:S01]  /*874b0*/  IMAD.MOV.U32 R27, RZ, RZ, R9 ;  /* 0x000000ffff1b7224 */ /* 0x000fe200078e0009 */
[----:B------:R-:W-:Y:S02]  /*874c0*/  IADD3 R10, P6, PT, R23, R0, RZ ;  /* 0x00000000170a7210 */ /* 0x000fe40007fde0ff */
[----:B------:R-:W-:Y:S01]  /*874d0*/  LEA.HI.X.SX32 R9, R24, R2, 0x1, P0 ;  /* 0x0000000218097211 */ /* 0x000fe200000f0eff */
[----:B------:R1:W-:Y:S01]  /*874e0*/  STL.64 [R1+0x148], R18 ;  /* 0x0001481201007387 */ /* 0x0003e20000100a00 */
[----:B------:R-:W-:-:S03]  /*874f0*/  IADD3 R20, P2, PT, R4, R0, RZ ;  /* 0x0000000004147210 */ /* 0x000fc60007f5e0ff */
[----:B------:R2:W-:Y:S01]  /*87500*/  STL.64 [R1+0x138], R8 ;  /* 0x0001380801007387 */ /* 0x0005e20000100a00 */
[----:B0-----:R-:W-:Y:S01]  /*87510*/  IMAD R6, R11, 0x2, R7 ;  /* 0x000000020b067824 */ /* 0x001fe200078e0207 */
[-C--:B------:R-:W-:Y:S01]  /*87520*/  LEA.HI.X.SX32 R11, R23, R2.reuse, 0x1, P6 ;  /* 0x00000002170b7211 */ /* 0x080fe200030f0eff */
[----:B-1----:R-:W0:Y:S01]  /*87530*/  LDC R19, c[0x0][0x3e8] ;  /* 0x0000fa00ff137b82 */ /* 0x002e220000000800 */
[----:B--2---:R-:W2:Y:S04]  /*87540*/  LDL.LU.64 R8, [R1+0x1320] ;  /* 0x0013200001087983 */ /* 0x004ea80000300a00 */
[----:B------:R-:W-:Y:S04]  /*87550*/  STL.64 [R1+0x12f8], R6 ;  /* 0x0012f80601007387 */ /* 0x000fe80000100a00 */
[----:B------:R1:W-:Y:S01]  /*87560*/  STL.64 [R1+0x128], R10 ;  /* 0x0001280a01007387 */ /* 0x0003e20000100a00 */
[----:B------:R-:W-:-:S02]  /*87570*/  LEA.HI.X.SX32 R21, R4, R2, 0x1, P2 ;  /* 0x0000000204157211 */ /* 0x000fc400010f0eff */
[----:B-1----:R-:W-:-:S04]  /*87580*/  IADD3 R10, P0, PT, R3, R0, RZ ;  /* 0x00000000030a7210 */ /* 0x002fc80007f1e0ff */
[----:B------:R-:W-:Y:S01]  /*87590*/  LEA.HI.X.SX32 R11, R3, R2, 0x1, P0 ;  /* 0x00000002030b7211 */ /* 0x000fe200000f0eff */
[----:B------:R-:W-:Y:S04]  /*875a0*/  STL.64 [R1+0x130], R20 ;  /* 0x0001301401007387 */ /* 0x000fe80000100a00 */
[----:B------:R1:W-:Y:S04]  /*875b0*/  STL.64 [R1+0x120], R10 ;  /* 0x0001200a01007387 */ /* 0x0003e80000100a00 */
[----:B-1----:R-:W3:Y:S01]  /*875c0*/  LDL.LU.64 R10, [R1+0x1318] ;  /* 0x00131800010a7983 */ /* 0x002ee20000300a00 */
[----:B0-----:R-:W-:-:S02]  /*875d0*/  IMAD R5, R19, 0x2, R6 ;  /* 0x0000000213057824 */ /* 0x001fc400078e0206 */
[----:B------:R-:W0:Y:S02]  /*875e0*/  LDC R19, c[0x0][0x3e8] ;  /* 0x0000fa00ff137b82 */ /* 0x000e240000000800 */
[----:B0-----:R-:W-:-:S06]  /*875f0*/  IMAD R4, R19, 0x2, R5 ;  /* 0x0000000213047824 */ /* 0x001fcc00078e0205 */
[----:B------:R-:W0:Y:S01]  /*87600*/  LDC R19, c[0x0][0x3e8] ;  /* 0x0000fa00ff137b82 */ /* 0x000e220000000800 */
[----:B------:R-:W-:Y:S01]  /*87610*/  STL.64 [R1+0x12f0], R4 ;  /* 0x0012f00401007387 */ /* 0x000fe20000100a00 */
[----:B0-----:R-:W-:-:S06]  /*87620*/  LEA R3, R19, R4, 0x1 ;  /* 0x0000000413037211 */ /* 0x001fcc00078e08ff */
[----:B------:R-:W0:Y:S01]  /*87630*/  LDC R19, c[0x0][0x3e8] ;  /* 0x0000fa00ff137b82 */ /* 0x000e220000000800 */
[----:B--2---:R-:W-:-:S04]  /*87640*/  IADD3 R20, P2, PT, R8, R0, RZ ;  /* 0x0000000008147210 */ /* 0x004fc80007f5e0ff */
[----:B------:R-:W-:Y:S02]  /*87650*/  LEA.HI.X.SX32 R21, R8, R2, 0x1, P2 ;  /* 0x0000000208157211 */ /* 0x000fe400010f0eff */
[----:B------:R-:W-:-:S03]  /*87660*/  IADD3 R6, P6, PT, R9, R0, RZ ;  /* 0x0000000009067210 */ /* 0x000fc60007fde0ff */
[----:B------:R3:W-:Y:S01]  /*87670*/  STL.64 [R1+0x118], R20 ;  /* 0x0001181401007387 */ /* 0x0007e20000100a00 */
[----:B------:R-:W-:-:S05]  /*87680*/  LEA.HI.X.SX32 R7, R9, R2, 0x1, P6 ;  /* 0x0000000209077211 */ /* 0x000fca00030f0eff */
[----:B------:R-:W-:Y:S01]  /*87690*/  STL.64 [R1+0x110], R6 ;  /* 0x0001100601007387 */ /* 0x000fe20000100a00 */
[----:B---3--:R-:W-:-:S04]  /*876a0*/  IADD3 R20, P0, PT, R10, R0, RZ ;  /* 0x000000000a147210 */ /* 0x008fc80007f1e0ff */
[----:B------:R-:W-:-:S05]  /*876b0*/  LEA.HI.X.SX32 R21, R10, R2, 0x1, P0 ;  /* 0x000000020a157211 */ /* 0x000fca00000f0eff */
[----:B------:R1:W-:Y:S01]  /*876c0*/  STL.64 [R1+0x108], R20 ;  /* 0x0001081401007387 */ /* 0x0003e20000100a00 */
[----:B------:R-:W-:Y:S01]  /*876d0*/  IADD3 R18, P2, PT, R11, R0, RZ ;  /* 0x000000000b127210 */ /* 0x000fe20007f5e0ff */
[----:B0-----:R-:W-:Y:S02]  /*876e0*/  IMAD R8, R19, 0x2, R3 ;  /* 0x0000000213087824 */ /* 0x001fe400078e0203 */
[----:B-1----:R-:W2:Y:S01]  /*876f0*/  LDL.LU R21, [R1+0x1310] ;  /* 0x0013100001157983 */ /* 0x002ea20000300800 */
[----:B------:R-:W-:-:S03]  /*87700*/  LEA.HI.X.SX32 R19, R11, R2, 0x1, P2 ;  /* 0x000000020b137211 */ /* 0x000fc600010f0eff */
[----:B------:R-:W3:Y:S04]  /*87710*/  LDL.LU R4, [R1+0xc] ;  /* 0x00000c0001047983 */ /* 0x000ee80000300800 */
[----:B------:R0:W-:Y:S04]  /*87720*/  STL.64 [R1+0x100], R18 ;  /* 0x0001001201007387 */ /* 0x0001e80000100a00 */
[----:B0-----:R-:W4:Y:S01]  /*87730*/  LDL.LU.64 R18, [R1+0x1308] ;  /* 0x0013080001127983 */ /* 0x001f220000300a00 */
[-C--:B------:R-:W-:Y:S02]  /*87740*/  IADD3 R20, P0, PT, R8, R0.reuse, RZ ;  /* 0x0000000008147210 */ /* 0x080fe40007f1e0ff */
[----:B------:R-:W-:-:S03]  /*87750*/  IADD3 R6, P6, PT, R14, R0, RZ ;  /* 0x000000000e067210 */ /* 0x000fc60007fde0ff */
[----:B------:R0:W-:Y:S01]  /*87760*/  STL [R1+0xf0], R20 ;  /* 0x0000f01401007387 */ /* 0x0001e20000100800 */
[----:B------:R-:W-:Y:S01]  /*87770*/  IMAD.MOV.U32 R10, RZ, RZ, R20 ;  /* 0x000000ffff0a7224 */ /* 0x000fe200078e0014 */
[-C--:B------:R-:W-:Y:S01]  /*87780*/  LEA.HI.X.SX32 R7, R14, R2.reuse, 0x1, P6 ;  /* 0x000000020e077211 */ /* 0x080fe200030f0eff */
[----:B--2---:R-:W-:Y:S02]  /*87790*/  IMAD.MOV.U32 R11, RZ, RZ, R21 ;  /* 0x000000ffff0b7224 */ /* 0x004fe400078e0015 */
[----:B0-----:R-:W2:Y:S04]  /*877a0*/  LDL.LU.64 R20, [R1+0x1300] ;  /* 0x0013000001147983 */ /* 0x001ea80000300a00 */
[----:B------:R-:W5:Y:S04]  /*877b0*/  LDL.LU R24, [R1+0x8] ;  /* 0x0000080001187983 */ /* 0x000f680000300800 */
[----:B------:R0:W-:Y:S01]  /*877c0*/  STL.64 [R1+0xf8], R6 ;  /* 0x0000f80601007387 */ /* 0x0001e20000100a00 */
[----:B------:R-:W-:-:S02]  /*877d0*/  LEA.HI.X.SX32 R11, R8, R2, 0x1, P0 ;  /* 0x00000002080b7211 */ /* 0x000fc400000f0eff */
[CC--:B0-----:R-:W-:Y:S02]  /*877e0*/  IADD3 R6, P2, PT, R15.reuse, R0.reuse, RZ ;  /* 0x000000000f067210 */ /* 0x0c1fe40007f5e0ff */
[C---:B----4-:R-:W-:Y:S02]  /*877f0*/  IADD3 R10, P6, PT, R18.reuse, R0, RZ ;  /* 0x00000000120a7210 */ /* 0x050fe40007fde0ff */
[-C--:B------:R-:W-:Y:S01]  /*87800*/  LEA.HI.X.SX32 R7, R15, R2.reuse, 0x1, P2 ;  /* 0x000000020f077211 */ /* 0x080fe200010f0eff */
[----:B------:R0:W-:Y:S04]  /*87810*/  STL [R1+0xf4], R11 ;  /* 0x0000f40b01007387 */ /* 0x0001e80000100800 */
[----:B------:R1:W-:Y:S01]  /*87820*/  STL.64 [R1+0xe8], R6 ;  /* 0x0000e80601007387 */ /* 0x0003e20000100a00 */
[----:B0-----:R-:W-:-:S03]  /*87830*/  LEA.HI.X.SX32 R11, R18, R2, 0x1, P6 ;  /* 0x00000002120b7211 */ /* 0x001fc600030f0eff */
[----:B------:R-:W4:Y:S04]  /*87840*/  LDL.LU R18, [R1+0x10] ;  /* 0x0000100001127983 */ /* 0x000f280000300800 */
[----:B------:R0:W-:Y:S01]  /*87850*/  STL.64 [R1+0xe0], R10 ;  /* 0x0000e00a01007387 */ /* 0x0001e20000100a00 */
[C---:B-1----:R-:W-:Y:S01]  /*87860*/  IADD3 R6, P2, PT, R19.reuse, R0, RZ ;  /* 0x0000000013067210 */ /* 0x042fe20007f5e0ff */
[----:B0-----:R-:W0:Y:S08]  /*87870*/  LDC R11, c[0x0][0x3e8] ;  /* 0x0000fa00ff0b7b82 */ /* 0x001e300000000800 */
[----:B------:R-:W1:Y:S01]  /*87880*/  LDC R10, c[0x0][0x3e8] ;  /* 0x0000fa00ff0a7b82 */ /* 0x000e620000000800 */
[----:B------:R-:W-:-:S05]  /*87890*/  LEA.HI.X.SX32 R7, R19, R2, 0x1, P2 ;  /* 0x0000000213077211 */ /* 0x000fca00010f0eff */
[----:B------:R0:W-:Y:S02]  /*878a0*/  STL.64 [R1+0xd8], R6 ;  /* 0x0000d80601007387 */ /* 0x0001e40000100a00 */
[----:B0-----:R-:W-:-:S05]  /*878b0*/  IMAD R19, R11, 0x2, R22 ;  /* 0x000000020b137824 */ /* 0x001fca00078e0216 */
[----:B-1----:R-:W-:Y:S02]  /*878c0*/  LEA R19, R10, R19, 0x1 ;  /* 0x000000130a137211 */ /* 0x002fe400078e08ff */
[----:B------:R-:W-:Y:S01]  /*878d0*/  MOV R26, R25 ;  /* 0x00000019001a7202 */ /* 0x000fe20000000f00 */
[----:B------:R-:W-:Y:S01]  /*878e0*/  IMAD.MOV.U32 R25, RZ, RZ, R27 ;  /* 0x000000ffff197224 */ /* 0x000fe200078e001b */
[CC--:B--2---:R-:W-:Y:S02]  /*878f0*/  IADD3 R8, P6, PT, R20.reuse, R0.reuse, RZ ;  /* 0x0000000014087210 */ /* 0x0c4fe40007fde0ff */
[C---:B------:R-:W-:Y:S02]  /*87900*/  IADD3 R6, P2, PT, R21.reuse, R0, RZ ;  /* 0x0000000015067210 */ /* 0x040fe40007f5e0ff */
[-C--:B------:R-:W-:Y:S02]  /*87910*/  LEA.HI.X.SX32 R9, R20, R2.reuse, 0x1, P6 ;  /* 0x0000000214097211 */ /* 0x080fe400030f0eff */
[----:B------:R-:W-:Y:S01]  /*87920*/  LEA.HI.X.SX32 R7, R21, R2, 0x1, P2 ;  /* 0x0000000215077211 */ /* 0x000fe200010f0eff */
[----:B------:R-:W-:-:S02]  /*87930*/  IMAD R20, R11, 0x2, R22 ;  /* 0x000000020b147824 */ /* 0x000fc400078e0216 */
[----:B------:R0:W-:Y:S04]  /*87940*/  STL.64 [R1+0xd0], R8 ;  /* 0x0000d00801007387 */ /* 0x0001e80000100a00 */
[----:B------:R1:W-:Y:S01]  /*87950*/  STL.64 [R1+0xc8], R6 ;  /* 0x0000c80601007387 */ /* 0x0003e20000100a00 */
[-C--:B0-----:R-:W-:Y:S02]  /*87960*/  IADD3 R8, P6, PT, R22, R0.reuse, RZ ;  /* 0x0000000016087210 */ /* 0x081fe40007fde0ff */
[----:B-1----:R-:W-:Y:S02]  /*87970*/  IADD3 R6, P2, PT, R20, R0, RZ ;  /* 0x0000000014067210 */ /* 0x002fe40007f5e0ff */
[-C--:B------:R-:W-:Y:S02]  /*87980*/  LEA.HI.X.SX32 R9, R22, R2.reuse, 0x1, P6 ;  /* 0x0000000216097211 */ /* 0x080fe400030f0eff */
[----:B------:R-:W-:-:S02]  /*87990*/  LEA.HI.X.SX32 R7, R20, R2, 0x1, P2 ;  /* 0x0000000214077211 */ /* 0x000fc400010f0eff */
[C---:B------:R-:W-:Y:S01]  /*879a0*/  IADD3 R14, P6, PT, R19.reuse, R0, RZ ;  /* 0x00000000130e7210 */ /* 0x040fe20007fde0ff */
[----:B------:R-:W-:Y:S04]  /*879b0*/  STL.64 [R1+0xc0], R8 ;  /* 0x0000c00801007387 */ /* 0x000fe80000100a00 */
[----:B------:R4:W-:Y:S01]  /*879c0*/  STL.64 [R1+0xb8], R6 ;  /* 0x0000b80601007387 */ /* 0x0009e20000100a00 */
[----:B------:R-:W-:Y:S02]  /*879d0*/  LEA.HI.X.SX32 R15, R19, R2, 0x1, P6 ;  /* 0x00000002130f7211 */ /* 0x000fe400030f0eff */
[----:B----4-:R-:W-:-:S04]  /*879e0*/  IADD3 R6, P2, PT, R18, R0, RZ ;  /* 0x0000000012067210 */ /* 0x010fc80007f5e0ff */
[----:B------:R-:W-:Y:S01]  /*879f0*/  LEA.HI.X.SX32 R7, R18, R2, 0x1, P2 ;  /* 0x0000000212077211 */ /* 0x000fe200010f0eff */
[----:B------:R3:W-:Y:S04]  /*87a00*/  STL.64 [R1+0xb0], R14 ;  /* 0x0000b00e01007387 */ /* 0x0007e80000100a00 */
[----:B------:R5:W-:Y:S01]  /*87a10*/  STL.64 [R1+0xa8], R6 ;  /* 0x0000a80601007387 */ /* 0x000be20000100a00 */
[-C--:B---3--:R-:W-:Y:S02]  /*87a20*/  IADD3 R14, P6, PT, R4, R0.reuse, RZ ;  /* 0x00000000040e7210 */ /* 0x088fe40007fde0ff */
[----:B-----5:R-:W-:Y:S02]  /*87a30*/  IADD3 R6, P2, PT, R24, R0, RZ ;  /* 0x0000000018067210 */ /* 0x020fe40007f5e0ff */
[----:B------:R-:W-:-:S02]  /*87a40*/  LEA.HI.X.SX32 R15, R4, R2, 0x1, P6 ;  /* 0x00000002040f7211 */ /* 0x000fc400030f0eff */
[----:B------:R-:W-:-:S03]  /*87a50*/  LEA.HI.X.SX32 R7, R24, R2, 0x1, P2 ;  /* 0x0000000218077211 */ /* 0x000fc600010f0eff */
[----:B------:R0:W-:Y:S04]  /*87a60*/  STL.64 [R1+0xa0], R14 ;  /* 0x0000a00e01007387 */ /* 0x0001e80000100a00 */
[----:B------:R1:W-:Y:S01]  /*87a70*/  STL.64 [R1+0x98], R6 ;  /* 0x0000980601007387 */ /* 0x0003e20000100a00 */
[CC--:B0-----:R-:W-:Y:S02]  /*87a80*/  IADD3 R14, P6, PT, R26.reuse, R0.reuse, RZ ;  /* 0x000000001a0e7210 */ /* 0x0c1fe40007fde0ff */
[C---:B-1----:R-:W-:Y:S02]  /*87a90*/  IADD3 R6, P2, PT, R25.reuse, R0, RZ ;  /* 0x0000000019067210 */ /* 0x042fe40007f5e0ff */
[-C--:B------:R-:W-:Y:S02]  /*87aa0*/  LEA.HI.X.SX32 R15, R26, R2.reuse, 0x1, P6 ;  /* 0x000000021a0f7211 */ /* 0x080fe400030f0eff */
        /* <DEDUP_REMOVED lines=13> */
[----:B------:R-:W-:Y:S04]  /*87b80*/  STL.64 [R1+0x70], R14 ;  /* 0x0000700e01007387 */ /* 0x000fe80000100a00 */
[----:B------:R0:W-:Y:S04]  /*87b90*/  STL.64 [R1+0x68], R6 ;  /* 0x0000680601007387 */ /* 0x0001e80000100a00 */
[----:B0-----:R-:W2:Y:S01]  /*87ba0*/  LDL.LU.64 R6, [R1+0x12f8] ;  /* 0x0012f80001067983 */ /* 0x001ea20000300a00 */
[----:B------:R-:W0:Y:S01]  /*87bb0*/  S2R R28, SR_TID.X ;  /* 0x00000000001c7919 */ /* 0x000e220000002100 */
[----:B------:R-:W-:-:S04]  /*87bc0*/  IADD3 R24, P6, PT, R17, R0, RZ ;  /* 0x0000000011187210 */ /* 0x000fc80007fde0ff */
[----:B------:R-:W-:Y:S02]  /*87bd0*/  LEA.HI.X.SX32 R25, R17, R2, 0x1, P6 ;  /* 0x0000000211197211 */ /* 0x000fe400030f0eff */
[----:B0-----:R-:W-:-:S04]  /*87be0*/  LOP3.LUT R27, R28, 0x1ff, RZ, 0xc0, !PT ;  /* 0x000001ff1c1b7812 */ /* 0x001fc800078ec0ff */
[----:B------:R-:W-:-:S05]  /*87bf0*/  LEA R23, R27, UR6, 0x4 ;  /* 0x000000061b177c11 */ /* 0x000fca000f8e20ff */
[----:B------:R-:W-:Y:S04]  /*87c00*/  LDS.128 R8, [R23] ;  /* 0x0000000017087984 */ /* 0x000fe80000000c00 */
[----:B------:R-:W0:Y:S01]  /*87c10*/  LDS.128 R12, [R23+0x2000] ;  /* 0x00200000170c7984 */ /* 0x000e220000000c00 */
[----:B------:R-:W-:Y:S01]  /*87c20*/  IMAD.SHL.U32 R19, R28, 0x4, RZ ;  /* 0x000000041c137824 */ /* 0x000fe200078e00ff */
[----:B------:R-:W-:Y:S02]  /*87c30*/  SHF.R.U32.HI R18, RZ, 0x1, R28 ;  /* 0x00000001ff127819 */ /* 0x000fe4000001161c */
[----:B------:R-:W-:Y:S02]  /*87c40*/  ISETP.GE.U32.AND P0, PT, R27, 0x100, PT ;  /* 0x000001001b00780c */ /* 0x000fe40003f06070 */
[----:B------:R-:W-:-:S02]  /*87c50*/  LOP3.LUT R19, R19, 0x380, RZ, 0xc0, !PT ;  /* 0x0000038013137812 */ /* 0x000fc400078ec0ff */
[----:B------:R-:W-:Y:S02]  /*87c60*/  LOP3.LUT R18, R18, 0xc, RZ, 0xc0, !PT ;  /* 0x0000000c12127812 */ /* 0x000fe400078ec0ff */
[-C--:B--2---:R-:W-:Y:S02]  /*87c70*/  IADD3 R4, P2, PT, R7, R0.reuse, RZ ;  /* 0x0000000007047210 */ /* 0x084fe40007f5e0ff */
[----:B------:R-:W-:-:S03]  /*87c80*/  IADD3 R20, P6, PT, R6, R0, RZ ;  /* 0x0000000006147210 */ /* 0x000fc60007fde0ff */
[----:B------:R1:W-:Y:S04]  /*87c90*/  STL [R1+0x58], R4 ;  /* 0x0000580401007387 */ /* 0x0003e80000100800 */
[----:B-1----:R-:W2:Y:S04]  /*87ca0*/  LDL.LU.64 R4, [R1+0x12f0] ;  /* 0x0012f00001047983 */ /* 0x002ea80000300a00 */
[----:B------:R-:W-:Y:S04]  /*87cb0*/  STL [R1+0x50], R20 ;  /* 0x0000501401007387 */ /* 0x000fe80000100800 */
[----:B------:R1:W-:Y:S04]  /*87cc0*/  STL.64 [R1+0x60], R24 ;  /* 0x0000601801007387 */ /* 0x0003e80000100a00 */
[----:B------:R-:W3:Y:S01]  /*87cd0*/  LDL.LU.64 R16, [R1+0x838] ;  /* 0x0008380001107983 */ /* 0x000ee20000300a00 */
[----:B------:R-:W-:Y:S01]  /*87ce0*/  LEA.HI.X.SX32 R21, R6, R2, 0x1, P6 ;  /* 0x0000000206157211 */ /* 0x000fe200030f0eff */
[----:B------:R-:W4:Y:S02]  /*87cf0*/  LDCU UR4, c[0x0][0x3ec] ;  /* 0x00007d80ff0477ac */ /* 0x000f240008000800 */
[----:B-1----:R-:W5:Y:S04]  /*87d00*/  LDL.LU R24, [R1+0x840] ;  /* 0x0008400001187983 */ /* 0x002f680000300800 */
[----:B0-----:R0:W-:Y:S04]  /*87d10*/  STL.64 [R1+0x1bd0], R12 ;  /* 0x001bd00c01007387 */ /* 0x0011e80000100a00 */
[----:B0-----:R0:W3:Y:S01]  /*87d20*/  LDL.64 R12, [R1+0x58] ;  /* 0x00005800010c7983 */ /* 0x0010e20000100a00 */
[----:B------:R-:W-:-:S02]  /*87d30*/  IADD3 R6, PT, PT, R18, UR6, R19 ;  /* 0x0000000612067c10 */ /* 0x000fc4000fffe013 */
[----:B------:R-:W-:Y:S01]  /*87d40*/  SHF.L.U32 R25, R28, 0x4, RZ ;  /* 0x000000041c197819 */ /* 0x000fe200000006ff */
[----:B------:R-:W-:Y:S01]  /*87d50*/  STL [R1+0x1bb8], R27 ;  /* 0x001bb81b01007387 */ /* 0x000fe20000100800 */
[----:B--2---:R-:W-:Y:S02]  /*87d60*/  IADD3 R20, P6, PT, R4, R0, RZ ;  /* 0x0000000004147210 */ /* 0x004fe40007fde0ff */
[----:B------:R-:W-:Y:S02]  /*87d70*/  LOP3.LUT R25, R25, 0x70, RZ, 0xc0, !PT ;  /* 0x0000007019197812 */ /* 0x000fe400078ec0ff */
[----:B---3--:R-:W-:Y:S02]  /*87d80*/  LEA.HI.X.SX32 R13, R7, R2, 0x1, P2 ;  /* 0x00000002070d7211 */ /* 0x008fe400010f0eff */
[----:B------:R-:W-:-:S03]  /*87d90*/  IADD3 R12, P2, PT, R5, R0, RZ ;  /* 0x00000000050c7210 */ /* 0x000fc60007f5e0ff */
[----:B------:R1:W-:Y:S04]  /*87da0*/  STL [R1+0x5c], R13 ;  /* 0x00005c0d01007387 */ /* 0x0003e80000100800 */
[----:B------:R-:W-:Y:S01]  /*87db0*/  STL [R1+0x54], R21 ;  /* 0x0000541501007387 */ /* 0x000fe20000100800 */
[----:B-1----:R-:W-:-:S05]  /*87dc0*/  LEA.HI.X.SX32 R13, R5, R2, 0x1, P2 ;  /* 0x00000002050d7211 */ /* 0x002fca00010f0eff */
[----:B------:R1:W-:Y:S04]  /*87dd0*/  STL.64 [R1+0x48], R12 ;  /* 0x0000480c01007387 */ /* 0x0003e80000100a00 */
[----:B------:R-:W2:Y:S04]  /*87de0*/  LDL.LU.64 R18, [R1+0x830] ;  /* 0x0008300001127983 */ /* 0x000ea80000300a00 */
[----:B------:R-:W3:Y:S01]  /*87df0*/  LDL.LU.64 R26, [R1+0x828] ;  /* 0x00082800011a7983 */ /* 0x000ee20000300a00 */
[----:B-1----:R-:W-:Y:S02]  /*87e00*/  IMAD.MOV.U32 R12, RZ, RZ, R16 ;  /* 0x000000ffff0c7224 */ /* 0x002fe400078e0010 */
[----:B------:R-:W-:-:S02]  /*87e10*/  IMAD.MOV.U32 R13, RZ, RZ, R17 ;  /* 0x000000ffff0d7224 */ /* 0x000fc400078e0011 */
[----:B------:R-:W4:Y:S01]  /*87e20*/  LDL.LU.64 R16, [R1+0x818] ;  /* 0x0008180001107983 */ /* 0x000f220000300a00 */
[----:B------:R-:W-:Y:S02]  /*87e30*/  LEA.HI.X.SX32 R21, R4, R2, 0x1, P6 ;  /* 0x0000000204157211 */ /* 0x000fe400030f0eff */
[----:B------:R-:W-:Y:S01]  /*87e40*/  IADD3 R28, P2, PT, R3, R0, RZ ;  /* 0x00000000031c7210 */ /* 0x000fe20007f5e0ff */
[----:B------:R-:W-:Y:S02]  /*87e50*/  IMAD.IADD R0, R25, 0x1, R6 ;  /* 0x0000000119007824 */ /* 0x000fe400078e0206 */
[----:B------:R-:W-:Y:S01]  /*87e60*/  STL.64 [R1+0x40], R20 ;  /* 0x0000401401007387 */ /* 0x000fe20000100a00 */
[----:B------:R-:W-:Y:S02]  /*87e70*/  LEA.HI.X.SX32 R29, R3, R2, 0x1, P2 ;  /* 0x00000002031d7211 */ /* 0x000fe400010f0eff */
[C---:B------:R-:W-:Y:S01]  /*87e80*/  PRMT R3, R11.reuse, 0x7773, RZ ;  /* 0x000077730b037816 */ /* 0x040fe200000000ff */
[----:B------:R-:W-:Y:S01]  /*87e90*/  STL [R1+0x1378], R28 ;  /* 0x0013781c01007387 */ /* 0x000fe20000100800 */
[----:B------:R-:W-:-:S03]  /*87ea0*/  PRMT R2, R11, 0x7772, RZ ;  /* 0x000077720b027816 */ /* 0x000fc600000000ff */
[----:B------:R1:W-:Y:S04]  /*87eb0*/  STL [R1+0x9bc], R0 ;  /* 0x0009bc0001007387 */ /* 0x0003e80000100800 */
[----:B------:R-:W-:Y:S01]  /*87ec0*/  STL [R1+0x1330], R29 ;  /* 0x0013301d01007387 */ /* 0x000fe20000100800 */
[----:B-----5:R-:W-:-:S03]  /*87ed0*/  FSETP.NEU.AND P6, PT, R24, RZ, PT ;  /* 0x000000ff1800720b */ /* 0x020fc60003fcd000 */
[----:B------:R-:W-:Y:S01]  /*87ee0*/  LDS.128 R4, [R23+0x4000] ;  /* 0x0040000017047984 */ /* 0x000fe20000000c00 */
[----:B-1----:R-:W-:-:S03]  /*87ef0*/  PRMT R0, R11, 0x7771, RZ ;  /* 0x000077710b007816 */ /* 0x002fc600000000ff */
[----:B------:R1:W-:Y:S04]  /*87f00*/  STL [R1+0x9b4], R3 ;  /* 0x0009b40301007387 */ /* 0x0003e80000100800 */
[----:B------:R5:W-:Y:S04]  /*87f10*/  STL [R1+0x9b0], R2 ;  /* 0x0009b00201007387 */ /* 0x000be80000100800 */
[----:B------:R0:W-:Y:S01]  /*87f20*/  STL [R1+0x9ac], R0 ;  /* 0x0009ac0001007387 */ /* 0x0001e20000100800 */
[C---:B-1----:R-:W-:Y:S02]  /*87f30*/  PRMT R3, R10.reuse, 0x7773, RZ ;  /* 0x000077730a037816 */ /* 0x042fe400000000ff */
[----:B-----5:R-:W-:-:S03]  /*87f40*/  PRMT R2, R10, 0x7772, RZ ;  /* 0x000077720a027816 */ /* 0x020fc600000000ff */
[----:B------:R1:W-:Y:S01]  /*87f50*/  STL [R1+0x9a8], R3 ;  /* 0x0009a80301007387 */ /* 0x0003e20000100800 */
[----:B0-----:R-:W-:-:S03]  /*87f60*/  PRMT R0, R10, 0x7771, RZ ;  /* 0x000077710a007816 */ /* 0x001fc600000000ff */
[----:B------:R0:W-:Y:S04]  /*87f70*/  STL [R1+0x998], R2 ;  /* 0x0009980201007387 */ /* 0x0001e80000100800 */
[----:B------:R5:W-:Y:S01]  /*87f80*/  STL [R1+0x994], R0 ;  /* 0x0009940001007387 */ /* 0x000be20000100800 */
[C---:B-1----:R-:W-:Y:S02]  /*87f90*/  PRMT R3, R9.reuse, 0x7773, RZ ;  /* 0x0000777309037816 */ /* 0x042fe400000000ff */
[C---:B0-----:R-:W-:Y:S02]  /*87fa0*/  PRMT R2, R9.reuse, 0x7771, RZ ;  /* 0x0000777109027816 */ /* 0x041fe400000000ff */
[----:B-----5:R-:W-:Y:S01]  /*87fb0*/  PRMT R0, R9, 0x7772, RZ ;  /* 0x0000777209007816 */ /* 0x020fe200000000ff */
[----:B------:R-:W-:Y:S04]  /*87fc0*/  STL [R1+0x990], R3 ;  /* 0x0009900301007387 */ /* 0x000fe80000100800 */
[----:B------:R0:W-:Y:S01]  /*87fd0*/  STL [R1+0x98c], R0 ;  /* 0x00098c0001007387 */ /* 0x0001e20000100800 */
[----:B------:R-:W-:-:S03]  /*87fe0*/  PRMT R20, R8, 0x7772, RZ ;  /* 0x0000777208147816 */ /* 0x000fc600000000ff */
[----:B------:R1:W-:Y:S04]  /*87ff0*/  STL [R1+0x988], R2 ;  /* 0x0009880201007387 */ /* 0x0003e80000100800 */
[----:B------:R-:W5:Y:S01]  /*88000*/  LDL.LU.64 R28, [R1+0x820] ;  /* 0x00082000011c7983 */ /* 0x000f620000300a00 */
[C---:B0-----:R-:W-:Y:S02]  /*88010*/  PRMT R0, R8.reuse, 0x7770, RZ ;  /* 0x0000777008007816 */ /* 0x041fe400000000ff */
[----:B-1----:R-:W-:-:S03]  /*88020*/  PRMT R2, R8, 0x7773, RZ ;  /* 0x0000777308027816 */ /* 0x002fc600000000ff */
[----:B------:R-:W-:Y:S04]  /*88030*/  STG.E.U8 desc[UR12][R12.64], R0 ;  /* 0x000000000c007986 */ /* 0x000fe8000c10110c */
[----:B------:R0:W-:Y:S04]  /*88040*/  STL [R1+0x984], R2 ;  /* 0x0009840201007387 */ /* 0x0001e80000100800 */
[----:B0-----:R-:W5:Y:S04]  /*88050*/  LDL.LU.64 R2, [R1+0x810] ;  /* 0x0008100001027983 */ /* 0x001f680000300a00 */
[----:B------:R0:W-:Y:S04]  /*88060*/  STL [R1+0x980], R20 ;  /* 0x0009801401007387 */ /* 0x0001e80000100800 */
[----:B0-----:R-:W5:Y:S04]  /*88070*/  LDL.LU.64 R20, [R1+0x808] ;  /* 0x0008080001147983 */ /* 0x001f680000300a00 */
[----:B------:R-:W5:Y:S04]  /*88080*/  LDL.LU.64 R24, [R1+0x7f8] ;  /* 0x0007f80001187983 */ /* 0x000f680000300a00 */
[----:B------:R-:W5:Y:S01]  /*88090*/  LDL.LU.64 R12, [R1+0x1bd0] ;  /* 0x001bd000010c7983 */ /* 0x000f620000300a00 */
[----:B------:R-:W-:-:S02]  /*880a0*/  PRMT R9, R9, 0x7770, RZ ;  /* 0x0000777009097816 */ /* 0x000fc400000000ff */
[----:B------:R-:W-:Y:S02]  /*880b0*/  PRMT R10, R10, 0x7770, RZ ;  /* 0x000077700a0a7816 */ /* 0x000fe400000000ff */
[----:B------:R-:W-:Y:S02]  /*880c0*/  PRMT R11, R11, 0x7770, RZ ;  /* 0x000077700b0b7816 */ /* 0x000fe400000000ff */
[----:B------:R-:W-:-:S05]  /*880d0*/  PRMT R8, R8, 0x7771, RZ ;  /* 0x0000777108087816 */ /* 0x000fca00000000ff */
[----:B------:R-:W-:Y:S01]  /*880e0*/  STL [R1+0x97c], R8 ;  /* 0x00097c0801007387 */ /* 0x000fe20000100800 */
[----:B------:R-:W-:-:S03]  /*880f0*/  PRMT R0, R15, 0x7771, RZ ;  /* 0x000077710f007816 */ /* 0x000fc600000000ff */
[----:B--2---:R-:W-:Y:S04]  /*88100*/  STG.E.U8 desc[UR12][R18.64], R9 ;  /* 0x0000000912007986 */ /* 0x004fe8000c10110c */
[----:B---3--:R-:W-:Y:S04]  /*88110*/  STG.E.U8 desc[UR12][R26.64], R10 ;  /* 0x0000000a1a007986 */ /* 0x008fe8000c10110c */
[----:B----4-:R-:W-:Y:S04]  /*88120*/  STG.E.U8 desc[UR12][R16.64], R11 ;  /* 0x0000000b10007986 */ /* 0x010fe8000c10110c */
[----:B------:R-:W0:Y:S04]  /*88130*/  LDS.128 R8, [R23+0x6000] ;  /* 0x0060000017087984 */ /* 0x000e280000000c00 */
[----:B0-----:R0:W-:Y:S02]  /*88140*/  STL.64 [R1+0x1bc8], R10 ;  /* 0x001bc80a01007387 */ /* 0x0011e40000100a00 */
[----:B0-----:R-:W-:-:S02]  /*88150*/  PRMT R11, R15, 0x7773, RZ ;  /* 0x000077730f0b7816 */ /* 0x001fc400000000ff */
[----:B------:R-:W-:-:S03]  /*88160*/  PRMT R10, R15, 0x7772, RZ ;  /* 0x000077720f0a7816 */ /* 0x000fc600000000ff */
[----:B------:R0:W-:Y:S04]  /*88170*/  STL [R1+0x978], R11 ;  /* 0x0009780b01007387 */ /* 0x0001e80000100800 */
[----:B------:R1:W-:Y:S04]  /*88180*/  STL [R1+0x974], R10 ;  /* 0x0009740a01007387 */ /* 0x0003e80000100800 */
[----:B------:R2:W-:Y:S01]  /*88190*/  STL [R1+0x970], R0 ;  /* 0x0009700001007387 */ /* 0x0005e20000100800 */
[C---:B0-----:R-:W-:Y:S02]  /*881a0*/  PRMT R11, R14.reuse, 0x7773, RZ ;  /* 0x000077730e0b7816 */ /* 0x041fe400000000ff */
[----:B-1----:R-:W-:-:S03]  /*881b0*/  PRMT R10, R14, 0x7772, RZ ;  /* 0x000077720e0a7816 */ /* 0x002fc600000000ff */
[----:B------:R5:W-:Y:S01]  /*881c0*/  STL [R1+0x96c], R11 ;  /* 0x00096c0b01007387 */ /* 0x000be20000100800 */
[----:B--2---:R-:W-:-:S03]  /*881d0*/  PRMT R0, R14, 0x7771, RZ ;  /* 0x000077710e007816 */ /* 0x004fc600000000ff */
[----:B------:R-:W-:Y:S04]  /*881e0*/  STL [R1+0x968], R10 ;  /* 0x0009680a01007387 */ /* 0x000fe80000100800 */
[----:B------:R0:W-:Y:S01]  /*881f0*/  STL [R1+0x964], R0 ;  /* 0x0009640001007387 */ /* 0x0001e20000100800 */
[C---:B-----5:R-:W-:Y:S02]  /*88200*/  PRMT R11, R13.reuse, 0x7773, RZ ;  /* 0x000077730d0b7816 */ /* 0x060fe400000000ff */
[C---:B0-----:R-:W-:Y:S02]  /*88210*/  PRMT R0, R13.reuse, 0x7772, RZ ;  /* 0x000077720d007816 */ /* 0x041fe400000000ff */
[----:B------:R-:W-:Y:S01]  /*88220*/  PRMT R10, R13, 0x7771, RZ ;  /* 0x000077710d0a7816 */ /* 0x000fe200000000ff */
[----:B------:R-:W-:Y:S04]  /*88230*/  STL [R1+0x960], R11 ;  /* 0x0009600b01007387 */ /* 0x000fe80000100800 */
[----:B------:R-:W-:Y:S04]  /*88240*/  STL [R1+0x95c], R0 ;  /* 0x00095c0001007387 */ /* 0x000fe80000100800 */
[----:B------:R0:W-:Y:S04]  /*88250*/  STL [R1+0x958], R10 ;  /* 0x0009580a01007387 */ /* 0x0001e80000100800 */
[----:B0-----:R-:W2:Y:S01]  /*88260*/  LDL.LU.64 R10, [R1+0x800] ;  /* 0x00080000010a7983 */ /* 0x001ea20000300a00 */
[----:B------:R-:W-:-:S03]  /*88270*/  PRMT R16, R12, 0x7773, RZ ;  /* 0x000077730c107816 */ /* 0x000fc600000000ff */
[----:B------:R-:W3:Y:S04]  /*88280*/  LDL.LU.64 R18, [R1+0x7f0] ;  /* 0x0007f00001127983 */ /* 0x000ee80000300a00 */
[----:B------:R0:W-:Y:S04]  /*88290*/  STL [R1+0x954], R16 ;  /* 0x0009541001007387 */ /* 0x0001e80000100800 */
[----:B------:R-:W4:Y:S01]  /*882a0*/  LDL.LU.64 R26, [R1+0x7e8] ;  /* 0x0007e800011a7983 */ /* 0x000f220000300a00 */
[----:B------:R-:W-:-:S03]  /*882b0*/  PRMT R0, R12, 0x7770, RZ ;  /* 0x000077700c007816 */ /* 0x000fc600000000ff */
[----:B0-----:R-:W5:Y:S01]  /*882c0*/  LDL.LU.64 R16, [R1+0x7d8] ;  /* 0x0007d80001107983 */ /* 0x001f620000300a00 */
[----:B------:R-:W-:Y:S02]  /*882d0*/  PRMT R13, R13, 0x7770, RZ ;  /* 0x000077700d0d7816 */ /* 0x000fe400000000ff */
[C---:B------:R-:W-:Y:S01]  /*882e0*/  PRMT R22, R12.reuse, 0x7772, RZ ;  /* 0x000077720c167816 */ /* 0x040fe200000000ff */
[----:B------:R0:W-:Y:S01]  /*882f0*/  STG.E.U8 desc[UR12][R28.64], R0 ;  /* 0x000000001c007986 */ /* 0x0001e2000c10110c */
[----:B------:R-:W-:-:S03]  /*88300*/  PRMT R12, R12, 0x7771, RZ ;  /* 0x000077710c0c7816 */ /* 0x000fc600000000ff */
[----:B------:R1:W-:Y:S04]  /*88310*/  STG.E.U8 desc[UR12][R2.64], R13 ;  /* 0x0000000d02007986 */ /* 0x0003e8000c10110c */
[----:B------:R-:W-:Y:S01]  /*88320*/  STL [R1+0x950], R22 ;  /* 0x0009501601007387 */ /* 0x000fe20000100800 */
[C---:B0-----:R-:W-:Y:S02]  /*88330*/  PRMT R0, R7.reuse, 0x7771, RZ ;  /* 0x0000777107007816 */ /* 0x041fe400000000ff */
[C---:B-1----:R-:W-:Y:S02]  /*88340*/  PRMT R3, R7.reuse, 0x7773, RZ ;  /* 0x0000777307037816 */ /* 0x042fe400000000ff */
[----:B------:R-:W-:Y:S01]  /*88350*/  PRMT R2, R7, 0x7772, RZ ;  /* 0x0000777207027816 */ /* 0x000fe200000000ff */
[----:B------:R-:W-:Y:S04]  /*88360*/  STL [R1+0x94c], R12 ;  /* 0x00094c0c01007387 */ /* 0x000fe80000100800 */
[----:B------:R0:W-:Y:S04]  /*88370*/  STL [R1+0x948], R3 ;  /* 0x0009480301007387 */ /* 0x0001e80000100800 */
[----:B------:R1:W-:Y:S04]  /*88380*/  STL [R1+0x944], R2 ;  /* 0x0009440201007387 */ /* 0x0003e80000100800 */
[----:B------:R1:W-:Y:S01]  /*88390*/  STL [R1+0x940], R0 ;  /* 0x0009400001007387 */ /* 0x0003e20000100800 */
[----:B0-----:R-:W-:-:S02]  /*883a0*/  PRMT R3, R6, 0x7773, RZ ;  /* 0x0000777306037816 */ /* 0x001fc400000000ff */
[----:B-1----:R-:W-:-:S03]  /*883b0*/  PRMT R2, R6, 0x7772, RZ ;  /* 0x0000777206027816 */ /* 0x002fc600000000ff */
[----:B------:R0:W-:Y:S01]  /*883c0*/  STL [R1+0x93c], R3 ;  /* 0x00093c0301007387 */ /* 0x0001e20000100800 */
[----:B------:R-:W-:-:S03]  /*883d0*/  PRMT R0, R6, 0x7771, RZ ;  /* 0x0000777106007816 */ /* 0x000fc600000000ff */
[----:B------:R1:W-:Y:S04]  /*883e0*/  STL [R1+0x938], R2 ;  /* 0x0009380201007387 */ /* 0x0003e80000100800 */
[----:B------:R1:W-:Y:S01]  /*883f0*/  STL [R1+0x934], R0 ;  /* 0x0009340001007387 */ /* 0x0003e20000100800 */
[C---:B0-----:R-:W-:Y:S02]  /*88400*/  PRMT R3, R5.reuse, 0x7773, RZ ;  /* 0x0000777305037816 */ /* 0x041fe400000000ff */
[----:B------:R-:W-:Y:S02]  /*88410*/  PRMT R14, R14, 0x7770, RZ ;  /* 0x000077700e0e7816 */ /* 0x000fe400000000ff */
[C---:B-1----:R-:W-:Y:S02]  /*88420*/  PRMT R2, R5.reuse, 0x7771, RZ ;  /* 0x0000777105027816 */ /* 0x042fe400000000ff */
[----:B------:R-:W-:Y:S01]  /*88430*/  PRMT R0, R5, 0x7772, RZ ;  /* 0x0000777205007816 */ /* 0x000fe200000000ff */
[----:B------:R-:W-:Y:S04]  /*88440*/  STL [R1+0x930], R3 ;  /* 0x0009300301007387 */ /* 0x000fe80000100800 */
[----:B------:R0:W-:Y:S04]  /*88450*/  STL [R1+0x92c], R0 ;  /* 0x00092c0001007387 */ /* 0x0001e80000100800 */
[----:B------:R1:W-:Y:S01]  /*88460*/  STL [R1+0x928], R2 ;  /* 0x0009280201007387 */ /* 0x0003e20000100800 */
[----:B------:R-:W-:-:S03]  /*88470*/  PRMT R15, R15, 0x7770, RZ ;  /* 0x000077700f0f7816 */ /* 0x000fc600000000ff */
[----:B------:R1:W-:Y:S01]  /*88480*/  STG.E.U8 desc[UR12][R20.64], R14 ;  /* 0x0000000e14007986 */ /* 0x0003e2000c10110c */
[----:B0-----:R-:W-:-:S03]  /*88490*/  PRMT R0, R4, 0x7770, RZ ;  /* 0x0000777004007816 */ /* 0x001fc600000000ff */
[----:B------:R-:W5:Y:S01]  /*884a0*/  LDL.LU.64 R28, [R1+0x7e0] ;  /* 0x0007e000011c7983 */ /* 0x000f620000300a00 */
[C---:B-1----:R-:W-:Y:S02]  /*884b0*/  PRMT R2, R4.reuse, 0x7773, RZ ;  /* 0x0000777304027816 */ /* 0x042fe400000000ff */
[----:B------:R-:W-:-:S03]  /*884c0*/  PRMT R20, R4, 0x7772, RZ ;  /* 0x0000777204147816 */ /* 0x000fc600000000ff */
[----:B------:R0:W-:Y:S04]  /*884d0*/  STL [R1+0x924], R2 ;  /* 0x0009240201007387 */ /* 0x0001e80000100800 */
[----:B------:R-:W-:Y:S01]  /*884e0*/  STG.E.U8 desc[UR12][R24.64], R15 ;  /* 0x0000000f18007986 */ /* 0x000fe2000c10110c */
[----:B------:R-:W-:Y:S02]  /*884f0*/  PRMT R5, R5, 0x7770, RZ ;  /* 0x0000777005057816 */ /* 0x000fe400000000ff */
[----:B------:R-:W-:Y:S01]  /*88500*/  PRMT R6, R6, 0x7770, RZ ;  /* 0x0000777006067816 */ /* 0x000fe200000000ff */
[----:B------:R-:W-:Y:S04]  /*88510*/  LDS.128 R12, [R23+0x8000] ;  /* 0x00800000170c7984 */ /* 0x000fe80000000c00 */
[----:B0-----:R-:W5:Y:S04]  /*88520*/  LDL.LU.64 R2, [R1+0x7d0] ;  /* 0x0007d00001027983 */ /* 0x001f680000300a00 */
[----:B------:R0:W-:Y:S04]  /*88530*/  STL [R1+0x920], R20 ;  /* 0x0009201401007387 */ /* 0x0001e80000100800 */
[----:B0-----:R-:W5:Y:S04]  /*88540*/  LDL.LU.64 R20, [R1+0x7c8] ;  /* 0x0007c80001147983 */ /* 0x001f680000300a00 */
[----:B------:R-:W5:Y:S04]  /*88550*/  LDL.LU.64 R24, [R1+0x7b8] ;  /* 0x0007b80001187983 */ /* 0x000f680000300a00 */
[----:B--2---:R0:W-:Y:S04]  /*88560*/  STG.E.U8 desc[UR12][R10.64], R0 ;  /* 0x000000000a007986 */ /* 0x0041e8000c10110c */
[----:B0-----:R-:W2:Y:S01]  /*88570*/  LDL.LU.64 R10, [R1+0x1bc8] ;  /* 0x001bc800010a7983 */ /* 0x001ea20000300a00 */
[----:B------:R-:W-:-:S02]  /*88580*/  PRMT R7, R7, 0x7770, RZ ;  /* 0x0000777007077816 */ /* 0x000fc400000000ff */
[----:B------:R-:W-:Y:S01]  /*88590*/  PRMT R4, R4, 0x7771, RZ ;  /* 0x0000777104047816 */ /* 0x000fe200000000ff */
[----:B---3--:R-:W-:Y:S04]  /*885a0*/  STG.E.U8 desc[UR12][R18.64], R5 ;  /* 0x0000000512007986 */ /* 0x008fe8000c10110c */
[----:B----4-:R-:W-:Y:S04]  /*885b0*/  STG.E.U8 desc[UR12][R26.64], R6 ;  /* 0x000000061a007986 */ /* 0x010fe8000c10110c */
[----:B------:R-:W-:Y:S04]  /*885c0*/  STL [R1+0x91c], R4 ;  /* 0x00091c0401007387 */ /* 0x000fe80000100800 */
[----:B-----5:R-:W-:Y:S04]  /*885d0*/  STG.E.U8 desc[UR12][R16.64], R7 ;  /* 0x0000000710007986 */ /* 0x020fe8000c10110c */
[----:B------:R-:W0:Y:S04]  /*885e0*/  LDS.128 R4, [R23+0xa000] ;  /* 0x00a0000017047984 */ /* 0x000e280000000c00 */
[----:B0-----:R2:W-:Y:S02]  /*885f0*/  STL.64 [R1+0x1bc0], R6 ;  /* 0x001bc00601007387 */ /* 0x0015e40000100a00 */
[----:B--2---:R-:W-:-:S02]  /*88600*/  PRMT R7, R11, 0x7773, RZ ;  /* 0x000077730b077816 */ /* 0x004fc400000000ff */
[C---:B------:R-:W-:Y:S02]  /*88610*/  PRMT R6, R11.reuse, 0x7772, RZ ;  /* 0x000077720b067816 */ /* 0x040fe400000000ff */
[----:B------:R-:W-:Y:S01]  /*88620*/  PRMT R0, R11, 0x7771, RZ ;  /* 0x000077710b007816 */ /* 0x000fe200000000ff */
[----:B------:R0:W-:Y:S04]  /*88630*/  STL [R1+0x918], R7 ;  /* 0x0009180701007387 */ /* 0x0001e80000100800 */
[----:B------:R1:W-:Y:S04]  /*88640*/  STL [R1+0x914], R6 ;  /* 0x0009140601007387 */ /* 0x0003e80000100800 */
[----:B------:R2:W-:Y:S01]  /*88650*/  STL [R1+0x910], R0 ;  /* 0x0009100001007387 */ /* 0x0005e20000100800 */
[----:B0-----:R-:W-:-:S02]  /*88660*/  PRMT R7, R10, 0x7773, RZ ;  /* 0x000077730a077816 */ /* 0x001fc400000000ff */
[----:B-1----:R-:W-:-:S03]  /*88670*/  PRMT R6, R10, 0x7772, RZ ;  /* 0x000077720a067816 */ /* 0x002fc600000000ff */
[----:B------:R0:W-:Y:S01]  /*88680*/  STL [R1+0x90c], R7 ;  /* 0x00090c0701007387 */ /* 0x0001e20000100800 */
[----:B--2---:R-:W-:-:S03]  /*88690*/  PRMT R0, R10, 0x7771, RZ ;  /* 0x000077710a007816 */ /* 0x004fc600000000ff */
[----:B------:R1:W-:Y:S04]  /*886a0*/  STL [R1+0x908], R6 ;  /* 0x0009080601007387 */ /* 0x0003e80000100800 */
[----:B------:R2:W-:Y:S01]  /*886b0*/  STL [R1+0x904], R0 ;  /* 0x0009040001007387 */ /* 0x0005e20000100800 */
[C---:B0-----:R-:W-:Y:S02]  /*886c0*/  PRMT R7, R9.reuse, 0x7773, RZ ;  /* 0x0000777309077816 */ /* 0x041fe400000000ff */
[C---:B-1----:R-:W-:Y:S02]  /*886d0*/  PRMT R6, R9.reuse, 0x7771, RZ ;  /* 0x0000777109067816 */ /* 0x042fe400000000ff */
[----:B--2---:R-:W-:Y:S01]  /*886e0*/  PRMT R0, R9, 0x7772, RZ ;  /* 0x0000777209007816 */ /* 0x004fe200000000ff */
[----:B------:R-:W-:Y:S04]  /*886f0*/  STL [R1+0x8fc], R7 ;  /* 0x0008fc0701007387 */ /* 0x000fe80000100800 */
[----:B------:R-:W-:Y:S04]  /*88700*/  STL [R1+0x8f8], R0 ;  /* 0x0008f80001007387 */ /* 0x000fe80000100800 */
[----:B------:R0:W-:Y:S04]  /*88710*/  STL [R1+0x8f4], R6 ;  /* 0x0008f40601007387 */ /* 0x0001e80000100800 */
[----:B0-----:R-:W2:Y:S01]  /*88720*/  LDL.LU.64 R6, [R1+0x7b0] ;  /* 0x0007b00001067983 */ /* 0x001ea20000300a00 */
[----:B------:R-:W-:-:S03]  /*88730*/  PRMT R16, R8, 0x7773, RZ ;  /* 0x0000777308107816 */ /* 0x000fc600000000ff */
[----:B------:R-:W3:Y:S01]  /*88740*/  LDL.LU.64 R26, [R1+0x790] ;  /* 0x00079000011a7983 */ /* 0x000ee20000300a00 */
[----:B------:R-:W-:-:S03]  /*88750*/  PRMT R0, R8, 0x7770, RZ ;  /* 0x0000777008007816 */ /* 0x000fc600000000ff */
[----:B------:R0:W-:Y:S01]  /*88760*/  STL [R1+0x8f0], R16 ;  /* 0x0008f01001007387 */ /* 0x0001e20000100800 */
[----:B------:R-:W-:-:S03]  /*88770*/  PRMT R9, R9, 0x7770, RZ ;  /* 0x0000777009097816 */ /* 0x000fc600000000ff */
[----:B------:R-:W4:Y:S01]  /*88780*/  LDL.LU.64 R18, [R1+0x788] ;  /* 0x0007880001127983 */ /* 0x000f220000300a00 */
[----:B------:R-:W-:-:S03]  /*88790*/  PRMT R22, R8, 0x7772, RZ ;  /* 0x0000777208167816 */ /* 0x000fc600000000ff */
[----:B0-----:R-:W5:Y:S01]  /*887a0*/  LDL.LU.64 R16, [R1+0x730] ;  /* 0x0007300001107983 */ /* 0x001f620000300a00 */
[----:B------:R-:W-:-:S03]  /*887b0*/  PRMT R8, R8, 0x7771, RZ ;  /* 0x0000777108087816 */ /* 0x000fc600000000ff */
[----:B------:R-:W-:Y:S04]  /*887c0*/  STG.E.U8 desc[UR12][R28.64], R0 ;  /* 0x000000001c007986 */ /* 0x000fe8000c10110c */
[----:B------:R0:W-:Y:S04]  /*887d0*/  STG.E.U8 desc[UR12][R2.64], R9 ;  /* 0x0000000902007986 */ /* 0x0001e8000c10110c */
[----:B------:R-:W-:Y:S04]  /*887e0*/  STL [R1+0x8ec], R22 ;  /* 0x0008ec1601007387 */ /* 0x000fe80000100800 */
[----:B------:R-:W-:Y:S01]  /*887f0*/  STL [R1+0x8e8], R8 ;  /* 0x0008e80801007387 */ /* 0x000fe20000100800 */
[----:B0-----:R-:W-:-:S02]  /*88800*/  PRMT R3, R15, 0x7773, RZ ;  /* 0x000077730f037816 */ /* 0x001fc400000000ff */
[C---:B------:R-:W-:Y:S02]  /*88810*/  PRMT R2, R15.reuse, 0x7772, RZ ;  /* 0x000077720f027816 */ /* 0x040fe400000000ff */
[----:B------:R-:W-:Y:S01]  /*88820*/  PRMT R0, R15, 0x7771, RZ ;  /* 0x000077710f007816 */ /* 0x000fe200000000ff */
[----:B------:R0:W-:Y:S04]  /*88830*/  STL [R1+0x8e4], R3 ;  /* 0x0008e40301007387 */ /* 0x0001e80000100800 */
[----:B------:R1:W-:Y:S01]  /*88840*/  STL [R1+0x8e0], R2 ;  /* 0x0008e00201007387 */ /* 0x0003e20000100800 */
[----:B0-----:R-:W-:-:S03]  /*88850*/  PRMT R3, R14, 0x7773, RZ ;  /* 0x000077730e037816 */ /* 0x001fc600000000ff */
[----:B------:R0:W-:Y:S01]  /*88860*/  STL [R1+0x8dc], R0 ;  /* 0x0008dc0001007387 */ /* 0x0001e20000100800 */
[----:B-1----:R-:W-:-:S03]  /*88870*/  PRMT R2, R14, 0x7772, RZ ;  /* 0x000077720e027816 */ /* 0x002fc600000000ff */
[----:B------:R1:W-:Y:S01]  /*88880*/  STL [R1+0x8d8], R3 ;  /* 0x0008d80301007387 */ /* 0x0003e20000100800 */
[----:B0-----:R-:W-:-:S03]  /*88890*/  PRMT R0, R14, 0x7771, RZ ;  /* 0x000077710e007816 */ /* 0x001fc600000000ff */
[----:B------:R0:W-:Y:S01]  /*888a0*/  STL [R1+0x8d4], R2 ;  /* 0x0008d40201007387 */ /* 0x0001e20000100800 */
[----:B-1----:R-:W-:-:S03]  /*888b0*/  PRMT R3, R13, 0x7773, RZ ;  /* 0x000077730d037816 */ /* 0x002fc600000000ff */
[----:B------:R1:W-:Y:S01]  /*888c0*/  STL [R1+0x8d0], R0 ;  /* 0x0008d00001007387 */ /* 0x0003e20000100800 */
[----:B------:R-:W-:Y:S02]  /*888d0*/  PRMT R10, R10, 0x7770, RZ ;  /* 0x000077700a0a7816 */ /* 0x000fe400000000ff */
[----:B------:R-:W-:Y:S02]  /*888e0*/  PRMT R11, R11, 0x7770, RZ ;  /* 0x000077700b0b7816 */ /* 0x000fe400000000ff */
[C---:B0-----:R-:W-:Y:S01]  /*888f0*/  PRMT R2, R13.reuse, 0x7772, RZ ;  /* 0x000077720d027816 */ /* 0x041fe200000000ff */
[----:B------:R-:W-:Y:S01]  /*88900*/  STL [R1+0x8cc], R3 ;  /* 0x0008cc0301007387 */ /* 0x000fe20000100800 */
[----:B-1----:R-:W-:-:S03]  /*88910*/  PRMT R0, R13, 0x7771, RZ ;  /* 0x000077710d007816 */ /* 0x002fc600000000ff */
[----:B------:R-:W5:Y:S01]  /*88920*/  LDL.LU.64 R28, [R1+0x770] ;  /* 0x00077000011c7983 */ /* 0x000f620000300a00 */
[----:B------:R-:W-:-:S03]  /*88930*/  PRMT R22, R12, 0x7773, RZ ;  /* 0x000077730c167816 */ /* 0x000fc600000000ff */
[----:B------:R0:W-:Y:S04]  /*88940*/  STL [R1+0x8c8], R2 ;  /* 0x0008c80201007387 */ /* 0x0001e80000100800 */
[----:B------:R1:W-:Y:S04]  /*88950*/  STG.E.U8 desc[UR12][R20.64], R10 ;  /* 0x0000000a14007986 */ /* 0x0003e8000c10110c */
[----:B------:R1:W-:Y:S04]  /*88960*/  STG.E.U8 desc[UR12][R24.64], R11 ;  /* 0x0000000b18007986 */ /* 0x0003e8000c10110c */
[----:B0-----:R-:W5:Y:S04]  /*88970*/  LDL.LU.64 R2, [R1+0x768] ;  /* 0x0007680001027983 */ /* 0x001f680000300a00 */
[----:B------:R0:W-:Y:S04]  /*88980*/  STL [R1+0x8c4], R0 ;  /* 0x0008c40001007387 */ /* 0x0001e80000100800 */
[----:B-1----:R-:W5:Y:S04]  /*88990*/  LDL.LU.64 R20, [R1+0x718] ;  /* 0x0007180001147983 */ /* 0x002f680000300a00 */
[----:B------:R-:W5:Y:S01]  /*889a0*/  LDL.LU.64 R24, [R1+0x710] ;  /* 0x0007100001187983 */ /* 0x000f620000300a00 */
[----:B0-----:R-:W-:-:S03]  /*889b0*/  PRMT R0, R12, 0x7770, RZ ;  /* 0x000077700c007816 */ /* 0x001fc600000000ff */
[----:B------:R0:W-:Y:S01]  /*889c0*/  STL [R1+0x8c0], R22 ;  /* 0x0008c01601007387 */ /* 0x0001e20000100800 */
[----:B------:R-:W-:Y:S02]  /*889d0*/  PRMT R13, R13, 0x7770, RZ ;  /* 0x000077700d0d7816 */ /* 0x000fe400000000ff */
[----:B------:R-:W-:Y:S01]  /*889e0*/  PRMT R14, R14, 0x7770, RZ ;  /* 0x000077700e0e7816 */ /* 0x000fe200000000ff */
[----:B------:R-:W-:Y:S01]  /*889f0*/  LDS.128 R8, [R23+0xc000] ;  /* 0x00c0000017087984 */ /* 0x000fe20000000c00 */
[----:B0-----:R-:W-:-:S05]  /*88a00*/  PRMT R22, R12, 0x7772, RZ ;  /* 0x000077720c167816 */ /* 0x001fca00000000ff */
[----:B------:R-:W-:Y:S04]  /*88a10*/  STL [R1+0x8bc], R22 ;  /* 0x0008bc1601007387 */ /* 0x000fe80000100800 */
[----:B--2---:R0:W-:Y:S04]  /*88a20*/  STG.E.U8 desc[UR12][R6.64], R0 ;  /* 0x0000000006007986 */ /* 0x0041e8000c10110c */
[----:B0-----:R-:W2:Y:S01]  /*88a30*/  LDL.LU.64 R6, [R1+0x1bc0] ;  /* 0x001bc00001067983 */ /* 0x001ea20000300a00 */
[----:B------:R-:W-:-:S03]  /*88a40*/  PRMT R15, R15, 0x7770, RZ ;  /* 0x000077700f0f7816 */ /* 0x000fc600000000ff */
[----:B---3--:R0:W-:Y:S04]  /*88a50*/  STG.E.U8 desc[UR12][R26.64], R13 ;  /* 0x0000000d1a007986 */ /* 0x0081e8000c10110c */
[----:B----4-:R-:W-:Y:S04]  /*88a60*/  STG.E.U8 desc[UR12][R18.64], R14 ;  /* 0x0000000e12007986 */ /* 0x010fe8000c10110c */
[----:B-----5:R-:W-:Y:S04]  /*88a70*/  STG.E.U8 desc[UR12][R16.64], R15 ;  /* 0x0000000f10007986 */ /* 0x020fe8000c10110c */
[----:B------:R-:W1:Y:S01]  /*88a80*/  LDS.128 R16, [R23+0xe000] ;  /* 0x00e0000017107984 */ /* 0x000e620000000c00 */
[----:B------:R-:W-:-:S05]  /*88a90*/  PRMT R12, R12, 0x7771, RZ ;  /* 0x000077710c0c7816 */ /* 0x000fca00000000ff */
[----:B------:R3:W-:Y:S04]  /*88aa0*/  STL [R1+0x8b8], R12 ;  /* 0x0008b80c01007387 */ /* 0x0007e80000100800 */
[----:B0-----:R-:W4:Y:S04]  /*88ab0*/  LDL.LU R27, [R1+0x1bb8] ;  /* 0x001bb800011b7983 */ /* 0x001f280000300800 */
[----:B-1----:R-:W-:Y:S04]  /*88ac0*/  STL.64 [R1+0x1ba0], R16 ;  /* 0x001ba01001007387 */ /* 0x002fe80000100a00 */
[----:B------:R-:W-:Y:S01]  /*88ad0*/  STL.64 [R1+0x1b98], R18 ;  /* 0x001b981201007387 */ /* 0x000fe20000100a00 */
[----:B--2---:R-:W-:-:S02]  /*88ae0*/  PRMT R13, R7, 0x7773, RZ ;  /* 0x00007773070d7816 */ /* 0x004fc400000000ff */
[C---:B---3--:R-:W-:Y:S02]  /*88af0*/  PRMT R12, R7.reuse, 0x7772, RZ ;  /* 0x00007772070c7816 */ /* 0x048fe400000000ff */
        /* <DEDUP_REMOVED lines=13> */
[----:B------:R0:W-:Y:S04]  /*88bd0*/  STL [R1+0x89c], R13 ;  /* 0x00089c0d01007387 */ /* 0x0001e80000100800 */
[----:B------:R-:W-:Y:S04]  /*88be0*/  STL [R1+0x898], R0 ;  /* 0x0008980001007387 */ /* 0x000fe80000100800 */
[----:B------:R1:W-:Y:S01]  /*88bf0*/  STL [R1+0x894], R12 ;  /* 0x0008940c01007387 */ /* 0x0003e20000100800 */
[----:B0-----:R-:W-:-:S02]  /*88c00*/  PRMT R13, R4, 0x7773, RZ ;  /* 0x00007773040d7816 */ /* 0x001fc400000000ff */
[----:B-1----:R-:W-:-:S03]  /*88c10*/  PRMT R12, R4, 0x7772, RZ ;  /* 0x00007772040c7816 */ /* 0x002fc600000000ff */
[----:B------:R-:W-:Y:S04]  /*88c20*/  STL [R1+0x890], R13 ;  /* 0x0008900d01007387 */ /* 0x000fe80000100800 */
[----:B------:R-:W-:Y:S04]  /*88c30*/  STL [R1+0x88c], R12 ;  /* 0x00088c0c01007387 */ /* 0x000fe80000100800 */
[----:B------:R-:W0:Y:S01]  /*88c40*/  LDS.128 R12, [R23+0x10000] ;  /* 0x01000000170c7984 */ /* 0x000e220000000c00 */
[C---:B------:R-:W-:Y:S02]  /*88c50*/  PRMT R0, R4.reuse, 0x7770, RZ ;  /* 0x0000777004007816 */ /* 0x040fe400000000ff */
[----:B------:R-:W-:-:S05]  /*88c60*/  PRMT R4, R4, 0x7771, RZ ;  /* 0x0000777104047816 */ /* 0x000fca00000000ff */
[----:B------:R-:W-:Y:S04]  /*88c70*/  STL [R1+0x888], R4 ;  /* 0x0008880401007387 */ /* 0x000fe80000100800 */
[----:B0-----:R0:W-:Y:S04]  /*88c80*/  STL.64 [R1+0x1bb0], R12 ;  /* 0x001bb00c01007387 */ /* 0x0011e80000100a00 */
[----:B0-----:R-:W2:Y:S04]  /*88c90*/  LDL.LU.64 R12, [R1+0x740] ;  /* 0x00074000010c7983 */ /* 0x001ea80000300a00 */
[----:B------:R0:W-:Y:S04]  /*88ca0*/  STL.64 [R1+0x1ba8], R14 ;  /* 0x001ba80e01007387 */ /* 0x0001e80000100a00 */
[----:B0-----:R-:W3:Y:S04]  /*88cb0*/  LDL.LU.64 R14, [R1+0x6f0] ;  /* 0x0006f000010e7983 */ /* 0x001ee80000300a00 */
[----:B------:R-:W5:Y:S04]  /*88cc0*/  LDL.LU.64 R16, [R1+0x6e8] ;  /* 0x0006e80001107983 */ /* 0x000f680000300a00 */
[----:B------:R-:W4:Y:S01]  /*88cd0*/  LDL.LU.64 R18, [R1+0x6e0] ;  /* 0x0006e00001127983 */ /* 0x000f220000300a00 */
[----:B------:R-:W-:-:S03]  /*88ce0*/  PRMT R5, R5, 0x7770, RZ ;  /* 0x0000777005057816 */ /* 0x000fc600000000ff */
[----:B------:R0:W-:Y:S04]  /*88cf0*/  STG.E.U8 desc[UR12][R28.64], R0 ;  /* 0x000000001c007986 */ /* 0x0001e8000c10110c */
[----:B------:R1:W-:Y:S01]  /*88d00*/  STG.E.U8 desc[UR12][R2.64], R5 ;  /* 0x0000000502007986 */ /* 0x0003e2000c10110c */
[C---:B0-----:R-:W-:Y:S02]  /*88d10*/  PRMT R0, R11.reuse, 0x7773, RZ ;  /* 0x000077730b007816 */ /* 0x041fe400000000ff */
[----:B-1----:R-:W-:-:S03]  /*88d20*/  PRMT R2, R11, 0x7772, RZ ;  /* 0x000077720b027816 */ /* 0x002fc600000000ff */
[----:B------:R0:W-:Y:S01]  /*88d30*/  STL [R1+0x884], R0 ;  /* 0x0008840001007387 */ /* 0x0001e20000100800 */
[----:B------:R-:W-:-:S03]  /*88d40*/  PRMT R3, R10, 0x7773, RZ ;  /* 0x000077730a037816 */ /* 0x000fc600000000ff */
[----:B------:R1:W-:Y:S01]  /*88d50*/  STL [R1+0x880], R2 ;  /* 0x0008800201007387 */ /* 0x0003e20000100800 */
[----:B0-----:R-:W-:Y:S02]  /*88d60*/  PRMT R0, R11, 0x7771, RZ ;  /* 0x000077710b007816 */ /* 0x001fe400000000ff */
[----:B-1----:R-:W-:-:S03]  /*88d70*/  PRMT R2, R10, 0x7772, RZ ;  /* 0x000077720a027816 */ /* 0x002fc600000000ff */
[----:B------:R0:W-:Y:S04]  /*88d80*/  STL [R1+0x87c], R0 ;  /* 0x00087c0001007387 */ /* 0x0001e80000100800 */
[----:B------:R1:W-:Y:S01]  /*88d90*/  STL [R1+0x878], R3 ;  /* 0x0008780301007387 */ /* 0x0003e20000100800 */
[----:B0-----:R-:W-:-:S03]  /*88da0*/  PRMT R0, R10, 0x7771, RZ ;  /* 0x000077710a007816 */ /* 0x001fc600000000ff */
[----:B------:R0:W-:Y:S01]  /*88db0*/  STL [R1+0x874], R2 ;  /* 0x0008740201007387 */ /* 0x0001e20000100800 */
[----:B-1----:R-:W-:-:S03]  /*88dc0*/  PRMT R3, R9, 0x7773, RZ ;  /* 0x0000777309037816 */ /* 0x002fc600000000ff */
[----:B------:R1:W-:Y:S01]  /*88dd0*/  STL [R1+0x870], R0 ;  /* 0x0008700001007387 */ /* 0x0003e20000100800 */
[----:B------:R-:W-:Y:S02]  /*88de0*/  PRMT R6, R6, 0x7770, RZ ;  /* 0x0000777006067816 */ /* 0x000fe400000000ff */
[----:B------:R-:W-:Y:S02]  /*88df0*/  PRMT R7, R7, 0x7770, RZ ;  /* 0x0000777007077816 */ /* 0x000fe400000000ff */
[C---:B0-----:R-:W-:Y:S02]  /*88e00*/  PRMT R2, R9.reuse, 0x7771, RZ ;  /* 0x0000777109027816 */ /* 0x041fe400000000ff */
[----:B-1----:R-:W-:Y:S01]  /*88e10*/  PRMT R0, R9, 0x7772, RZ ;  /* 0x0000777209007816 */ /* 0x002fe200000000ff */
[----:B------:R0:W-:Y:S04]  /*88e20*/  STL [R1+0x86c], R3 ;  /* 0x00086c0301007387 */ /* 0x0001e80000100800 */
[----:B------:R-:W-:Y:S04]  /*88e30*/  STL [R1+0x868], R0 ;  /* 0x0008680001007387 */ /* 0x000fe80000100800 */
[----:B------:R1:W-:Y:S01]  /*88e40*/  STL [R1+0x864], R2 ;  /* 0x0008640201007387 */ /* 0x0003e20000100800 */
[----:B0-----:R-:W-:-:S03]  /*88e50*/  PRMT R3, R8, 0x7773, RZ ;  /* 0x0000777308037816 */ /* 0x001fc600000000ff */
[----:B------:R-:W-:Y:S04]  /*88e60*/  STG.E.U8 desc[UR12][R20.64], R6 ;  /* 0x0000000614007986 */ /* 0x000fe8000c10110c */
[----:B------:R0:W-:Y:S01]  /*88e70*/  STG.E.U8 desc[UR12][R24.64], R7 ;  /* 0x0000000718007986 */ /* 0x0001e2000c10110c */
[C---:B-1----:R-:W-:Y:S02]  /*88e80*/  PRMT R2, R8.reuse, 0x7772, RZ ;  /* 0x0000777208027816 */ /* 0x042fe400000000ff */
[----:B------:R-:W-:Y:S01]  /*88e90*/  PRMT R0, R8, 0x7770, RZ ;  /* 0x0000777008007816 */ /* 0x000fe200000000ff */
[----:B0-----:R-:W4:Y:S04]  /*88ea0*/  LDL.LU.64 R6, [R1+0x6a8] ;  /* 0x0006a80001067983 */ /* 0x001f280000300a00 */
[----:B------:R-:W-:Y:S04]  /*88eb0*/  STL [R1+0x860], R3 ;  /* 0x0008600301007387 */ /* 0x000fe80000100800 */
[----:B------:R-:W4:Y:S04]  /*88ec0*/  LDL.LU.64 R4, [R1+0x6a0] ;  /* 0x0006a00001047983 */ /* 0x000f280000300a00 */
[----:B------:R0:W-:Y:S04]  /*88ed0*/  STL [R1+0x85c], R2 ;  /* 0x00085c0201007387 */ /* 0x0001e80000100800 */
[----:B------:R-:W4:Y:S01]  /*88ee0*/  LDL.LU.64 R28, [R1+0x670] ;  /* 0x00067000011c7983 */ /* 0x000f220000300a00 */
[----:B------:R-:W-:-:S03]  /*88ef0*/  PRMT R9, R9, 0x7770, RZ ;  /* 0x0000777009097816 */ /* 0x000fc600000000ff */
[----:B0-----:R-:W4:Y:S01]  /*88f00*/  LDL.LU R2, [R1+0xa3c] ;  /* 0x000a3c0001027983 */ /* 0x001f220000300800 */
[----:B------:R-:W-:-:S03]  /*88f10*/  PRMT R3, R8, 0x7771, RZ ;  /* 0x0000777108037816 */ /* 0x000fc600000000ff */
[----:B------:R-:W4:Y:S04]  /*88f20*/  LDL.LU R22, [R1+0xa6c] ;  /* 0x000a6c0001167983 */ /* 0x000f280000300800 */
[----:B------:R-:W4:Y:S01]  /*88f30*/  LDL.LU R21, [R1+0xa38] ;  /* 0x000a380001157983 */ /* 0x000f220000300800 */
[----:B------:R-:W-:-:S03]  /*88f40*/  PRMT R10, R10, 0x7770, RZ ;  /* 0x000077700a0a7816 */ /* 0x000fc600000000ff */
[----:B------:R-:W4:Y:S01]  /*88f50*/  LDL.LU R20, [R1+0xa70] ;  /* 0x000a700001147983 */ /* 0x000f220000300800 */
[----:B------:R-:W-:-:S03]  /*88f60*/  PRMT R11, R11, 0x7770, RZ ;  /* 0x000077700b0b7816 */ /* 0x000fc600000000ff */
[----:B------:R-:W4:Y:S04]  /*88f70*/  LDL.LU R23, [R1+0xa34] ;  /* 0x000a340001177983 */ /* 0x000f280000300800 */
[----:B------:R-:W4:Y:S04]  /*88f80*/  LDL.LU R24, [R1+0xa5c] ;  /* 0x000a5c0001187983 */ /* 0x000f280000300800 */
[----:B------:R-:W4:Y:S04]  /*88f90*/  LDL.LU R26, [R1+0xa30] ;  /* 0x000a3000011a7983 */ /* 0x000f280000300800 */
[----:B------:R-:W4:Y:S04]  /*88fa0*/  LDL.LU R25, [R1+0xa60] ;  /* 0x000a600001197983 */ /* 0x000f280000300800 */
[----:B--2---:R0:W-:Y:S04]  /*88fb0*/  STG.E.U8 desc[UR12][R12.64], R0 ;  /* 0x000000000c007986 */ /* 0x0041e8000c10110c */
[----:B0-----:R-:W2:Y:S04]  /*88fc0*/  LDL.LU.64 R12, [R1+0x1bb0] ;  /* 0x001bb000010c7983 */ /* 0x001ea80000300a00 */
[----:B------:R-:W-:Y:S04]  /*88fd0*/  STL [R1+0x858], R3 ;  /* 0x0008580301007387 */ /* 0x000fe80000100800 */
[----:B---3--:R0:W-:Y:S04]  /*88fe0*/  STG.E.U8 desc[UR12][R14.64], R9 ;  /* 0x000000090e007986 */ /* 0x0081e8000c10110c */
[----:B-----5:R1:W-:Y:S04]  /*88ff0*/  STG.E.U8 desc[UR12][R16.64], R10 ;  /* 0x0000000a10007986 */ /* 0x0203e8000c10110c */
[----:B----4-:R3:W-:Y:S04]  /*89000*/  STG.E.U8 desc[UR12][R18.64], R11 ;  /* 0x0000000b12007986 */ /* 0x0107e8000c10110c */
[----:B0-----:R-:W4:Y:S04]  /*89010*/  LDL.LU.64 R14, [R1+0x1ba8] ;  /* 0x001ba800010e7983 */ /* 0x001f280000300a00 */
[----:B------:R-:W5:Y:S04]  /*89020*/  LDL.LU.64 R8, [R1+0x6b0] ;  /* 0x0006b00001087983 */ /* 0x000f680000300a00 */
[----:B-1----:R-:W2:Y:S04]  /*89030*/  LDL.LU.64 R16, [R1+0x1ba0] ;  /* 0x001ba00001107983 */ /* 0x002ea80000300a00 */
[----:B---3--:R-:W3:Y:S02]  /*89040*/  LDL.LU.64 R18, [R1+0x1b98] ;  /* 0x001b980001127983 */ /* 0x008ee40000300a00 */
[----:B---3--:R-:W-:-:S02]  /*89050*/  PRMT R10, R19, 0x7773, RZ ;  /* 0x00007773130a7816 */ /* 0x008fc400000000ff */
        /* <DEDUP_REMOVED lines=8> */
[----:B---3--:R-:W-:-:S03]  /*890e0*/  PRMT R0, R18, 0x7771, RZ ;  /* 0x0000777112007816 */ /* 0x008fc600000000ff */
[----:B------:R0:W-:Y:S04]  /*890f0*/  STL [R1+0x844], R3 ;  /* 0x0008440301007387 */ /* 0x0001e80000100800 */
[----:B------:R1:W-:Y:S01]  /*89100*/  STL [R1+0x840], R0 ;  /* 0x0008400001007387 */ /* 0x0003e20000100800 */
[C---:B--2---:R-:W-:Y:S02]  /*89110*/  PRMT R10, R17.reuse, 0x7773, RZ ;  /* 0x00007773110a7816 */ /* 0x044fe400000000ff */
[C---:B0-----:R-:W-:Y:S02]  /*89120*/  PRMT R3, R17.reuse, 0x7771, RZ ;  /* 0x0000777111037816 */ /* 0x041fe400000000ff */
[C---:B-1----:R-:W-:Y:S01]  /*89130*/  PRMT R0, R17.reuse, 0x7772, RZ ;  /* 0x0000777211007816 */ /* 0x042fe200000000ff */
[----:B------:R0:W-:Y:S01]  /*89140*/  STL [R1+0x83c], R10 ;  /* 0x00083c0a01007387 */ /* 0x0001e20000100800 */
[----:B------:R-:W-:-:S03]  /*89150*/  PRMT R17, R17, 0x7770, RZ ;  /* 0x0000777011117816 */ /* 0x000fc600000000ff */
[----:B------:R1:W-:Y:S01]  /*89160*/  STL [R1+0x838], R0 ;  /* 0x0008380001007387 */ /* 0x0003e20000100800 */
[----:B------:R-:W-:Y:S02]  /*89170*/  PRMT R18, R18, 0x7770, RZ ;  /* 0x0000777012127816 */ /* 0x000fe400000000ff */
[C---:B------:R-:W-:Y:S01]  /*89180*/  PRMT R11, R16.reuse, 0x7773, RZ ;  /* 0x00007773100b7816 */ /* 0x040fe200000000ff */
[----:B------:R2:W-:Y:S01]  /*89190*/  STL [R1+0x834], R3 ;  /* 0x0008340301007387 */ /* 0x0005e20000100800 */
[C---:B0-----:R-:W-:Y:S02]  /*891a0*/  PRMT R10, R16.reuse, 0x7772, RZ ;  /* 0x00007772100a7816 */ /* 0x041fe400000000ff */
[C---:B-1----:R-:W-:Y:S02]  /*891b0*/  PRMT R0, R16.reuse, 0x7770, RZ ;  /* 0x0000777010007816 */ /* 0x042fe400000000ff */
[----:B--2---:R-:W-:Y:S02]  /*891c0*/  PRMT R3, R16, 0x7771, RZ ;  /* 0x0000777110037816 */ /* 0x004fe400000000ff */
[----:B------:R-:W-:Y:S01]  /*891d0*/  LEA R16, R27, UR6, 0x4 ;  /* 0x000000061b107c11 */ /* 0x000fe2000f8e20ff */
[----:B-----5:R0:W-:Y:S04]  /*891e0*/  STG.E.U8 desc[UR12][R8.64], R0 ;  /* 0x0000000008007986 */ /* 0x0201e8000c10110c */
[----:B------:R-:W-:Y:S04]  /*891f0*/  STG.E.U8 desc[UR12][R6.64], R17 ;  /* 0x0000001106007986 */ /* 0x000fe8000c10110c */
[----:B------:R-:W-:Y:S04]  /*89200*/  STG.E.U8 desc[UR12][R4.64], R18 ;  /* 0x0000001204007986 */ /* 0x000fe8000c10110c */
[----:B------:R-:W1:Y:S01]  /*89210*/  LDS.128 R4, [R16+0x12000] ;  /* 0x0120000010047984 */ /* 0x000e620000000c00 */
[----:B0-----:R-:W-:-:S03]  /*89220*/  FFMA R0, R22, 0.69314718246459960938, R2 ;  /* 0x3f31721816007823 */ /* 0x001fc60000000002 */
[----:B------:R-:W-:Y:S01]  /*89230*/  STL [R1+0x830], R11 ;  /* 0x0008300b01007387 */ /* 0x000fe20000100800 */
[----:B------:R-:W-:-:S03]  /*89240*/  FFMA R2, R24, 0.69314718246459960938, R23 ;  /* 0x3f31721818027823 */ /* 0x000fc60000000017 */
[----:B------:R-:W-:Y:S04]  /*89250*/  STL [R1+0x82c], R10 ;  /* 0x00082c0a01007387 */ /* 0x000fe80000100800 */
[----:B------:R0:W-:Y:S04]  /*89260*/  STL [R1+0x828], R3 ;  /* 0x0008280301007387 */ /* 0x0001e80000100800 */
[----:B------:R-:W-:Y:S04]  /*89270*/  STL [R1+0x1b50], R27 ;  /* 0x001b501b01007387 */ /* 0x000fe80000100800 */
[----:B------:R2:W-:Y:S01]  /*89280*/  STL [R1+0x30], R0 ;  /* 0x0000300001007387 */ /* 0x0005e20000100800 */
[----:B0-----:R-:W-:-:S05]  /*89290*/  FFMA R3, R20, 0.69314718246459960938, R21 ;  /* 0x3f31721814037823 */ /* 0x001fca0000000015 */
[----:B------:R4:W-:Y:S01]  /*892a0*/  STL [R1+0x34], R3 ;  /* 0x0000340301007387 */ /* 0x0009e20000100800 */
[----:B--2---:R-:W-:-:S03]  /*892b0*/  FFMA R0, R25, 0.69314718246459960938, R26 ;  /* 0x3f31721819007823 */ /* 0x004fc6000000001a */
[----:B------:R0:W-:Y:S01]  /*892c0*/  STL [R1+0x38], R2 ;  /* 0x0000380201007387 */ /* 0x0001e20000100800 */
[----:B----4-:R-:W-:-:S03]  /*892d0*/  PRMT R3, R15, 0x7773, RZ ;  /* 0x000077730f037816 */ /* 0x010fc600000000ff */
[----:B-1----:R-:W-:Y:S01]  /*892e0*/  STL [R1+0x1b64], R4 ;  /* 0x001b640401007387 */ /* 0x002fe20000100800 */
[----:B0-----:R-:W-:-:S03]  /*892f0*/  PRMT R2, R15, 0x7772, RZ ;  /* 0x000077720f027816 */ /* 0x001fc600000000ff */
[----:B------:R0:W-:Y:S04]  /*89300*/  STL [R1+0x3c], R0 ;  /* 0x00003c0001007387 */ /* 0x0001e80000100800 */
[----:B------:R-:W-:Y:S04]  /*89310*/  STL [R1+0x1b60], R5 ;  /* 0x001b600501007387 */ /* 0x000fe80000100800 */
[----:B------:R-:W-:Y:S01]  /*89320*/  STL [R1+0x1b5c], R6 ;  /* 0x001b5c0601007387 */ /* 0x000fe20000100800 */
[----:B0-----:R-:W-:-:S03]  /*89330*/  PRMT R0, R15, 0x7771, RZ ;  /* 0x000077710f007816 */ /* 0x001fc600000000ff */
[----:B------:R-:W-:Y:S04]  /*89340*/  STL [R1+0x1b58], R7 ;  /* 0x001b580701007387 */ /* 0x000fe80000100800 */
[----:B------:R-:W-:Y:S04]  /*89350*/  STL [R1+0x1b54], R16 ;  /* 0x001b541001007387 */ /* 0x000fe80000100800 */
[----:B------:R0:W-:Y:S01]  /*89360*/  STL [R1+0x824], R3 ;  /* 0x0008240301007387 */ /* 0x0001e20000100800 */
[----:B------:R-:W-:-:S03]  /*89370*/  PRMT R15, R15, 0x7770, RZ ;  /* 0x000077700f0f7816 */ /* 0x000fc600000000ff */
[----:B------:R1:W-:Y:S04]  /*89380*/  STL [R1+0x820], R2 ;  /* 0x0008200201007387 */ /* 0x0003e80000100800 */
[----:B------:R2:W-:Y:S01]  /*89390*/  STL [R1+0x81c], R0 ;  /* 0x00081c0001007387 */ /* 0x0005e20000100800 */
[C---:B0-----:R-:W-:Y:S02]  /*893a0*/  PRMT R3, R14.reuse, 0x7773, RZ ;  /* 0x000077730e037816 */ /* 0x041fe400000000ff */
[----:B-1----:R-:W-:-:S03]  /*893b0*/  PRMT R2, R14, 0x7772, RZ ;  /* 0x000077720e027816 */ /* 0x002fc600000000ff */
[----:B------:R0:W-:Y:S01]  /*893c0*/  STL [R1+0x818], R3 ;  /* 0x0008180301007387 */ /* 0x0001e20000100800 */
[C---:B--2---:R-:W-:Y:S02]  /*893d0*/  PRMT R0, R14.reuse, 0x7771, RZ ;  /* 0x000077710e007816 */ /* 0x044fe400000000ff */
[----:B------:R-:W-:Y:S01]  /*893e0*/  PRMT R14, R14, 0x7770, RZ ;  /* 0x000077700e0e7816 */ /* 0x000fe200000000ff */
[----:B------:R-:W-:Y:S01]  /*893f0*/  STL [R1+0x814], R2 ;  /* 0x0008140201007387 */ /* 0x000fe20000100800 */
[----:B0-----:R-:W-:-:S03]  /*89400*/  PRMT R3, R13, 0x7773, RZ ;  /* 0x000077730d037816 */ /* 0x001fc600000000ff */
[----:B------:R0:W-:Y:S04]  /*89410*/  STL.64 [R1+0x1b80], R14 ;  /* 0x001b800e01007387 */ /* 0x0001e80000100a00 */
[----:B------:R1:W-:Y:S04]  /*89420*/  STL [R1+0x810], R0 ;  /* 0x0008100001007387 */ /* 0x0003e80000100800 */
[----:B------:R-:W-:Y:S04]  /*89430*/  STL [R1+0x80c], R3 ;  /* 0x00080c0301007387 */ /* 0x000fe80000100800 */
[----:B0-----:R-:W2:Y:S01]  /*89440*/  LDL.LU.64 R14, [R1+0x6b8] ;  /* 0x0006b800010e7983 */ /* 0x001ea20000300a00 */
[----:B------:R-:W-:-:S02]  /*89450*/  PRMT R2, R13, 0x7772, RZ ;  /* 0x000077720d027816 */ /* 0x000fc400000000ff */
[----:B-1----:R-:W-:-:S03]  /*89460*/  PRMT R0, R13, 0x7771, RZ ;  /* 0x000077710d007816 */ /* 0x002fc600000000ff */
[----:B------:R-:W-:Y:S04]  /*89470*/  STL [R1+0x808], R2 ;  /* 0x0008080201007387 */ /* 0x000fe80000100800 */
[----:B--2---:R0:W-:Y:S04]  /*89480*/  STL.64 [R1+0x1b88], R14 ;  /* 0x001b880e01007387 */ /* 0x0041e80000100a00 */
[----:B------:R-:W-:Y:S04]  /*89490*/  STL [R1+0x804], R0 ;  /* 0x0008040001007387 */ /* 0x000fe80000100800 */
[----:B0-----:R-:W2:Y:S04]  /*894a0*/  LDL.LU.64 R14, [R1+0x6c0] ;  /* 0x0006c000010e7983 */ /* 0x001ea80000300a00 */
[----:B--2---:R-:W-:Y:S04]  /*894b0*/  STL [R1+0x1b90], R15 ;  /* 0x001b900f01007387 */ /* 0x004fe80000100800 */
[----:B------:R-:W2:Y:S04]  /*894c0*/  LDL.LU R4, [R1+0xaa4] ;  /* 0x000aa40001047983 */ /* 0x000ea80000300800 */
[----:B------:R-:W3:Y:S04]  /*894d0*/  LDL.LU R5, [R1+0xa28] ;  /* 0x000a280001057983 */ /* 0x000ee80000300800 */
[----:B---3--:R0:W-:Y:S04]  /*894e0*/  STL [R1+0x1b68], R5 ;  /* 0x001b680501007387 */ /* 0x0081e80000100800 */
[----:B0-----:R-:W2:Y:S01]  /*894f0*/  LDL.LU R5, [R1+0xa2c] ;  /* 0x000a2c0001057983 */ /* 0x001ea20000300800 */
[----:B------:R-:W-:-:S03]  /*89500*/  PRMT R19, R19, 0x7770, RZ ;  /* 0x0000777013137816 */ /* 0x000fc600000000ff */
[----:B--2---:R0:W-:Y:S04]  /*89510*/  STL.64 [R1+0x1b70], R4 ;  /* 0x001b700401007387 */ /* 0x0041e80000100a00 */
[----:B0-----:R-:W2:Y:S04]  /*89520*/  LDL.LU.64 R4, [R1+0x678] ;  /* 0x0006780001047983 */ /* 0x001ea80000300a00 */
[----:B------:R-:W-:Y:S01]  /*89530*/  STG.E.U8 desc[UR12][R28.64], R19 ;  /* 0x000000131c007986 */ /* 0x000fe2000c10110c */
[----:B------:R-:W-:-:S03]  /*89540*/  PRMT R15, R12, 0x7773, RZ ;  /* 0x000077730c0f7816 */ /* 0x000fc600000000ff */
[----:B--2---:R0:W-:Y:S04]  /*89550*/  STL.64 [R1+0x1b78], R4 ;  /* 0x001b780401007387 */ /* 0x0041e80000100a00 */
[----:B0-----:R-:W2:Y:S04]  /*89560*/  LDL.LU.64 R4, [R1+0x680] ;  /* 0x0006800001047983 */ /* 0x001ea80000300a00 */
[----:B------:R-:W3:Y:S04]  /*89570*/  LDL.LU R6, [R1+0xaa0] ;  /* 0x000aa00001067983 */ /* 0x000ee80000300800 */
[----:B------:R-:W4:Y:S04]  /*89580*/  LDL.LU R7, [R1+0xa24] ;  /* 0x000a240001077983 */ /* 0x000f280000300800 */
        /* <DEDUP_REMOVED lines=20> */
[----:B------:R0:W-:Y:S02]  /*896d0*/  STL [R1+0x800], R15 ;  /* 0x0008000f01007387 */ /* 0x0001e40000100800 */
[----:B0-----:R-:W-:-:S05]  /*896e0*/  PRMT R15, R12, 0x7772, RZ ;  /* 0x000077720c0f7816 */ /* 0x001fca00000000ff */
[----:B------:R0:W-:Y:S04]  /*896f0*/  STL [R1+0x7fc], R15 ;  /* 0x0007fc0f01007387 */ /* 0x0001e80000100800 */
[----:B0-----:R-:W2:Y:S01]  /*89700*/  LDL.LU R15, [R1+0x1b90] ;  /* 0x001b9000010f7983 */ /* 0x001ea20000300800 */
[C---:B------:R-:W-:Y:S02]  /*89710*/  PRMT R0, R12.reuse, 0x7770, RZ ;  /* 0x000077700c007816 */ /* 0x040fe400000000ff */
[----:B------:R-:W-:-:S05]  /*89720*/  PRMT R12, R12, 0x7771, RZ ;  /* 0x000077710c0c7816 */ /* 0x000fca00000000ff */
[----:B------:R0:W-:Y:S04]  /*89730*/  STL [R1+0x7f8], R12 ;  /* 0x0007f80c01007387 */ /* 0x0001e80000100800 */
[----:B0-----:R-:W3:Y:S04]  /*89740*/  LDL.LU R12, [R1+0xa08] ;  /* 0x000a0800010c7983 */ /* 0x001ee80000300800 */
[----:B--2---:R0:W-:Y:S04]  /*89750*/  STG.E.U8 desc[UR12][R14.64], R0 ;  /* 0x000000000e007986 */ /* 0x0041e8000c10110c */
[----:B0-----:R-:W2:Y:S01]  /*89760*/  LDL.LU.64 R14, [R1+0x1b88] ;  /* 0x001b8800010e7983 */ /* 0x001ea20000300a00 */
[----:B------:R-:W-:-:S03]  /*89770*/  PRMT R13, R13, 0x7770, RZ ;  /* 0x000077700d0d7816 */ /* 0x000fc600000000ff */
[----:B------:R-:W3:Y:S04]  /*89780*/  LDL.LU R0, [R1+0xa64] ;  /* 0x000a640001007983 */ /* 0x000ee80000300800 */
[----:B--2---:R0:W-:Y:S04]  /*89790*/  STG.E.U8 desc[UR12][R14.64], R13 ;  /* 0x0000000d0e007986 */ /* 0x0041e8000c10110c */
[----:B0-----:R-:W2:Y:S04]  /*897a0*/  LDL.LU.64 R14, [R1+0x1b80] ;  /* 0x001b8000010e7983 */ /* 0x001ea80000300a00 */
[----:B------:R-:W3:Y:S04]  /*897b0*/  LDL.LU R13, [R1+0xa10] ;  /* 0x000a1000010d7983 */ /* 0x000ee80000300800 */
[----:B--2---:R0:W-:Y:S04]  /*897c0*/  STG.E.U8 desc[UR12][R4.64], R14 ;  /* 0x0000000e04007986 */ /* 0x0041e8000c10110c */
[----:B0-----:R-:W2:Y:S04]  /*897d0*/  LDL.LU.64 R4, [R1+0x1b78] ;  /* 0x001b780001047983 */ /* 0x001ea80000300a00 */
[----:B------:R-:W3:Y:S04]  /*897e0*/  LDL.LU R14, [R1+0xa14] ;  /* 0x000a1400010e7983 */ /* 0x000ee80000300800 */
[----:B--2---:R0:W-:Y:S04]  /*897f0*/  STG.E.U8 desc[UR12][R4.64], R15 ;  /* 0x0000000f04007986 */ /* 0x0041e8000c10110c */
[----:B0-----:R-:W2:Y:S04]  /*89800*/  LDL.LU.64 R4, [R1+0x1b70] ;  /* 0x001b700001047983 */ /* 0x001ea80000300a00 */
[----:B------:R-:W3:Y:S01]  /*89810*/  LDL.LU R15, [R1+0xa94] ;  /* 0x000a9400010f7983 */ /* 0x000ee20000300800 */
[----:B--2---:R-:W-:-:S03]  /*89820*/  FFMA R4, R4, 0.69314718246459960938, R5 ;  /* 0x3f31721804047823 */ /* 0x004fc60000000005 */
[----:B------:R-:W3:Y:S01]  /*89830*/  LDL.LU R5, [R1+0x1b68] ;  /* 0x001b680001057983 */ /* 0x000ee20000300800 */
[----:B----4-:R-:W-:-:S03]  /*89840*/  FFMA R28, R28, 0.69314718246459960938, R7 ;  /* 0x3f3172181c1c7823 */ /* 0x010fc60000000007 */
[----:B------:R0:W-:Y:S01]  /*89850*/  STL [R1+0x20], R4 ;  /* 0x0000200401007387 */ /* 0x0001e20000100800 */
[----:B-----5:R-:W-:-:S03]  /*89860*/  FFMA R29, R29, 0.69314718246459960938, R16 ;  /* 0x3f3172181d1d7823 */ /* 0x020fc60000000010 */
[----:B0-----:R-:W2:Y:S01]  /*89870*/  LDL.LU R4, [R1+0x1b64] ;  /* 0x001b640001047983 */ /* 0x001ea20000300800 */
[----:B---3--:R-:W-:-:S03]  /*89880*/  FFMA R6, R6, 0.69314718246459960938, R5 ;  /* 0x3f31721806067823 */ /* 0x008fc60000000005 */
[----:B------:R-:W3:Y:S04]  /*89890*/  LDL.LU R5, [R1+0x1b60] ;  /* 0x001b600001057983 */ /* 0x000ee80000300800 */
[----:B------:R0:W-:Y:S04]  /*898a0*/  STL [R1+0x24], R6 ;  /* 0x0000240601007387 */ /* 0x0001e80000100800 */
[----:B0-----:R-:W4:Y:S04]  /*898b0*/  LDL.LU R6, [R1+0x1b5c] ;  /* 0x001b5c0001067983 */ /* 0x001f280000300800 */
[----:B------:R-:W5:Y:S04]  /*898c0*/  LDL.LU R7, [R1+0x1b58] ;  /* 0x001b580001077983 */ /* 0x000f680000300800 */
[----:B------:R0:W-:Y:S04]  /*898d0*/  STL [R1+0x1380], R28 ;  /* 0x0013801c01007387 */ /* 0x0001e80000100800 */
[----:B0-----:R-:W2:Y:S04]  /*898e0*/  LDL.LU R28, [R1+0xa18] ;  /* 0x000a1800011c7983 */ /* 0x001ea80000300800 */
[----:B------:R-:W3:Y:S04]  /*898f0*/  LDL.LU R16, [R1+0x1b54] ;  /* 0x001b540001107983 */ /* 0x000ee80000300800 */
[----:B------:R0:W-:Y:S04]  /*89900*/  STL [R1+0x137c], R29 ;  /* 0x00137c1d01007387 */ /* 0x0001e80000100800 */
[----:B0-----:R-:W3:Y:S01]  /*89910*/  LDL.LU R29, [R1+0xa90] ;  /* 0x000a9000011d7983 */ /* 0x001ee20000300800 */
[----:B------:R-:W-:Y:S01]  /*89920*/  FFMA R0, R0, 0.69314718246459960938, R13 ;  /* 0x3f31721800007823 */ /* 0x000fe2000000000d */
[----:B------:R-:W-:Y:S01]  /*89930*/  FFMA R11, R11, 0.69314718246459960938, R12 ;  /* 0x3f3172180b0b7823 */ /* 0x000fe2000000000c */
[----:B------:R-:W-:Y:S01]  /*89940*/  FFMA R9, R9, 0.69314718246459960938, R10 ;  /* 0x3f31721809097823 */ /* 0x000fe2000000000a */
[----:B--2---:R-:W-:Y:S01]  /*89950*/  FFMA R28, R15, 0.69314718246459960938, R28 ;  /* 0x3f3172180f1c7823 */ /* 0x004fe2000000001c */
[----:B---3--:R-:W-:-:S02]  /*89960*/  FFMA R29, R29, 0.69314718246459960938, R27 ;  /* 0x3f3172181d1d7823 */ /* 0x008fc4000000001b */
[----:B------:R-:W2:Y:S04]  /*89970*/  LDL.LU R27, [R1+0x1b50] ;  /* 0x001b5000011b7983 */ /* 0x000ea80000300800 */
[----:B------:R-:W-:Y:S04]  /*89980*/  STL [R1+0x1388], R28 ;  /* 0x0013881c01007387 */ /* 0x000fe80000100800 */
[----:B------:R0:W-:Y:S02]  /*89990*/  STL [R1+0x10], R29 ;  /* 0x0000101d01007387 */ /* 0x0001e40000100800 */
[----:B0-----:R-:W-:Y:S01]  /*899a0*/  FFMA R29, R19, 0.69314718246459960938, R14 ;  /* 0x3f317218131d7823 */ /* 0x001fe2000000000e */
[----:B------:R-:W-:-:S02]  /*899b0*/  FFMA R14, R17, 0.69314718246459960938, R18 ;  /* 0x3f317218110e7823 */ /* 0x000fc40000000012 */
[----:B------:R-:W0:Y:S04]  /*899c0*/  LDS.128 R16, [R16+0x14000] ;  /* 0x0140000010107984 */ /* 0x000e280000000c00 */
[----:B------:R-:W-:Y:S04]  /*899d0*/  STL [R1+0x1384], R29 ;  /* 0x0013841d01007387 */ /* 0x000fe80000100800 */
[----:B0-----:R-:W-:Y:S04]  /*899e0*/  STL.64 [R1+0x1b48], R16 ;  /* 0x001b481001007387 */ /* 0x001fe80000100a00 */
[----:B------:R-:W-:Y:S04]  /*899f0*/  STL [R1+0x1c], R14 ;  /* 0x00001c0e01007387 */ /* 0x000fe80000100800 */
[----:B------:R-:W-:Y:S04]  /*89a00*/  STL.64 [R1+0x1b40], R18 ;  /* 0x001b401201007387 */ /* 0x000fe80000100a00 */
[----:B------:R0:W-:Y:S04]  /*89a10*/  STL [R1], R0 ;  /* 0x0000000001007387 */ /* 0x0001e80000100800 */
[----:B------:R1:W-:Y:S01]  /*89a20*/  STL [R1+0x4], R11 ;  /* 0x0000040b01007387 */ /* 0x0003e20000100800 */
[----:B0-----:R-:W-:-:S03]  /*89a30*/  FFMA R0, R3, 0.69314718246459960938, R8 ;  /* 0x3f31721803007823 */ /* 0x001fc60000000008 */
[----:B------:R0:W-:Y:S04]  /*89a40*/  STL [R1+0x8], R9 ;  /* 0x0000080901007387 */ /* 0x0001e80000100800 */
[----:B------:R-:W-:Y:S04]  /*89a50*/  STL [R1+0xc], R0 ;  /* 0x00000c0001007387 */ /* 0x000fe80000100800 */
[----:B------:R-:W3:Y:S04]  /*89a60*/  LDL.LU.64 R16, [R1+0x7c0] ;  /* 0x0007c00001107983 */ /* 0x000ee80000300a00 */
[----:B------:R-:W2:Y:S04]  /*89a70*/  LDL.LU.64 R18, [R1+0x760] ;  /* 0x0007600001127983 */ /* 0x000ea80000300a00 */
[----:B------:R-:W2:Y:S01]  /*89a80*/  LDL.LU.64 R28, [R1+0x750] ;  /* 0x00075000011c7983 */ /* 0x000ea20000300a00 */
[----:B------:R-:W-:-:S03]  /*89a90*/  FFMA R14, R24, 0.69314718246459960938, R23 ;  /* 0x3f317218180e7823 */ /* 0x000fc60000000017 */
[----:B-1----:R-:W2:Y:S01]  /*89aa0*/  LDL.LU R11, [R1+0x9ec] ;  /* 0x0009ec00010b7983 */ /* 0x002ea20000300800 */
[----:B------:R-:W-:-:S03]  /*89ab0*/  FFMA R15, R25, 0.69314718246459960938, R26 ;  /* 0x3f317218190f7823 */ /* 0x000fc6000000001a */
[----:B------:R-:W2:Y:S01]  /*89ac0*/  LDL.LU R8, [R1+0xa98] ;  /* 0x000a980001087983 */ /* 0x000ea20000300800 */
[----:B------:R-:W-:Y:S01]  /*89ad0*/  FFMA R12, R22, 0.69314718246459960938, R2 ;  /* 0x3f317218160c7823 */ /* 0x000fe20000000002 */
[----:B------:R-:W-:Y:S02]  /*89ae0*/  FFMA R13, R20, 0.69314718246459960938, R21 ;  /* 0x3f317218140d7823 */ /* 0x000fe40000000015 */
[----:B------:R-:W2:Y:S04]  /*89af0*/  LDL.LU R10, [R1+0x9e8] ;  /* 0x0009e800010a7983 */ /* 0x000ea80000300800 */
[----:B0-----:R-:W2:Y:S04]  /*89b00*/  LDL.LU R9, [R1+0xa84] ;  /* 0x000a840001097983 */ /* 0x001ea80000300800 */
[----:B------:R-:W2:Y:S04]  /*89b10*/  LDL.LU R3, [R1+0x9e4] ;  /* 0x0009e40001037983 */ /* 0x000ea80000300800 */
[----:B------:R-:W2:Y:S04]  /*89b20*/  LDL.LU R2, [R1+0xa88] ;  /* 0x000a880001027983 */ /* 0x000ea80000300800 */
[----:B------:R-:W2:Y:S04]  /*89b30*/  LDL.LU R22, [R1+0x9e0] ;  /* 0x0009e00001167983 */ /* 0x000ea80000300800 */
[----:B------:R-:W2:Y:S04]  /*89b40*/  LDL.LU R21, [R1+0xa74] ;  /* 0x000a740001157983 */ /* 0x000ea80000300800 */
[----:B------:R-:W-:Y:S04]  /*89b50*/  STL.64 [R1+0x12f8], R14 ;  /* 0x0012f80e01007387 */ /* 0x000fe80000100a00 */
[----:B------:R0:W-:Y:S04]  /*89b60*/  STL.64 [R1+0x12f0], R12 ;  /* 0x0012f00c01007387 */ /* 0x0001e80000100a00 */
[----:B0-----:R-:W2:Y:S04]  /*89b70*/  LDL.LU.64 R12, [R1+0x758] ;  /* 0x00075800010c7983 */ /* 0x001ea80000300a00 */
[----:B------:R-:W2:Y:S04]  /*89b80*/  LDL.LU R20, [R1+0x9d8] ;  /* 0x0009d80001147983 */ /* 0x000ea80000300800 */
[----:B------:R-:W2:Y:S01]  /*89b90*/  LDL.LU R23, [R1+0xa78] ;  /* 0x000a780001177983 */ /* 0x000ea20000300800 */
[----:B-----5:R-:W-:-:S02]  /*89ba0*/  PRMT R0, R7, 0x7773, RZ ;  /* 0x0000777307007816 */ /* 0x020fc400000000ff */
[----:B------:R-:W-:-:S03]  /*89bb0*/  PRMT R14, R7, 0x7772, RZ ;  /* 0x00007772070e7816 */ /* 0x000fc600000000ff */
[----:B------:R0:W-:Y:S01]  /*89bc0*/  STL [R1+0x7f4], R0 ;  /* 0x0007f40001007387 */ /* 0x0001e20000100800 */
[----:B----4-:R-:W-:-:S03]  /*89bd0*/  PRMT R15, R6, 0x7773, RZ ;  /* 0x00007773060f7816 */ /* 0x010fc600000000ff */
[----:B------:R1:W-:Y:S01]  /*89be0*/  STL [R1+0x7f0], R14 ;  /* 0x0007f00e01007387 */ /* 0x0003e20000100800 */
[----:B0-----:R-:W-:Y:S02]  /*89bf0*/  PRMT R0, R7, 0x7771, RZ ;  /* 0x0000777107007816 */ /* 0x001fe400000000ff */
[----:B-1----:R-:W-:-:S03]  /*89c00*/  PRMT R14, R6, 0x7772, RZ ;  /* 0x00007772060e7816 */ /* 0x002fc600000000ff */
[----:B------:R0:W-:Y:S04]  /*89c10*/  STL [R1+0x7ec], R0 ;  /* 0x0007ec0001007387 */ /* 0x0001e80000100800 */
[----:B------:R1:W-:Y:S04]  /*89c20*/  STL [R1+0x7e8], R15 ;  /* 0x0007e80f01007387 */ /* 0x0003e80000100800 */
[----:B------:R4:W-:Y:S01]  /*89c30*/  STL [R1+0x7e4], R14 ;  /* 0x0007e40e01007387 */ /* 0x0009e20000100800 */
[----:B0-----:R-:W-:Y:S02]  /*89c40*/  PRMT R0, R6, 0x7771, RZ ;  /* 0x0000777106007816 */ /* 0x001fe400000000ff */
[----:B-1----:R-:W-:-:S03]  /*89c50*/  PRMT R15, R5, 0x7773, RZ ;  /* 0x00007773050f7816 */ /* 0x002fc600000000ff */
[----:B------:R0:W-:Y:S01]  /*89c60*/  STL [R1+0x7e0], R0 ;  /* 0x0007e00001007387 */ /* 0x0001e20000100800 */
[----:B----4-:R-:W-:-:S03]  /*89c70*/  PRMT R14, R5, 0x7772, RZ ;  /* 0x00007772050e7816 */ /* 0x010fc600000000ff */
[----:B------:R-:W-:Y:S04]  /*89c80*/  STL [R1+0x7dc], R15 ;  /* 0x0007dc0f01007387 */ /* 0x000fe80000100800 */
[----:B------:R1:W-:Y:S01]  /*89c90*/  STL [R1+0x7d8], R14 ;  /* 0x0007d80e01007387 */ /* 0x0003e20000100800 */
[----:B0-----:R-:W-:Y:S02]  /*89ca0*/  PRMT R0, R5, 0x7771, RZ ;  /* 0x0000777105007816 */ /* 0x001fe400000000ff */
[----:B-1----:R-:W-:-:S03]  /*89cb0*/  PRMT R14, R4, 0x7773, RZ ;  /* 0x00007773040e7816 */ /* 0x002fc600000000ff */
[----:B------:R0:W-:Y:S04]  /*89cc0*/  STL [R1+0x7d4], R0 ;  /* 0x0007d40001007387 */ /* 0x0001e80000100800 */
[----:B------:R1:W-:Y:S01]  /*89cd0*/  STL [R1+0x7d0], R14 ;  /* 0x0007d00e01007387 */ /* 0x0003e20000100800 */
[C---:B0-----:R-:W-:Y:S02]  /*89ce0*/  PRMT R0, R4.reuse, 0x7770, RZ ;  /* 0x0000777004007816 */ /* 0x041fe400000000ff */
[C---:B-1----:R-:W-:Y:S02]  /*89cf0*/  PRMT R14, R4.reuse, 0x7772, RZ ;  /* 0x00007772040e7816 */ /* 0x042fe400000000ff */
[----:B------:R-:W-:-:S03]  /*89d00*/  PRMT R4, R4, 0x7771, RZ ;  /* 0x0000777104047816 */ /* 0x000fc600000000ff */
[----:B------:R-:W-:Y:S04]  /*89d10*/  STL [R1+0x7cc], R14 ;  /* 0x0007cc0e01007387 */ /* 0x000fe80000100800 */
[----:B------:R-:W-:Y:S01]  /*89d20*/  STL [R1+0x7c8], R4 ;  /* 0x0007c80401007387 */ /* 0x000fe20000100800 */
[----:B------:R-:W-:-:S03]  /*89d30*/  PRMT R5, R5, 0x7770, RZ ;  /* 0x0000777005057816 */ /* 0x000fc600000000ff */
[----:B---3--:R0:W-:Y:S04]  /*89d40*/  STG.E.U8 desc[UR12][R16.64], R0 ;  /* 0x0000000010007986 */ /* 0x0081e8000c10110c */
[----:B0-----:R-:W3:Y:S04]  /*89d50*/  LDL.LU.64 R16, [R1+0x1b48] ;  /* 0x001b480001107983 */ /* 0x001ee80000300a00 */
[----:B--2---:R0:W-:Y:S04]  /*89d60*/  STG.E.U8 desc[UR12][R18.64], R5 ;  /* 0x0000000512007986 */ /* 0x0041e8000c10110c */
[----:B0-----:R-:W2:Y:S01]  /*89d70*/  LDL.LU.64 R18, [R1+0x1b40] ;  /* 0x001b400001127983 */ /* 0x001ea20000300a00 */
[----:B------:R-:W-:Y:S01]  /*89d80*/  PRMT R6, R6, 0x7770, RZ ;  /* 0x0000777006067816 */ /* 0x000fe200000000ff */
[----:B------:R-:W-:Y:S01]  /*89d90*/  FFMA R8, R8, 0.69314718246459960938, R11 ;  /* 0x3f31721808087823 */ /* 0x000fe2000000000b */
[----:B------:R-:W-:Y:S01]  /*89da0*/  PRMT R7, R7, 0x7770, RZ ;  /* 0x0000777007077816 */ /* 0x000fe200000000ff */
[----:B------:R-:W-:Y:S01]  /*89db0*/  FFMA R9, R9, 0.69314718246459960938, R10 ;  /* 0x3f31721809097823 */ /* 0x000fe2000000000a */
[----:B------:R-:W-:Y:S01]  /*89dc0*/  FFMA R10, R2, 0.69314718246459960938, R3 ;  /* 0x3f317218020a7823 */ /* 0x000fe20000000003 */
[----:B------:R-:W-:Y:S01]  /*89dd0*/  FFMA R11, R21, 0.69314718246459960938, R22 ;  /* 0x3f317218150b7823 */ /* 0x000fe20000000016 */
[----:B------:R-:W-:-:S05]  /*89de0*/  LEA R15, R27, UR6, 0x4 ;  /* 0x000000061b0f7c11 */ /* 0x000fca000f8e20ff */
[----:B------:R-:W-:Y:S04]  /*89df0*/  LDS.128 R24, [R15+0x16000] ;  /* 0x016000000f187984 */ /* 0x000fe80000000c00 */
[----:B------:R0:W-:Y:S04]  /*89e00*/  STG.E.U8 desc[UR12][R12.64], R6 ;  /* 0x000000060c007986 */ /* 0x0001e8000c10110c */
[----:B------:R1:W-:Y:S01]  /*89e10*/  STG.E.U8 desc[UR12][R28.64], R7 ;  /* 0x000000071c007986 */ /* 0x0003e2000c10110c */
[----:B------:R-:W-:-:S03]  /*89e20*/  FFMA R4, R23, 0.69314718246459960938, R20 ;  /* 0x3f31721817047823 */ /* 0x000fc60000000014 */
[----:B------:R-:W4:Y:S04]  /*89e30*/  LDS.128 R20, [R15+0x18000] ;  /* 0x018000000f147984 */ /* 0x000f280000000c00 */
[----:B0-----:R-:W5:Y:S04]  /*89e40*/  LDL.LU.64 R12, [R1+0x798] ;  /* 0x00079800010c7983 */ /* 0x001f680000300a00 */
[----:B-1----:R-:W5:Y:S04]  /*89e50*/  LDL.LU.64 R28, [R1+0x738] ;  /* 0x00073800011c7983 */ /* 0x002f680000300a00 */
[----:B------:R-:W-:Y:S04]  /*89e60*/  STL.64 [R1+0x1308], R10 ;  /* 0x0013080a01007387 */ /* 0x000fe80000100a00 */
[----:B------:R0:W-:Y:S04]  /*89e70*/  STL.64 [R1+0x1300], R8 ;  /* 0x0013000801007387 */ /* 0x0001e80000100a00 */
[----:B0-----:R-:W5:Y:S04]  /*89e80*/  LDL.LU.64 R8, [R1+0x7a0] ;  /* 0x0007a00001087983 */ /* 0x001f680000300a00 */
[----:B------:R0:W-:Y:S04]  /*89e90*/  STL [R1+0x1348], R4 ;  /* 0x0013480401007387 */ /* 0x0001e80000100800 */
[----:B0-----:R-:W5:Y:S04]  /*89ea0*/  LDL.LU.64 R4, [R1+0x7a8] ;  /* 0x0007a80001047983 */ /* 0x001f680000300a00 */
[----:B----4-:R-:W-:Y:S01]  /*89eb0*/  STL.64 [R1+0x1b38], R22 ;  /* 0x001b381601007387 */ /* 0x010fe20000100a00 */
[----:B---3--:R-:W-:-:S02]  /*89ec0*/  PRMT R3, R16, 0x7773, RZ ;  /* 0x0000777310037816 */ /* 0x008fc400000000ff */
        /* <DEDUP_REMOVED lines=10> */
[----:B--2---:R-:W-:-:S03]  /*89f70*/  PRMT R3, R18, 0x7773, RZ ;  /* 0x0000777312037816 */ /* 0x004fc600000000ff */
[----:B------:R1:W-:Y:S04]  /*89f80*/  STL [R1+0x7b0], R0 ;  /* 0x0007b00001007387 */ /* 0x0003e80000100800 */
[----:B------:R2:W-:Y:S01]  /*89f90*/  STL [R1+0x794], R3 ;  /* 0x0007940301007387 */ /* 0x0005e20000100800 */
[C---:B0-----:R-:W-:Y:S02]  /*89fa0*/  PRMT R2, R18.reuse, 0x7772, RZ ;  /* 0x0000777212027816 */ /* 0x041fe400000000ff */
[----:B-1----:R-:W-:-:S03]  /*89fb0*/  PRMT R0, R18, 0x7771, RZ ;  /* 0x0000777112007816 */ /* 0x002fc600000000ff */
[----:B------:R0:W-:Y:S01]  /*89fc0*/  STL [R1+0x790], R2 ;  /* 0x0007900201007387 */ /* 0x0001e20000100800 */
[----:B--2---:R-:W-:-:S03]  /*89fd0*/  PRMT R3, R19, 0x7773, RZ ;  /* 0x0000777313037816 */ /* 0x004fc600000000ff */
[----:B------:R1:W-:Y:S04]  /*89fe0*/  STL [R1+0x78c], R0 ;  /* 0x00078c0001007387 */ /* 0x0003e80000100800 */
[----:B------:R-:W-:Y:S04]  /*89ff0*/  STL [R1+0x788], R3 ;  /* 0x0007880301007387 */ /* 0x000fe80000100800 */
[----:B------:R-:W2:Y:S01]  /*8a000*/  LDL.LU.64 R22, [R1+0x780] ;  /* 0x0007800001167983 */ /* 0x000ea20000300a00 */
[----:B------:R-:W-:Y:S02]  /*8a010*/  PRMT R16, R16, 0x7770, RZ ;  /* 0x0000777010107816 */ /* 0x000fe400000000ff */
[----:B------:R-:W-:-:S02]  /*8a020*/  PRMT R17, R17, 0x7770, RZ ;  /* 0x0000777011117816 */ /* 0x000fc400000000ff */
[----:B------:R-:W-:Y:S02]  /*8a030*/  PRMT R18, R18, 0x7770, RZ ;  /* 0x0000777012127816 */ /* 0x000fe400000000ff */
[C---:B0-----:R-:W-:Y:S02]  /*8a040*/  PRMT R2, R19.reuse, 0x7772, RZ ;  /* 0x0000777213027816 */ /* 0x041fe400000000ff */
[C---:B-1----:R-:W-:Y:S02]  /*8a050*/  PRMT R0, R19.reuse, 0x7771, RZ ;  /* 0x0000777113007816 */ /* 0x042fe400000000ff */
[----:B------:R-:W-:Y:S01]  /*8a060*/  PRMT R19, R19, 0x7770, RZ ;  /* 0x0000777013137816 */ /* 0x000fe200000000ff */
[----:B-----5:R0:W-:Y:S04]  /*8a070*/  STG.E.U8 desc[UR12][R4.64], R16 ;  /* 0x0000001004007986 */ /* 0x0201e8000c10110c */
[----:B------:R-:W-:Y:S04]  /*8a080*/  STG.E.U8 desc[UR12][R8.64], R17 ;  /* 0x0000001108007986 */ /* 0x000fe8000c10110c */
[----:B------:R-:W-:Y:S04]  /*8a090*/  STG.E.U8 desc[UR12][R12.64], R18 ;  /* 0x000000120c007986 */ /* 0x000fe8000c10110c */
[----:B------:R-:W-:Y:S04]  /*8a0a0*/  STG.E.U8 desc[UR12][R28.64], R19 ;  /* 0x000000131c007986 */ /* 0x000fe8000c10110c */
[----:B------:R-:W1:Y:S01]  /*8a0b0*/  LDS.128 R16, [R15+0x1a000] ;  /* 0x01a000000f107984 */ /* 0x000e620000000c00 */
[----:B0-----:R-:W-:-:S03]  /*8a0c0*/  PRMT R5, R24, 0x7773, RZ ;  /* 0x0000777318057816 */ /* 0x001fc600000000ff */
[----:B------:R0:W-:Y:S01]  /*8a0d0*/  STL [R1+0x774], R2 ;  /* 0x0007740201007387 */ /* 0x0001e20000100800 */
[----:B------:R-:W-:-:S03]  /*8a0e0*/  PRMT R4, R24, 0x7772, RZ ;  /* 0x0000777218047816 */ /* 0x000fc600000000ff */
[----:B------:R-:W3:Y:S04]  /*8a0f0*/  LDL.LU.64 R10, [R1+0x778] ;  /* 0x00077800010a7983 */ /* 0x000ee80000300a00 */
[----:B------:R4:W-:Y:S04]  /*8a100*/  STL [R1+0x770], R0 ;  /* 0x0007700001007387 */ /* 0x0009e80000100800 */
[----:B------:R-:W5:Y:S04]  /*8a110*/  LDL.LU.64 R6, [R1+0x728] ;  /* 0x0007280001067983 */ /* 0x000f680000300a00 */
[----:B0-----:R-:W5:Y:S01]  /*8a120*/  LDL.LU.64 R2, [R1+0x720] ;  /* 0x0007200001027983 */ /* 0x001f620000300a00 */
[----:B----4-:R-:W-:-:S02]  /*8a130*/  PRMT R0, R24, 0x7771, RZ ;  /* 0x0000777118007816 */ /* 0x010fc400000000ff */
[----:B------:R-:W-:Y:S01]  /*8a140*/  PRMT R8, R26, 0x7772, RZ ;  /* 0x000077721a087816 */ /* 0x000fe200000000ff */
[----:B-1----:R-:W-:Y:S04]  /*8a150*/  STL.64 [R1+0x1b30], R18 ;  /* 0x001b301201007387 */ /* 0x002fe80000100a00 */
[----:B------:R0:W-:Y:S04]  /*8a160*/  STL [R1+0x76c], R5 ;  /* 0x00076c0501007387 */ /* 0x0001e80000100800 */
[----:B------:R1:W-:Y:S01]  /*8a170*/  STL [R1+0x768], R4 ;  /* 0x0007680401007387 */ /* 0x0003e20000100800 */
[----:B0-----:R-:W-:-:S03]  /*8a180*/  PRMT R5, R25, 0x7773, RZ ;  /* 0x0000777319057816 */ /* 0x001fc600000000ff */
[----:B------:R0:W-:Y:S01]  /*8a190*/  STL [R1+0x764], R0 ;  /* 0x0007640001007387 */ /* 0x0001e20000100800 */
[----:B-1----:R-:W-:-:S03]  /*8a1a0*/  PRMT R4, R25, 0x7772, RZ ;  /* 0x0000777219047816 */ /* 0x002fc600000000ff */
[----:B------:R-:W-:Y:S04]  /*8a1b0*/  STL [R1+0x760], R5 ;  /* 0x0007600501007387 */ /* 0x000fe80000100800 */
[----:B------:R1:W-:Y:S01]  /*8a1c0*/  STL [R1+0x75c], R4 ;  /* 0x00075c0401007387 */ /* 0x0003e20000100800 */
[----:B0-----:R-:W-:-:S05]  /*8a1d0*/  PRMT R0, R25, 0x7771, RZ ;  /* 0x0000777119007816 */ /* 0x001fca00000000ff */
[----:B------:R0:W-:Y:S01]  /*8a1e0*/  STL [R1+0x758], R0 ;  /* 0x0007580001007387 */ /* 0x0001e20000100800 */
[----:B-1----:R-:W-:-:S05]  /*8a1f0*/  PRMT R4, R26, 0x7773, RZ ;  /* 0x000077731a047816 */ /* 0x002fca00000000ff */
[----:B------:R1:W-:Y:S01]  /*8a200*/  STL [R1+0x754], R4 ;  /* 0x0007540401007387 */ /* 0x0003e20000100800 */
[----:B0-----:R-:W-:Y:S02]  /*8a210*/  PRMT R0, R26, 0x7771, RZ ;  /* 0x000077711a007816 */ /* 0x001fe400000000ff */
[----:B------:R-:W-:Y:S01]  /*8a220*/  PRMT R24, R24, 0x7770, RZ ;  /* 0x0000777018187816 */ /* 0x000fe200000000ff */
[----:B-1----:R-:W4:Y:S04]  /*8a230*/  LDL.LU.64 R4, [R1+0x748] ;  /* 0x0007480001047983 */ /* 0x002f280000300a00 */
[----:B------:R0:W-:Y:S04]  /*8a240*/  STL [R1+0x750], R8 ;  /* 0x0007500801007387 */ /* 0x0001e80000100800 */
[----:B------:R1:W-:Y:S04]  /*8a250*/  STL [R1+0x744], R0 ;  /* 0x0007440001007387 */ /* 0x0003e80000100800 */
[----:B------:R-:W4:Y:S01]  /*8a260*/  LDL.LU.64 R18, [R1+0x708] ;  /* 0x0007080001127983 */ /* 0x000f220000300a00 */
[----:B0-----:R-:W-:-:S02]  /*8a270*/  PRMT R8, R27, 0x7772, RZ ;  /* 0x000077721b087816 */ /* 0x001fc400000000ff */
[----:B-1----:R-:W-:-:S03]  /*8a280*/  PRMT R0, R27, 0x7771, RZ ;  /* 0x000077711b007816 */ /* 0x002fc600000000ff */
[----:B------:R0:W-:Y:S04]  /*8a290*/  STL [R1+0x73c], R8 ;  /* 0x00073c0801007387 */ /* 0x0001e80000100800 */
[----:B0-----:R-:W4:Y:S04]  /*8a2a0*/  LDL.LU.64 R8, [R1+0x700] ;  /* 0x0007000001087983 */ /* 0x001f280000300a00 */
[----:B------:R-:W-:Y:S04]  /*8a2b0*/  STL [R1+0x738], R0 ;  /* 0x0007380001007387 */ /* 0x000fe80000100800 */
[----:B------:R-:W4:Y:S04]  /*8a2c0*/  LDL.LU.64 R12, [R1+0x6f8] ;  /* 0x0006f800010c7983 */ /* 0x000f280000300a00 */
[----:B--2---:R0:W-:Y:S04]  /*8a2d0*/  STG.E.U8 desc[UR12][R22.64], R24 ;  /* 0x0000001816007986 */ /* 0x0041e8000c10110c */
[----:B0-----:R-:W2:Y:S01]  /*8a2e0*/  LDL.LU.64 R22, [R1+0x1b38] ;  /* 0x001b380001167983 */ /* 0x001ea20000300a00 */
[----:B------:R-:W-:-:S02]  /*8a2f0*/  PRMT R25, R25, 0x7770, RZ ;  /* 0x0000777019197816 */ /* 0x000fc400000000ff */
[----:B------:R-:W-:Y:S02]  /*8a300*/  PRMT R26, R26, 0x7770, RZ ;  /* 0x000077701a1a7816 */ /* 0x000fe400000000ff */
[C---:B------:R-:W-:Y:S02]  /*8a310*/  PRMT R28, R27.reuse, 0x7773, RZ ;  /* 0x000077731b1c7816 */ /* 0x040fe400000000ff */
[----:B------:R-:W-:Y:S02]  /*8a320*/  PRMT R27, R27, 0x7770, RZ ;  /* 0x000077701b1b7816 */ /* 0x000fe400000000ff */
[C---:B------:R-:W-:Y:S02]  /*8a330*/  PRMT R29, R20.reuse, 0x7773, RZ ;  /* 0x00007773141d7816 */ /* 0x040fe400000000ff */
[----:B------:R-:W-:-:S03]  /*8a340*/  PRMT R0, R20, 0x7771, RZ ;  /* 0x0000777114007816 */ /* 0x000fc600000000ff */
[----:B------:R-:W-:Y:S04]  /*8a350*/  STL.64 [R1+0x1398], R28 ;  /* 0x0013981c01007387 */ /* 0x000fe80000100a00 */
[----:B---3--:R0:W-:Y:S04]  /*8a360*/  STG.E.U8 desc[UR12][R10.64], R25 ;  /* 0x000000190a007986 */ /* 0x0081e8000c10110c */
[----:B-----5:R-:W-:Y:S04]  /*8a370*/  STG.E.U8 desc[UR12][R6.64], R26 ;  /* 0x0000001a06007986 */ /* 0x020fe8000c10110c */
[----:B------:R1:W-:Y:S01]  /*8a380*/  STG.E.U8 desc[UR12][R2.64], R27 ;  /* 0x0000001b02007986 */ /* 0x0003e2000c10110c */
[----:B0-----:R-:W-:-:S03]  /*8a390*/  PRMT R10, R16, 0x7773, RZ ;  /* 0x00007773100a7816 */ /* 0x001fc600000000ff */
[----:B------:R-:W0:Y:S01]  /*8a3a0*/  LDS.128 R24, [R15+0x1c000] ;  /* 0x01c000000f187984 */ /* 0x000e220000000c00 */
[----:B-1----:R-:W-:Y:S02]  /*8a3b0*/  PRMT R2, R20, 0x7772, RZ ;  /* 0x0000777214027816 */ /* 0x002fe400000000ff */
[----:B------:R-:W-:-:S03]  /*8a3c0*/  PRMT R3, R21, 0x7773, RZ ;  /* 0x0000777315037816 */ /* 0x000fc600000000ff */
[----:B------:R1:W-:Y:S04]  /*8a3d0*/  STL [R1+0x730], R2 ;  /* 0x0007300201007387 */ /* 0x0003e80000100800 */
[----:B------:R3:W-:Y:S01]  /*8a3e0*/  STL [R1+0x72c], R0 ;  /* 0x00072c0001007387 */ /* 0x0007e20000100800 */
[----:B-1----:R-:W-:-:S03]  /*8a3f0*/  PRMT R2, R21, 0x7772, RZ ;  /* 0x0000777215027816 */ /* 0x002fc600000000ff */
[----:B------:R2:W-:Y:S01]  /*8a400*/  STL [R1+0x728], R3 ;  /* 0x0007280301007387 */ /* 0x0005e20000100800 */
[----:B---3--:R-:W-:-:S03]  /*8a410*/  PRMT R0, R21, 0x7771, RZ ;  /* 0x0000777115007816 */ /* 0x008fc600000000ff */
[----:B------:R1:W-:Y:S04]  /*8a420*/  STL [R1+0x724], R2 ;  /* 0x0007240201007387 */ /* 0x0003e80000100800 */
[----:B------:R3:W-:Y:S01]  /*8a430*/  STL [R1+0x720], R0 ;  /* 0x0007200001007387 */ /* 0x0007e20000100800 */
[----:B------:R-:W-:Y:S02]  /*8a440*/  PRMT R20, R20, 0x7770, RZ ;  /* 0x0000777014147816 */ /* 0x000fe400000000ff */
[----:B------:R-:W-:-:S03]  /*8a450*/  PRMT R21, R21, 0x7770, RZ ;  /* 0x0000777015157816 */ /* 0x000fc600000000ff */
[----:B----4-:R-:W-:Y:S04]  /*8a460*/  STG.E.U8 desc[UR12][R4.64], R20 ;  /* 0x0000001404007986 */ /* 0x010fe8000c10110c */
[----:B------:R-:W-:Y:S01]  /*8a470*/  STG.E.U8 desc[UR12][R18.64], R21 ;  /* 0x0000001512007986 */ /* 0x000fe2000c10110c */
[C---:B--2---:R-:W-:Y:S02]  /*8a480*/  PRMT R3, R22.reuse, 0x7773, RZ ;  /* 0x0000777316037816 */ /* 0x044fe400000000ff */
[C---:B-1----:R-:W-:Y:S02]  /*8a490*/  PRMT R2, R22.reuse, 0x7772, RZ ;  /* 0x0000777216027816 */ /* 0x042fe400000000ff */
[----:B---3--:R-:W-:Y:S01]  /*8a4a0*/  PRMT R0, R22, 0x7771, RZ ;  /* 0x0000777116007816 */ /* 0x008fe200000000ff */
[----:B------:R-:W-:Y:S04]  /*8a4b0*/  STL [R1+0x71c], R3 ;  /* 0x00071c0301007387 */ /* 0x000fe80000100800 */
[----:B------:R1:W-:Y:S04]  /*8a4c0*/  STL [R1+0x718], R2 ;  /* 0x0007180201007387 */ /* 0x0003e80000100800 */
[----:B------:R2:W-:Y:S04]  /*8a4d0*/  STL [R1+0x714], R0 ;  /* 0x0007140001007387 */ /* 0x0005e80000100800 */
[----:B------:R-:W3:Y:S01]  /*8a4e0*/  LDL.LU.64 R6, [R1+0x6d8] ;  /* 0x0006d80001067983 */ /* 0x000ee20000300a00 */
[----:B-1----:R-:W-:-:S02]  /*8a4f0*/  PRMT R2, R23, 0x7772, RZ ;  /* 0x0000777217027816 */ /* 0x002fc400000000ff */
[----:B--2---:R-:W-:-:S03]  /*8a500*/  PRMT R0, R23, 0x7771, RZ ;  /* 0x0000777117007816 */ /* 0x004fc600000000ff */
[----:B------:R1:W-:Y:S04]  /*8a510*/  STL [R1+0x6f4], R2 ;  /* 0x0006f40201007387 */ /* 0x0003e80000100800 */
[----:B-1----:R-:W2:Y:S04]  /*8a520*/  LDL.LU.64 R2, [R1+0x6d0] ;  /* 0x0006d00001027983 */ /* 0x002ea80000300a00 */
[----:B------:R1:W-:Y:S04]  /*8a530*/  STL [R1+0x6f0], R0 ;  /* 0x0006f00001007387 */ /* 0x0003e80000100800 */
[----:B------:R-:W4:Y:S04]  /*8a540*/  LDL.LU.64 R28, [R1+0x6c8] ;  /* 0x0006c800011c7983 */ /* 0x000f280000300a00 */
[----:B------:R-:W5:Y:S04]  /*8a550*/  LDL.LU.64 R4, [R1+0x698] ;  /* 0x0006980001047983 */ /* 0x000f680000300a00 */
[----:B------:R-:W2:Y:S01]  /*8a560*/  LDL.LU.64 R18, [R1+0x1b30] ;  /* 0x001b300001127983 */ /* 0x000ea20000300a00 */
[----:B------:R-:W-:-:S02]  /*8a570*/  PRMT R22, R22, 0x7770, RZ ;  /* 0x0000777016167816 */ /* 0x000fc400000000ff */
[----:B------:R-:W-:-:S03]  /*8a580*/  PRMT R11, R23, 0x7773, RZ ;  /* 0x00007773170b7816 */ /* 0x000fc600000000ff */
[----:B------:R0:W-:Y:S01]  /*8a590*/  STG.E.U8 desc[UR12][R8.64], R22 ;  /* 0x0000001608007986 */ /* 0x0001e2000c10110c */
[----:B-1----:R-:W-:-:S03]  /*8a5a0*/  PRMT R0, R16, 0x7771, RZ ;  /* 0x0000777110007816 */ /* 0x002fc600000000ff */
[----:B------:R-:W-:Y:S01]  /*8a5b0*/  STL.64 [R1+0x1390], R10 ;  /* 0x0013900a01007387 */ /* 0x000fe20000100a00 */
[----:B0-----:R-:W-:-:S05]  /*8a5c0*/  PRMT R8, R16, 0x7772, RZ ;  /* 0x0000777210087816 */ /* 0x001fca00000000ff */
[----:B------:R0:W-:Y:S01]  /*8a5d0*/  STL [R1+0x6e8], R8 ;  /* 0x0006e80801007387 */ /* 0x0001e20000100800 */
[----:B------:R-:W-:-:S03]  /*8a5e0*/  PRMT R9, R17, 0x7773, RZ ;  /* 0x0000777311097816 */ /* 0x000fc600000000ff */
[----:B------:R1:W-:Y:S01]  /*8a5f0*/  STL [R1+0x6e4], R0 ;  /* 0x0006e40001007387 */ /* 0x0003e20000100800 */
[C---:B0-----:R-:W-:Y:S02]  /*8a600*/  PRMT R8, R17.reuse, 0x7772, RZ ;  /* 0x0000777211087816 */ /* 0x041fe400000000ff */
[----:B-1----:R-:W-:-:S03]  /*8a610*/  PRMT R0, R17, 0x7771, RZ ;  /* 0x0000777111007816 */ /* 0x002fc600000000ff */
[----:B------:R2:W-:Y:S01]  /*8a620*/  STL [R1+0x6c4], R8 ;  /* 0x0006c40801007387 */ /* 0x0005e20000100800 */
[----:B------:R-:W-:-:S03]  /*8a630*/  PRMT R23, R23, 0x7770, RZ ;  /* 0x0000777017177816 */ /* 0x000fc600000000ff */
[----:B------:R0:W-:Y:S04]  /*8a640*/  STL [R1+0x6c0], R0 ;  /* 0x0006c00001007387 */ /* 0x0001e80000100800 */
[----:B------:R-:W-:Y:S01]  /*8a650*/  STG.E.U8 desc[UR12][R12.64], R23 ;  /* 0x000000170c007986 */ /* 0x000fe2000c10110c */
[----:B------:R-:W-:-:S03]  /*8a660*/  PRMT R16, R16, 0x7770, RZ ;  /* 0x0000777010107816 */ /* 0x000fc600000000ff */
[----:B------:R-:W1:Y:S01]  /*8a670*/  LDS.128 R20, [R15+0x1e000] ;  /* 0x01e000000f147984 */ /* 0x000e620000000c00 */
[----:B------:R-:W-:-:S03]  /*8a680*/  PRMT R17, R17, 0x7770, RZ ;  /* 0x0000777011117816 */ /* 0x000fc600000000ff */
[----:B---3--:R-:W-:Y:S01]  /*8a690*/  STG.E.U8 desc[UR12][R6.64], R16 ;  /* 0x0000001006007986 */ /* 0x008fe2000c10110c */
[----:B--2---:R-:W-:-:S05]  /*8a6a0*/  PRMT R8, R18, 0x7773, RZ ;  /* 0x0000777312087816 */ /* 0x004fca00000000ff */
[----:B------:R2:W-:Y:S01]  /*8a6b0*/  STL.64 [R1+0x13a0], R8 ;  /* 0x0013a00801007387 */ /* 0x0005e20000100a00 */
[C---:B0-----:R-:W-:Y:S02]  /*8a6c0*/  PRMT R0, R19.reuse, 0x7773, RZ ;  /* 0x0000777313007816 */ /* 0x041fe400000000ff */
[C---:B------:R-:W-:Y:S02]  /*8a6d0*/  PRMT R11, R18.reuse, 0x7772, RZ ;  /* 0x00007772120b7816 */ /* 0x040fe400000000ff */
[----:B--2---:R-:W-:Y:S02]  /*8a6e0*/  PRMT R8, R18, 0x7771, RZ ;  /* 0x0000777112087816 */ /* 0x004fe400000000ff */
[----:B------:R-:W-:-:S03]  /*8a6f0*/  PRMT R10, R19, 0x7772, RZ ;  /* 0x00007772130a7816 */ /* 0x000fc600000000ff */
[----:B------:R-:W-:Y:S04]  /*8a700*/  STL [R1+0x6b4], R8 ;  /* 0x0006b40801007387 */ /* 0x000fe80000100800 */
[----:B------:R-:W2:Y:S04]  /*8a710*/  LDL.LU.64 R12, [R1+0x690] ;  /* 0x00069000010c7983 */ /* 0x000ea80000300a00 */
[----:B------:R-:W3:Y:S04]  /*8a720*/  LDL.LU.64 R14, [R1+0x688] ;  /* 0x00068800010e7983 */ /* 0x000ee80000300a00 */
[----:B------:R0:W-:Y:S04]  /*8a730*/  STL [R1+0x6b0], R0 ;  /* 0x0006b00001007387 */ /* 0x0001e80000100800 */
[----:B------:R-:W-:Y:S01]  /*8a740*/  STL.64 [R1+0x1600], R10 ;  /* 0x0016000a01007387 */ /* 0x000fe20000100a00 */
[----:B0-----:R-:W-:-:S03]  /*8a750*/  PRMT R0, R19, 0x7771, RZ ;  /* 0x0000777113007816 */ /* 0x001fc600000000ff */
[----:B------:R0:W-:Y:S04]  /*8a760*/  STG.E.U8 desc[UR12][R2.64], R17 ;  /* 0x0000001102007986 */ /* 0x0001e8000c10110c */
[----:B------:R1:W-:Y:S04]  /*8a770*/  STL [R1+0x6a8], R0 ;  /* 0x0006a80001007387 */ /* 0x0003e80000100800 */
[----:B------:R-:W3:Y:S04]  /*8a780*/  LDL.LU.64 R6, [R1+0x668] ;  /* 0x0006680001067983 */ /* 0x000ee80000300a00 */
[----:B0-----:R-:W3:Y:S01]  /*8a790*/  LDL.LU.64 R2, [R1+0x660] ;  /* 0x0006600001027983 */ /* 0x001ee20000300a00 */
[----:B------:R-:W-:-:S02]  /*8a7a0*/  PRMT R18, R18, 0x7770, RZ ;  /* 0x0000777012127816 */ /* 0x000fc400000000ff */
[----:B------:R-:W-:Y:S02]  /*8a7b0*/  PRMT R19, R19, 0x7770, RZ ;  /* 0x0000777013137816 */ /* 0x000fe400000000ff */
[C---:B------:R-:W-:Y:S01]  /*8a7c0*/  PRMT R9, R24.reuse, 0x7772, RZ ;  /* 0x0000777218097816 */ /* 0x040fe200000000ff */
[----:B----4-:R-:W-:Y:S01]  /*8a7d0*/  STG.E.U8 desc[UR12][R28.64], R18 ;  /* 0x000000121c007986 */ /* 0x010fe2000c10110c */
[----:B-1----:R-:W-:-:S03]  /*8a7e0*/  PRMT R0, R24, 0x7773, RZ ;  /* 0x0000777318007816 */ /* 0x002fc600000000ff */
[----:B-----5:R0:W-:Y:S01]  /*8a7f0*/  STG.E.U8 desc[UR12][R4.64], R19 ;  /* 0x0000001304007986 */ /* 0x0201e2000c10110c */
[----:B------:R-:W-:-:S03]  /*8a800*/  PRMT R8, R25, 0x7772, RZ ;  /* 0x0000777219087816 */ /* 0x000fc600000000ff */
[----:B------:R-:W-:Y:S04]  /*8a810*/  STL [R1+0x1608], R9 ;  /* 0x0016080901007387 */ /* 0x000fe80000100800 */
[----:B------:R1:W-:Y:S01]  /*8a820*/  STL [R1+0x6a4], R0 ;  /* 0x0006a40001007387 */ /* 0x0003e20000100800 */
[----:B0-----:R-:W-:-:S05]  /*8a830*/  PRMT R4, R24, 0x7771, RZ ;  /* 0x0000777118047816 */ /* 0x001fca00000000ff */
[----:B------:R0:W-:Y:S01]  /*8a840*/  STL [R1+0x69c], R4 ;  /* 0x00069c0401007387 */ /* 0x0001e20000100800 */
[C---:B-1----:R-:W-:Y:S02]  /*8a850*/  PRMT R0, R25.reuse, 0x7773, RZ ;  /* 0x0000777319007816 */ /* 0x042fe400000000ff */
[----:B------:R-:W-:Y:S01]  /*8a860*/  PRMT R9, R25, 0x7771, RZ ;  /* 0x0000777119097816 */ /* 0x000fe200000000ff */
[----:B------:R1:W-:Y:S01]  /*8a870*/  STL [R1+0x1618], R8 ;  /* 0x0016180801007387 */ /* 0x0003e20000100800 */
[----:B0-----:R-:W-:-:S03]  /*8a880*/  PRMT R4, R26, 0x7773, RZ ;  /* 0x000077731a047816 */ /* 0x001fc600000000ff */
[----:B------:R0:W-:Y:S01]  /*8a890*/  STL [R1+0x698], R0 ;  /* 0x0006980001007387 */ /* 0x0001e20000100800 */
[----:B-1----:R-:W-:-:S03]  /*8a8a0*/  PRMT R8, R26, 0x7771, RZ ;  /* 0x000077711a087816 */ /* 0x002fc600000000ff */
[----:B------:R1:W-:Y:S01]  /*8a8b0*/  STL [R1+0x67c], R4 ;  /* 0x00067c0401007387 */ /* 0x0003e20000100800 */
[----:B0-----:R-:W-:-:S03]  /*8a8c0*/  PRMT R0, R26, 0x7772, RZ ;  /* 0x000077721a007816 */ /* 0x001fc600000000ff */
[----:B------:R-:W-:Y:S01]  /*8a8d0*/  STL.64 [R1+0x1878], R8 ;  /* 0x0018780801007387 */ /* 0x000fe20000100a00 */
[----:B-1----:R-:W-:-:S03]  /*8a8e0*/  PRMT R4, R27, 0x7773, RZ ;  /* 0x000077731b047816 */ /* 0x002fc600000000ff */
[----:B------:R0:W-:Y:S01]  /*8a8f0*/  STL [R1+0x678], R0 ;  /* 0x0006780001007387 */ /* 0x0001e20000100800 */
[----:B------:R-:W-:Y:S02]  /*8a900*/  PRMT R24, R24, 0x7770, RZ ;  /* 0x0000777018187816 */ /* 0x000fe400000000ff */
[----:B------:R-:W-:Y:S01]  /*8a910*/  PRMT R25, R25, 0x7770, RZ ;  /* 0x0000777019197816 */ /* 0x000fe200000000ff */
[----:B------:R1:W-:Y:S01]  /*8a920*/  STL [R1+0x1368], R4 ;  /* 0x0013680401007387 */ /* 0x0003e20000100800 */
[----:B------:R-:W-:Y:S02]  /*8a930*/  PRMT R26, R26, 0x7770, RZ ;  /* 0x000077701a1a7816 */ /* 0x000fe400000000ff */
[C---:B0-----:R-:W-:Y:S02]  /*8a940*/  PRMT R0, R27.reuse, 0x7772, RZ ;  /* 0x000077721b007816 */ /* 0x041fe400000000ff */
[C---:B-1----:R-:W-:Y:S02]  /*8a950*/  PRMT R4, R27.reuse, 0x7771, RZ ;  /* 0x000077711b047816 */ /* 0x042fe400000000ff */
[----:B------:R-:W-:-:S03]  /*8a960*/  PRMT R27, R27, 0x7770, RZ ;  /* 0x000077701b1b7816 */ /* 0x000fc600000000ff */
[----:B------:R-:W-:Y:S01]  /*8a970*/  STL [R1+0x1880], R4 ;  /* 0x0018800401007387 */ /* 0x000fe20000100800 */
[----:B------:R-:W-:-:S03]  /*8a980*/  PRMT R19, R20, 0x7771, RZ ;  /* 0x0000777114137816 */ /* 0x000fc600000000ff */
[----:B------:R0:W-:Y:S01]  /*8a990*/  STL [R1+0x174], R0 ;  /* 0x0001740001007387 */ /* 0x0001e20000100800 */
[----:B------:R-:W-:-:S03]  /*8a9a0*/  PRMT R16, R21, 0x7773, RZ ;  /* 0x0000777315107816 */ /* 0x000fc600000000ff */
[----:B------:R-:W4:Y:S01]  /*8a9b0*/  LDL.LU.64 R10, [R1+0x658] ;  /* 0x00065800010a7983 */ /* 0x000f220000300a00 */
[----:B------:R-:W-:-:S03]  /*8a9c0*/  PRMT R17, R22, 0x7773, RZ ;  /* 0x0000777316117816 */ /* 0x000fc600000000ff */
[----:B------:R-:W5:Y:S01]  /*8a9d0*/  LDL.LU.64 R28, [R1+0x650] ;  /* 0x00065000011c7983 */ /* 0x000f620000300a00 */
[----:B------:R-:W-:Y:S02]  /*8a9e0*/  PRMT R5, R22, 0x7772, RZ ;  /* 0x0000777216057816 */ /* 0x000fe400000000ff */
[C---:B------:R-:W-:Y:S02]  /*8a9f0*/  PRMT R18, R23.reuse, 0x7773, RZ ;  /* 0x0000777317127816 */ /* 0x040fe400000000ff */
[----:B0-----:R-:W-:Y:S01]  /*8aa00*/  PRMT R0, R23, 0x7771, RZ ;  /* 0x0000777117007816 */ /* 0x001fe200000000ff */
[----:B--2---:R0:W-:Y:S04]  /*8aa10*/  STG.E.U8 desc[UR12][R12.64], R24 ;  /* 0x000000180c007986 */ /* 0x0041e8000c10110c */
[----:B---3--:R1:W-:Y:S01]  /*8aa20*/  STG.E.U8 desc[UR12][R14.64], R25 ;  /* 0x000000190e007986 */ /* 0x0083e2000c10110c */
[----:B0-----:R-:W-:-:S03]  /*8aa30*/  PRMT R24, R20, 0x7772, RZ ;  /* 0x0000777214187816 */ /* 0x001fc600000000ff */
[----:B------:R-:W2:Y:S01]  /*8aa40*/  LDL.LU.64 R12, [R1+0x648] ;  /* 0x00064800010c7983 */ /* 0x000ea20000300a00 */
[----:B-1----:R-:W-:-:S03]  /*8aa50*/  PRMT R25, R20, 0x7773, RZ ;  /* 0x0000777314197816 */ /* 0x002fc600000000ff */
[----:B------:R-:W3:Y:S04]  /*8aa60*/  LDL.LU.64 R14, [R1+0x640] ;  /* 0x00064000010e7983 */ /* 0x000ee80000300a00 */
[----:B------:R-:W-:Y:S04]  /*8aa70*/  STL [R1+0x15e4], R25 ;  /* 0x0015e41901007387 */ /* 0x000fe80000100800 */
[----:B------:R0:W-:Y:S04]  /*8aa80*/  STG.E.U8 desc[UR12][R6.64], R26 ;  /* 0x0000001a06007986 */ /* 0x0001e8000c10110c */
[----:B------:R1:W-:Y:S04]  /*8aa90*/  STG.E.U8 desc[UR12][R2.64], R27 ;  /* 0x0000001b02007986 */ /* 0x0003e8000c10110c */
[----:B------:R-:W-:Y:S01]  /*8aaa0*/  STL [R1+0x15f0], R24 ;  /* 0x0015f01801007387 */ /* 0x000fe20000100800 */
[----:B0-----:R-:W-:-:S02]  /*8aab0*/  PRMT R7, R21, 0x7772, RZ ;  /* 0x0000777215077816 */ /* 0x001fc400000000ff */
[----:B------:R-:W-:Y:S01]  /*8aac0*/  PRMT R6, R21, 0x7771, RZ ;  /* 0x0000777115067816 */ /* 0x000fe200000000ff */
[----:B------:R-:W-:Y:S01]  /*8aad0*/  STL [R1+0x1890], R19 ;  /* 0x0018901301007387 */ /* 0x000fe20000100800 */
[----:B-1----:R-:W-:Y:S02]  /*8aae0*/  PRMT R3, R22, 0x7771, RZ ;  /* 0x0000777116037816 */ /* 0x002fe400000000ff */
[----:B------:R-:W-:Y:S01]  /*8aaf0*/  PRMT R2, R23, 0x7772, RZ ;  /* 0x0000777217027816 */ /* 0x000fe200000000ff */
[----:B------:R-:W-:Y:S04]  /*8ab00*/  STL.64 [R1+0x1888], R6 ;  /* 0x0018880601007387 */ /* 0x000fe80000100a00 */
[----:B------:R-:W-:Y:S04]  /*8ab10*/  STL.64 [R1+0x1340], R16 ;  /* 0x0013401001007387 */ /* 0x000fe80000100a00 */
[----:B------:R-:W-:Y:S04]  /*8ab20*/  STL [R1+0x1628], R5 ;  /* 0x0016280501007387 */ /* 0x000fe80000100800 */
[----:B------:R-:W-:Y:S04]  /*8ab30*/  STL [R1+0x13b8], R18 ;  /* 0x0013b81201007387 */ /* 0x000fe80000100800 */
[----:B------:R-:W-:Y:S04]  /*8ab40*/  STL.64 [R1+0x1898], R2 ;  /* 0x0018980201007387 */ /* 0x000fe80000100a00 */
        /* <DEDUP_REMOVED lines=38> */
[----:B------:R-:W-:-:S02]  /*8adb0*/  PRMT R20, R20, 0x7770, RZ ;  /* 0x0000777014147816 */ /* 0x000fc400000000ff */
[----:B------:R-:W-:Y:S01]  /*8adc0*/  PRMT R21, R21, 0x7770, RZ ;  /* 0x0000777015157816 */ /* 0x000fe200000000ff */
[----:B--2---:R0:W-:Y:S04]  /*8add0*/  STL [R1+0x1b10], R0 ;  /* 0x001b100001007387 */ /* 0x0041e80000100800 */
[----:B0-----:R-:W2:Y:S01]  /*8ade0*/  LDL.LU R0, [R1+0x988] ;  /* 0x0009880001007983 */ /* 0x001ea20000300800 */
[----:B------:R-:W-:Y:S02]  /*8adf0*/  PRMT R22, R22, 0x7770, RZ ;  /* 0x0000777016167816 */ /* 0x000fe400000000ff */
[----:B------:R-:W-:Y:S01]  /*8ae00*/  PRMT R23, R23, 0x7770, RZ ;  /* 0x0000777017177816 */ /* 0x000fe200000000ff */
[----:B----4-:R-:W-:Y:S04]  /*8ae10*/  STG.E.U8 desc[UR12][R10.64], R20 ;  /* 0x000000140a007986 */ /* 0x010fe8000c10110c */
[----:B-----5:R-:W-:Y:S04]  /*8ae20*/  STG.E.U8 desc[UR12][R28.64], R21 ;  /* 0x000000151c007986 */ /* 0x020fe8000c10110c */
[----:B------:R-:W-:Y:S04]  /*8ae30*/  STG.E.U8 desc[UR12][R12.64], R22 ;  /* 0x000000160c007986 */ /* 0x000fe8000c10110c */
[----:B---3--:R-:W-:Y:S04]  /*8ae40*/  STG.E.U8 desc[UR12][R14.64], R23 ;  /* 0x000000170e007986 */ /* 0x008fe8000c10110c */
[----:B--2---:R0:W-:Y:S04]  /*8ae50*/  STL [R1+0x1b20], R0 ;  /* 0x001b200001007387 */ /* 0x0041e80000100800 */
[----:B0-----:R-:W2:Y:S04]  /*8ae60*/  LDL.LU R0, [R1+0x97c] ;  /* 0x00097c0001007983 */ /* 0x001ea80000300800 */
[----:B------:R-:W3:Y:S04]  /*8ae70*/  LDL.LU R18, [R1+0x894] ;  /* 0x0008940001127983 */ /* 0x000ee80000300800 */
[----:B------:R-:W4:Y:S04]  /*8ae80*/  LDL.LU.64 R22, [R1+0x588] ;  /* 0x0005880001167983 */ /* 0x000f280000300a00 */
[----:B----4-:R0:W-:Y:S04]  /*8ae90*/  STL.64 [R1+0x19e0], R22 ;  /* 0x0019e01601007387 */ /* 0x0101e80000100a00 */
[----:B0-----:R-:W4:Y:S04]  /*8aea0*/  LDL.LU.64 R22, [R1+0x590] ;  /* 0x0005900001167983 */ /* 0x001f280000300a00 */
        /* <DEDUP_REMOVED lines=41> */
[----:B0-----:R-:W2:Y:S04]  /*8b140*/  LDL.LU.64 R22, [R1+0x638] ;  /* 0x0006380001167983 */ /* 0x001ea80000300a00 */
[----:B------:R-:W4:Y:S04]  /*8b150*/  LDL.LU R5, [R1+0x8a0] ;  /* 0x0008a00001057983 */ /* 0x000f280000300800 */
[----:B------:R-:W5:Y:S04]  /*8b160*/  LDL.LU.64 R20, [R1+0x580] ;  /* 0x0005800001147983 */ /* 0x000f680000300a00 */
[----:B------:R-:W5:Y:S04]  /*8b170*/  LDL.LU R16, [R1+0x8ac] ;  /* 0x0008ac0001107983 */ /* 0x000f680000300800 */
[----:B------:R-:W3:Y:S04]  /*8b180*/  LDL.LU.64 R2, [R1+0x578] ;  /* 0x0005780001027983 */ /* 0x000ee80000300a00 */
[----:B------:R-:W3:Y:S04]  /*8b190*/  LDL.LU R17, [R1+0x858] ;  /* 0x0008580001117983 */ /* 0x000ee80000300800 */
        /* <DEDUP_REMOVED lines=12> */
[----:B--2---:R0:W-:Y:S04]  /*8b260*/  STG.E.U8 desc[UR12][R22.64], R0 ;  /* 0x0000000016007986 */ /* 0x0041e8000c10110c */
[----:B0-----:R-:W2:Y:S04]  /*8b270*/  LDL.LU.64 R22, [R1+0x1b28] ;  /* 0x001b280001167983 */ /* 0x001ea80000300a00 */
[----:B------:R-:W2:Y:S04]  /*8b280*/  LDL.LU R0, [R1+0x1b20] ;  /* 0x001b200001007983 */ /* 0x000ea80000300800 */
        /* <DEDUP_REMOVED lines=58> */
[----:B0-----:R-:W3:Y:S04]  /*8b630*/  LDL.LU.64 R22, [R1+0x19e8] ;  /* 0x0019e80001167983 */ /* 0x001ee80000300a00 */
[----:B---3--:R0:W-:Y:S04]  /*8b640*/  STG.E.U8 desc[UR12][R22.64], R18 ;  /* 0x0000001216007986 */ /* 0x0081e8000c10110c */
[----:B0-----:R-:W4:Y:S04]  /*8b650*/  LDL.LU.64 R22, [R1+0x19e0] ;  /* 0x0019e00001167983 */ /* 0x001f280000300a00 */
        /* <DEDUP_REMOVED lines=37> */
[----:B----4-:R-:W-:Y:S04]  /*8b8b0*/  STG.E.U8 desc[UR12][R22.64], R5 ;  /* 0x0000000516007986 */ /* 0x010fe8000c10110c */
[----:B-----5:R-:W-:Y:S04]  /*8b8c0*/  STG.E.U8 desc[UR12][R20.64], R16 ;  /* 0x0000001014007986 */ /* 0x020fe8000c10110c */
[----:B------:R-:W-:Y:S04]  /*8b8d0*/  STG.E.U8 desc[UR12][R2.64], R17 ;  /* 0x0000001102007986 */ /* 0x000fe8000c10110c */
[----:B--2---:R0:W-:Y:S04]  /*8b8e0*/  STL [R1+0x19d0], R0 ;  /* 0x0019d00001007387 */ /* 0x0041e80000100800 */
[----:B0-----:R-:W2:Y:S04]  /*8b8f0*/  LDL.LU R0, [R1+0x84c] ;  /* 0x00084c0001007983 */ /* 0x001ea80000300800 */
[----:B------:R-:W3:Y:S04]  /*8b900*/  LDL.LU.64 R2, [R1+0x4a0] ;  /* 0x0004a00001027983 */ /* 0x000ee80000300a00 */
[----:B---3--:R0:W-:Y:S04]  /*8b910*/  STL.64 [R1+0x18a8], R2 ;  /* 0x0018a80201007387 */ /* 0x0081e80000100a00 */
[----:B0-----:R-:W3:Y:S04]  /*8b920*/  LDL.LU.64 R2, [R1+0x4a8] ;  /* 0x0004a80001027983 */ /* 0x001ee80000300a00 */
        /* <DEDUP_REMOVED lines=36> */
[----:B------:R-:W-:Y:S04]  /*8bb70*/  STG.E.U8 desc[UR12][R6.64], R19 ;  /* 0x0000001306007986 */ /* 0x000fe8000c10110c */
[----:B------:R-:W-:Y:S04]  /*8bb80*/  STG.E.U8 desc[UR12][R24.64], R4 ;  /* 0x0000000418007986 */ /* 0x000fe8000c10110c */
[----:B------:R-:W-:Y:S04]  /*8bb90*/  STG.E.U8 desc[UR12][R26.64], R10 ;  /* 0x0000000a1a007986 */ /* 0x000fe8000c10110c */
[----:B---3--:R0:W-:Y:S04]  /*8bba0*/  STL.64 [R1+0x19d8], R2 ;  /* 0x0019d80201007387 */ /* 0x0081e80000100a00 */
[----:B0-----:R-:W2:Y:S04]  /*8bbb0*/  LDL.LU.64 R2, [R1+0x540] ;  /* 0x0005400001027983 */ /* 0x001ea80000300a00 */
[----:B------:R-:W3:Y:S04]  /*8bbc0*/  LDL.LU R19, [R1+0x6f0] ;  /* 0x0006f00001137983 */ /* 0x000ee80000300800 */
[----:B------:R-:W4:Y:S04]  /*8bbd0*/  LDL.LU.64 R6, [R1+0x498] ;  /* 0x0004980001067983 */ /* 0x000f280000300a00 */
[----:B------:R0:W-:Y:S04]  /*8bbe0*/  STG.E.U8 desc[UR12][R8.64], R11 ;  /* 0x0000000b08007986 */ /* 0x0001e8000c10110c */
[----:B------:R-:W4:Y:S04]  /*8bbf0*/  LDL.LU R4, [R1+0x6e4] ;  /* 0x0006e40001047983 */ /* 0x000f280000300800 */
[----:B0-----:R-:W5:Y:S04]  /*8bc00*/  LDL.LU.64 R8, [R1+0x490] ;  /* 0x0004900001087983 */ /* 0x001f680000300a00 */
        /* <DEDUP_REMOVED lines=8> */
[----:B------:R0:W-:Y:S04]  /*8bc90*/  STG.E.U8 desc[UR12][R28.64], R14 ;  /* 0x0000000e1c007986 */ /* 0x0001e8000c10110c */
[----:B------:R-:W3:Y:S04]  /*8bca0*/  LDL.LU.64 R10, [R1+0x468] ;  /* 0x00046800010a7983 */ /* 0x000ee80000300a00 */
[----:B------:R1:W-:Y:S04]  /*8bcb0*/  STG.E.U8 desc[UR12][R12.64], R15 ;  /* 0x0000000f0c007986 */ /* 0x0003e8000c10110c */
[----:B0-----:R-:W3:Y:S04]  /*8bcc0*/  LDL.LU.64 R28, [R1+0x460] ;  /* 0x00046000011c7983 */ /* 0x001ee80000300a00 */
[----:B-1----:R-:W3:Y:S04]  /*8bcd0*/  LDL.LU.64 R12, [R1+0x458] ;  /* 0x00045800010c7983 */ /* 0x002ee80000300a00 */
[----:B------:R-:W3:Y:S04]  /*8bce0*/  LDL.LU.64 R14, [R1+0x450] ;  /* 0x00045000010e7983 */ /* 0x000ee80000300a00 */
        /* <DEDUP_REMOVED lines=59> */
[----:B------:R-:W2:Y:S04]  /*8c0a0*/  LDL.LU R0, [R1+0x18a0] ;  /* 0x0018a00001007983 */ /* 0x000ea80000300800 */
[----:B---3--:R0:W-:Y:S04]  /*8c0b0*/  STG.E.U8 desc[UR12][R2.64], R19 ;  /* 0x0000001302007986 */ /* 0x0081e8000c10110c */
[----:B----4-:R1:W-:Y:S04]  /*8c0c0*/  STG.E.U8 desc[UR12][R6.64], R4 ;  /* 0x0000000406007986 */ /* 0x0103e8000c10110c */
[----:B-----5:R3:W-:Y:S04]  /*8c0d0*/  STG.E.U8 desc[UR12][R8.64], R18 ;  /* 0x0000001208007986 */ /* 0x0207e8000c10110c */
[----:B0-----:R-:W4:Y:S04]  /*8c0e0*/  LDL.LU.64 R2, [R1+0x1898] ;  /* 0x0018980001027983 */ /* 0x001f280000300a00 */
[----:B------:R-:W5:Y:S04]  /*8c0f0*/  LDL.LU R19, [R1+0x1890] ;  /* 0x0018900001137983 */ /* 0x000f680000300800 */
[----:B-1----:R-:W2:Y:S04]  /*8c100*/  LDL.LU.64 R6, [R1+0x1888] ;  /* 0x0018880001067983 */ /* 0x002ea80000300a00 */
[----:B------:R-:W2:Y:S04]  /*8c110*/  LDL.LU R4, [R1+0x1880] ;  /* 0x0018800001047983 */ /* 0x000ea80000300800 */
[----:B---3--:R-:W3:Y:S04]  /*8c120*/  LDL.LU.64 R8, [R1+0x1878] ;  /* 0x0018780001087983 */ /* 0x008ee80000300a00 */
[----:B------:R-:W-:Y:S04]  /*8c130*/  STG.E.U8 desc[UR12][R22.64], R5 ;  /* 0x0000000516007986 */ /* 0x000fe8000c10110c */
[----:B------:R-:W-:Y:S04]  /*8c140*/  STG.E.U8 desc[UR12][R20.64], R24 ;  /* 0x0000001814007986 */ /* 0x000fe8000c10110c */
[----:B------:R-:W-:Y:S04]  /*8c150*/  STG.E.U8 desc[UR12][R16.64], R25 ;  /* 0x0000001910007986 */ /* 0x000fe8000c10110c */
[----:B---3--:R-:W-:Y:S04]  /*8c160*/  STG.E.U8 desc[UR12][R26.64], R9 ;  /* 0x000000091a007986 */ /* 0x008fe8000c10110c */
[----:B------:R-:W-:Y:S04]  /*8c170*/  STG.E.U8 desc[UR12][R10.64], R8 ;  /* 0x000000080a007986 */ /* 0x000fe8000c10110c */
[----:B--2---:R-:W-:Y:S04]  /*8c180*/  STG.E.U8 desc[UR12][R28.64], R4 ;  /* 0x000000041c007986 */ /* 0x004fe8000c10110c */
[----:B-----5:R-:W-:Y:S04]  /*8c190*/  STG.E.U8 desc[UR12][R12.64], R19 ;  /* 0x000000130c007986 */ /* 0x020fe8000c10110c */
[----:B------:R0:W-:Y:S04]  /*8c1a0*/  STG.E.U8 desc[UR12][R14.64], R6 ;  /* 0x000000060e007986 */ /* 0x0001e8000c10110c */
        /* <DEDUP_REMOVED lines=73> */
[----:B0-----:R-:W4:Y:S04]  /*8c640*/  LDL.LU.64 R18, [R1+0x448] ;  /* 0x0004480001127983 */ /* 0x001f280000300a00 */
[----:B------:R-:W3:Y:S04]  /*8c650*/  LDL.LU R5, [R1+0x8e0] ;  /* 0x0008e00001057983 */ /* 0x000ee80000300800 */
[----:B------:R-:W5:Y:S04]  /*8c660*/  LDL.LU.64 R22, [R1+0x398] ;  /* 0x0003980001167983 */ /* 0x000f680000300a00 */
[----:B------:R-:W5:Y:S04]  /*8c670*/  LDL.LU R16, [R1+0x88c] ;  /* 0x00088c0001107983 */ /* 0x000f680000300800 */
[----:B------:R-:W2:Y:S04]  /*8c680*/  LDL.LU.64 R20, [R1+0x390] ;  /* 0x0003900001147983 */ /* 0x000ea80000300a00 */
[----:B------:R-:W2:Y:S04]  /*8c690*/  LDL.LU R17, [R1+0x898] ;  /* 0x0008980001117983 */ /* 0x000ea80000300800 */
        /* <DEDUP_REMOVED lines=10> */
[----:B------:R0:W-:Y:S04]  /*8c740*/  STL [R1+0x15e0], R7 ;  /* 0x0015e00701007387 */ /* 0x0001e80000100800 */
[----:B0-----:R-:W2:Y:S04]  /*8c750*/  LDL.LU R7, [R1+0x8c8] ;  /* 0x0008c80001077983 */ /* 0x001ea80000300800 */
[----:B----4-:R0:W-:Y:S04]  /*8c760*/  STG.E.U8 desc[UR12][R18.64], R3 ;  /* 0x0000000312007986 */ /* 0x0101e8000c10110c */
[----:B0-----:R-:W4:Y:S04]  /*8c770*/  LDL.LU.64 R18, [R1+0x1870] ;  /* 0x0018700001127983 */ /* 0x001f280000300a00 */
[----:B------:R0:W-:Y:S04]  /*8c780*/  STL [R1+0x15d0], R2 ;  /* 0x0015d00201007387 */ /* 0x0001e80000100800 */
[----:B0-----:R-:W2:Y:S04]  /*8c790*/  LDL.LU.64 R2, [R1+0x3a8] ;  /* 0x0003a80001027983 */ /* 0x001ea80000300a00 */
[----:B----4-:R0:W-:Y:S04]  /*8c7a0*/  STG.E.U8 desc[UR12][R18.64], R0 ;  /* 0x0000000012007986 */ /* 0x0101e8000c10110c */
[----:B0-----:R-:W2:Y:S04]  /*8c7b0*/  LDL.LU.64 R18, [R1+0x1868] ;  /* 0x0018680001127983 */ /* 0x001ea80000300a00 */
[----:B------:R-:W4:Y:S04]  /*8c7c0*/  LDL.LU R0, [R1+0x8bc] ;  /* 0x0008bc0001007983 */ /* 0x000f280000300800 */
        /* <DEDUP_REMOVED lines=46> */
[----:B0-----:R-:W4:Y:S04]  /*8cab0*/  LDL.LU.64 R18, [R1+0x1770] ;  /* 0x0017700001127983 */ /* 0x001f280000300a00 */
[----:B------:R-:W2:Y:S04]  /*8cac0*/  LDL.LU R6, [R1+0x1768] ;  /* 0x0017680001067983 */ /* 0x000ea80000300800 */
[----:B----4-:R0:W-:Y:S04]  /*8cad0*/  STG.E.U8 desc[UR12][R18.64], R0 ;  /* 0x0000000012007986 */ /* 0x0101e8000c10110c */
[----:B0-----:R-:W4:Y:S04]  /*8cae0*/  LDL.LU.64 R18, [R1+0x1760] ;  /* 0x0017600001127983 */ /* 0x001f280000300a00 */
[----:B----4-:R0:W-:Y:S04]  /*8caf0*/  STG.E.U8 desc[UR12][R18.64], R7 ;  /* 0x0000000712007986 */ /* 0x0101e8000c10110c */
[----:B0-----:R-:W3:Y:S04]  /*8cb00*/  LDL.LU.64 R18, [R1+0x1758] ;  /* 0x0017580001127983 */ /* 0x001ee80000300a00 */
[----:B--2---:R-:W-:Y:S04]  /*8cb10*/  STG.E.U8 desc[UR12][R2.64], R6 ;  /* 0x0000000602007986 */ /* 0x004fe8000c10110c */
[----:B---3--:R0:W-:Y:S04]  /*8cb20*/  STG.E.U8 desc[UR12][R18.64], R5 ;  /* 0x0000000512007986 */ /* 0x0081e8000c10110c */
        /* <DEDUP_REMOVED lines=35> */
[----:B-----5:R-:W-:Y:S04]  /*8cd60*/  STG.E.U8 desc[UR12][R22.64], R16 ;  /* 0x0000001016007986 */ /* 0x020fe8000c10110c */
[----:B------:R-:W-:Y:S04]  /*8cd70*/  STG.E.U8 desc[UR12][R20.64], R17 ;  /* 0x0000001114007986 */ /* 0x000fe8000c10110c */
[----:B------:R-:W-:Y:S04]  /*8cd80*/  STG.E.U8 desc[UR12][R24.64], R4 ;  /* 0x0000000418007986 */ /* 0x000fe8000c10110c */
[----:B------:R-:W-:Y:S04]  /*8cd90*/  STG.E.U8 desc[UR12][R26.64], R10 ;  /* 0x0000000a1a007986 */ /* 0x000fe8000c10110c */
[----:B------:R-:W-:Y:S04]  /*8cda0*/  STG.E.U8 desc[UR12][R8.64], R11 ;  /* 0x0000000b08007986 */ /* 0x000fe8000c10110c */
[----:B--2---:R0:W-:Y:S04]  /*8cdb0*/  STL [R1+0x1748], R5 ;  /* 0x0017480501007387 */ /* 0x0041e80000100800 */
[----:B0-----:R-:W2:Y:S04]  /*8cdc0*/  LDL.LU R5, [R1+0x880] ;  /* 0x0008800001057983 */ /* 0x001ea80000300800 */
[----:B------:R-:W3:Y:S04]  /*8cdd0*/  LDL.LU R8, [R1+0x750] ;  /* 0x0007500001087983 */ /* 0x000ee80000300800 */
[----:B------:R-:W3:Y:S04]  /*8cde0*/  LDL.LU R9, [R1+0x73c] ;  /* 0x00073c0001097983 */ /* 0x000ee80000300800 */
        /* <DEDUP_REMOVED lines=37> */
[----:B0-----:R-:W2:Y:S04]  /*8d040*/  LDL.LU.64 R8, [R1+0x360] ;  /* 0x0003600001087983 */ /* 0x001ea80000300a00 */
[----:B------:R-:W3:Y:S04]  /*8d050*/  LDL.LU.64 R10, [R1+0x2b8] ;  /* 0x0002b800010a7983 */ /* 0x000ee80000300a00 */
[----:B---3--:R0:W-:Y:S04]  /*8d060*/  STL.64 [R1+0x1610], R10 ;  /* 0x0016100a01007387 */ /* 0x0081e80000100a00 */
[----:B0-----:R-:W3:Y:S04]  /*8d070*/  LDL.LU.64 R10, [R1+0x2c0] ;  /* 0x0002c000010a7983 */ /* 0x001ee80000300a00 */
[----:B------:R-:W-:Y:S04]  /*8d080*/  STG.E.U8 desc[UR12][R28.64], R14 ;  /* 0x0000000e1c007986 */ /* 0x000fe8000c10110c */
[----:B------:R-:W-:Y:S04]  /*8d090*/  STG.E.U8 desc[UR12][R12.64], R15 ;  /* 0x0000000f0c007986 */ /* 0x000fe8000c10110c */
[----:B--2---:R-:W-:Y:S04]  /*8d0a0*/  STG.E.U8 desc[UR12][R8.64], R5 ;  /* 0x0000000508007986 */ /* 0x004fe8000c10110c */
[----:B---3--:R0:W-:Y:S04]  /*8d0b0*/  STL.64 [R1+0x1620], R10 ;  /* 0x0016200a01007387 */ /* 0x0081e80000100a00 */
[----:B0-----:R-:W2:Y:S04]  /*8d0c0*/  LDL.LU.64 R10, [R1+0x2c8] ;  /* 0x0002c800010a7983 */ /* 0x001ea80000300a00 */
[----:B------:R-:W3:Y:S04]  /*8d0d0*/  LDL.LU R0, [R1+0x730] ;  /* 0x0007300001007983 */ /* 0x000ee80000300800 */
[----:B------:R-:W4:Y:S04]  /*8d0e0*/  LDL.LU.64 R2, [R1+0x2b0] ;  /* 0x0002b00001027983 */ /* 0x000f280000300a00 */
[----:B------:R-:W4:Y:S04]  /*8d0f0*/  LDL.LU R19, [R1+0x724] ;  /* 0x0007240001137983 */ /* 0x000f280000300800 */
        /* <DEDUP_REMOVED lines=9> */
[----:B------:R-:W2:Y:S04]  /*8d190*/  LDL.LU.64 R28, [R1+0x280] ;  /* 0x00028000011c7983 */ /* 0x000ea80000300a00 */
[----:B------:R-:W2:Y:S04]  /*8d1a0*/  LDL.LU.64 R12, [R1+0x278] ;  /* 0x00027800010c7983 */ /* 0x000ea80000300a00 */
[----:B------:R-:W2:Y:S04]  /*8d1b0*/  LDL.LU.64 R14, [R1+0x270] ;  /* 0x00027000010e7983 */ /* 0x000ea80000300a00 */
[----:B------:R-:W2:Y:S04]  /*8d1c0*/  LDL.LU.64 R8, [R1+0x1750] ;  /* 0x0017500001087983 */ /* 0x000ea80000300a00 */
        /* <DEDUP_REMOVED lines=54> */
[----:B------:R-:W3:Y:S04]  /*8d530*/  LDL.LU R5, [R1+0x1628] ;  /* 0x0016280001057983 */ /* 0x000ee80000300800 */
[----:B--2---:R0:W-:Y:S04]  /*8d540*/  STG.E.U8 desc[UR12][R10.64], R8 ;  /* 0x000000080a007986 */ /* 0x0041e8000c10110c */
[----:B0-----:R-:W2:Y:S04]  /*8d550*/  LDL.LU.64 R10, [R1+0x1620] ;  /* 0x00162000010a7983 */ /* 0x001ea80000300a00 */
[----:B------:R-:W3:Y:S04]  /*8d560*/  LDL.LU R8, [R1+0x1618] ;  /* 0x0016180001087983 */ /* 0x000ee80000300800 */
[----:B--2---:R0:W-:Y:S04]  /*8d570*/  STG.E.U8 desc[UR12][R10.64], R9 ;  /* 0x000000090a007986 */ /* 0x0041e8000c10110c */
[----:B0-----:R-:W3:Y:S04]  /*8d580*/  LDL.LU.64 R10, [R1+0x1610] ;  /* 0x00161000010a7983 */ /* 0x001ee80000300a00 */
[----:B------:R-:W2:Y:S04]  /*8d590*/  LDL.LU R9, [R1+0x1608] ;  /* 0x0016080001097983 */ /* 0x000ea80000300800 */
[----:B---3--:R0:W-:Y:S04]  /*8d5a0*/  STG.E.U8 desc[UR12][R10.64], R0 ;  /* 0x000000000a007986 */ /* 0x0081e8000c10110c */
[----:B----4-:R-:W-:Y:S04]  /*8d5b0*/  STG.E.U8 desc[UR12][R2.64], R19 ;  /* 0x0000001302007986 */ /* 0x010fe8000c10110c */
[----:B-----5:R-:W-:Y:S04]  /*8d5c0*/  STG.E.U8 desc[UR12][R6.64], R18 ;  /* 0x0000001206007986 */ /* 0x020fe8000c10110c */
[----:B------:R-:W-:Y:S04]  /*8d5d0*/  STG.E.U8 desc[UR12][R22.64], R16 ;  /* 0x0000001016007986 */ /* 0x000fe8000c10110c */
[----:B------:R-:W-:Y:S04]  /*8d5e0*/  STG.E.U8 desc[UR12][R20.64], R17 ;  /* 0x0000001114007986 */ /* 0x000fe8000c10110c */
[----:B0-----:R-:W3:Y:S04]  /*8d5f0*/  LDL.LU.64 R10, [R1+0x1600] ;  /* 0x00160000010a7983 */ /* 0x001ee80000300a00 */
[----:B------:R0:W-:Y:S04]  /*8d600*/  STG.E.U8 desc[UR12][R24.64], R4 ;  /* 0x0000000418007986 */ /* 0x0001e8000c10110c */
[----:B0-----:R-:W4:Y:S04]  /*8d610*/  LDL.LU R24, [R1+0x678] ;  /* 0x0006780001187983 */ /* 0x001f280000300800 */
[----:B------:R-:W5:Y:S04]  /*8d620*/  LDL.LU R25, [R1+0x174] ;  /* 0x0001740001197983 */ /* 0x000f680000300800 */
[----:B------:R-:W2:Y:S04]  /*8d630*/  LDL.LU.64 R6, [R1+0x258] ;  /* 0x0002580001067983 */ /* 0x000ea80000300a00 */
[----:B--2---:R0:W-:Y:S04]  /*8d640*/  STL.64 [R1+0x15e8], R6 ;  /* 0x0015e80601007387 */ /* 0x0041e80000100a00 */
[----:B0-----:R-:W2:Y:S04]  /*8d650*/  LDL.LU.64 R6, [R1+0x260] ;  /* 0x0002600001067983 */ /* 0x001ea80000300a00 */
[----:B--2---:R0:W-:Y:S04]  /*8d660*/  STL.64 [R1+0x15f8], R6 ;  /* 0x0015f80601007387 */ /* 0x0041e80000100a00 */
[----:B0-----:R-:W4:Y:S04]  /*8d670*/  LDL.LU.64 R6, [R1+0x268] ;  /* 0x0002680001067983 */ /* 0x001f280000300a00 */
[----:B------:R-:W2:Y:S04]  /*8d680*/  LDL.LU.64 R2, [R1+0x248] ;  /* 0x0002480001027983 */ /* 0x000ea80000300a00 */
[----:B--2---:R0:W-:Y:S04]  /*8d690*/  STL.64 [R1+0x15d8], R2 ;  /* 0x0015d80201007387 */ /* 0x0041e80000100a00 */
[----:B0-----:R-:W2:Y:S04]  /*8d6a0*/  LDL.LU.64 R2, [R1+0x250] ;  /* 0x0002500001027983 */ /* 0x001ea80000300a00 */
        /* <DEDUP_REMOVED lines=28> */
[----:B------:R-:W2:Y:S04]  /*8d870*/  LDL.LU R23, [R1+0x8c0] ;  /* 0x0008c00001177983 */ /* 0x000ea80000300800 */
[----:B------:R-:W2:Y:S04]  /*8d880*/  LDL.LU R22, [R1+0x8cc] ;  /* 0x0008cc0001167983 */ /* 0x000ea80000300800 */
[----:B--2---:R0:W-:Y:S04]  /*8d890*/  STL.64 [R1+0x14e8], R22 ;  /* 0x0014e81601007387 */ /* 0x0041e80000100a00 */
[----:B0-----:R-:W2:Y:S04]  /*8d8a0*/  LDL.LU.64 R22, [R1+0x1c8] ;  /* 0x0001c80001167983 */ /* 0x001ea80000300a00 */
        /* <DEDUP_REMOVED lines=28> */
[----:B---3--:R-:W-:Y:S04]  /*8da70*/  STG.E.U8 desc[UR12][R26.64], R11 ;  /* 0x0000000b1a007986 */ /* 0x008fe8000c10110c */
[----:B------:R-:W-:Y:S04]  /*8da80*/  STG.E.U8 desc[UR12][R28.64], R10 ;  /* 0x0000000a1c007986 */ /* 0x000fe8000c10110c */
[----:B------:R-:W-:Y:S04]  /*8da90*/  STG.E.U8 desc[UR12][R12.64], R9 ;  /* 0x000000090c007986 */ /* 0x000fe8000c10110c */
[----:B------:R-:W-:Y:S04]  /*8daa0*/  STG.E.U8 desc[UR12][R14.64], R8 ;  /* 0x000000080e007986 */ /* 0x000fe8000c10110c */
[----:B----4-:R-:W-:Y:S04]  /*8dab0*/  STG.E.U8 desc[UR12][R6.64], R24 ;  /* 0x0000001806007986 */ /* 0x010fe8000c10110c */
[----:B--2---:R0:W-:Y:S04]  /*8dac0*/  STL.64 [R1+0x15c8], R22 ;  /* 0x0015c81601007387 */ /* 0x0041e80000100a00 */
[----:B0-----:R-:W2:Y:S04]  /*8dad0*/  LDL.LU.64 R22, [R1+0x240] ;  /* 0x0002400001167983 */ /* 0x001ea80000300a00 */
[----:B------:R-:W3:Y:S04]  /*8dae0*/  LDL.LU.64 R20, [R1+0x1a8] ;  /* 0x0001a80001147983 */ /* 0x000ee80000300a00 */
[----:B------:R-:W3:Y:S04]  /*8daf0*/  LDL.LU R18, [R1+0x8d8] ;  /* 0x0008d80001127983 */ /* 0x000ee80000300800 */
[----:B------:R-:W4:Y:S04]  /*8db00*/  LDL.LU.64 R16, [R1+0x1a0] ;  /* 0x0001a00001107983 */ /* 0x000f280000300a00 */
[----:B------:R-:W4:Y:S04]  /*8db10*/  LDL.LU R4, [R1+0x8e4] ;  /* 0x0008e40001047983 */ /* 0x000f280000300800 */
        /* <DEDUP_REMOVED lines=8> */
[----:B------:R-:W5:Y:S04]  /*8dba0*/  LDL.LU.64 R6, [R1+0x15f8] ;  /* 0x0015f80001067983 */ /* 0x000f680000300a00 */
[----:B------:R-:W2:Y:S04]  /*8dbb0*/  LDL.LU R24, [R1+0x15f0] ;  /* 0x0015f00001187983 */ /* 0x000ea80000300800 */
[----:B-----5:R0:W-:Y:S04]  /*8dbc0*/  STG.E.U8 desc[UR12][R6.64], R25 ;  /* 0x0000001906007986 */ /* 0x0201e8000c10110c */
[----:B0-----:R-:W2:Y:S04]  /*8dbd0*/  LDL.LU.64 R6, [R1+0x15e8] ;  /* 0x0015e80001067983 */ /* 0x001ea80000300a00 */
[----:B------:R-:W5:Y:S04]  /*8dbe0*/  LDL.LU R25, [R1+0x15e4] ;  /* 0x0015e40001197983 */ /* 0x000f680000300800 */
[----:B--2---:R0:W-:Y:S04]  /*8dbf0*/  STG.E.U8 desc[UR12][R6.64], R24 ;  /* 0x0000001806007986 */ /* 0x0041e8000c10110c */
[----:B0-----:R-:W2:Y:S04]  /*8dc00*/  LDL.LU R7, [R1+0x15e0] ;  /* 0x0015e00001077983 */ /* 0x001ea80000300800 */
[----:B-----5:R0:W-:Y:S04]  /*8dc10*/  STL [R1+0x13a8], R25 ;  /* 0x0013a81901007387 */ /* 0x0201e80000100800 */
[----:B0-----:R-:W5:Y:S04]  /*8dc20*/  LDL.LU.64 R24, [R1+0x1b0] ;  /* 0x0001b00001187983 */ /* 0x001f680000300a00 */
[----:B--2---:R0:W-:Y:S04]  /*8dc30*/  STG.E.U8 desc[UR12][R2.64], R7 ;  /* 0x0000000702007986 */ /* 0x0041e8000c10110c */
[----:B0-----:R-:W2:Y:S04]  /*8dc40*/  LDL.LU.64 R2, [R1+0x15d8] ;  /* 0x0015d80001027983 */ /* 0x001ea80000300a00 */
[----:B------:R-:W3:Y:S04]  /*8dc50*/  LDL.LU.64 R6, [R1+0x1b8] ;  /* 0x0001b80001067983 */ /* 0x000ee80000300a00 */
[----:B--2---:R0:W-:Y:S04]  /*8dc60*/  STG.E.U8 desc[UR12][R2.64], R5 ;  /* 0x0000000502007986 */ /* 0x0041e8000c10110c */
[----:B0-----:R-:W2:Y:S04]  /*8dc70*/  LDL.LU R2, [R1+0x15d0] ;  /* 0x0015d00001027983 */ /* 0x001ea80000300800 */
[----:B------:R-:W3:Y:S04]  /*8dc80*/  LDL.LU R5, [R1+0x8fc] ;  /* 0x0008fc0001057983 */ /* 0x000ee80000300800 */
[----:B--2---:R0:W-:Y:S04]  /*8dc90*/  STG.E.U8 desc[UR12][R22.64], R2 ;  /* 0x0000000216007986 */ /* 0x0041e8000c10110c */
[----:B0-----:R-:W2:Y:S04]  /*8dca0*/  LDL.LU.64 R22, [R1+0x15c8] ;  /* 0x0015c80001167983 */ /* 0x001ea80000300a00 */
        /* <DEDUP_REMOVED lines=41> */
[----:B0-----:R-:W2:Y:S04]  /*8df40*/  LDL.LU.64 R22, [R1+0x14f0] ;  /* 0x0014f00001167983 */ /* 0x001ea80000300a00 */
[----:B--2---:R0:W-:Y:S04]  /*8df50*/  STG.E.U8 desc[UR12][R22.64], R0 ;  /* 0x0000000016007986 */ /* 0x0041e8000c10110c */
[----:B0-----:R-:W2:Y:S04]  /*8df60*/  LDL.LU.64 R22, [R1+0x14e8] ;  /* 0x0014e80001167983 */ /* 0x001ea80000300a00 */
        /* <DEDUP_REMOVED lines=42> */
[----:B------:R-:W5:Y:S04]  /*8e210*/  LDL.LU.64 R24, [R1+0xc8] ;  /* 0x0000c80001187983 */ /* 0x000f680000300a00 */
[----:B-----5:R0:W-:Y:S04]  /*8e220*/  STL.64 [R1+0x13b0], R24 ;  /* 0x0013b01801007387 */ /* 0x0201e80000100a00 */
[----:B0-----:R-:W5:Y:S04]  /*8e230*/  LDL.LU.64 R24, [R1+0xd0] ;  /* 0x0000d00001187983 */ /* 0x001f680000300a00 */
        /* <DEDUP_REMOVED lines=36> */
[----:B----4-:R-:W-:Y:S04]  /*8e480*/  STG.E.U8 desc[UR12][R16.64], R4 ;  /* 0x0000000410007986 */ /* 0x010fe8000c10110c */
[----:B------:R-:W-:Y:S04]  /*8e490*/  STG.E.U8 desc[UR12][R26.64], R10 ;  /* 0x0000000a1a007986 */ /* 0x000fe8000c10110c */
[----:B------:R-:W-:Y:S04]  /*8e4a0*/  STG.E.U8 desc[UR12][R8.64], R11 ;  /* 0x0000000b08007986 */ /* 0x000fe8000c10110c */
[----:B------:R-:W-:Y:S04]  /*8e4b0*/  STG.E.U8 desc[UR12][R28.64], R14 ;  /* 0x0000000e1c007986 */ /* 0x000fe8000c10110c */
[----:B-----5:R0:W-:Y:S04]  /*8e4c0*/  STL.64 [R1+0x14e0], R24 ;  /* 0x0014e01801007387 */ /* 0x0201e80000100a00 */
[----:B0-----:R-:W2:Y:S04]  /*8e4d0*/  LDL.LU.64 R24, [R1+0x178] ;  /* 0x0001780001187983 */ /* 0x001ea80000300a00 */
[----:B------:R-:W4:Y:S04]  /*8e4e0*/  LDL.LU R0, [R1+0x76c] ;  /* 0x00076c0001007983 */ /* 0x000f280000300800 */
[----:B------:R-:W5:Y:S04]  /*8e4f0*/  LDL.LU.64 R8, [R1+0xc0] ;  /* 0x0000c00001087983 */ /* 0x000f680000300a00 */
[----:B------:R-:W5:Y:S04]  /*8e500*/  LDL.LU R19, [R1+0x760] ;  /* 0x0007600001137983 */ /* 0x000f680000300800 */
[----:B------:R-:W3:Y:S04]  /*8e510*/  LDL.LU.64 R28, [R1+0xb8] ;  /* 0x0000b800011c7983 */ /* 0x000ee80000300a00 */
[----:B------:R-:W3:Y:S04]  /*8e520*/  LDL.LU R23, [R1+0x754] ;  /* 0x0007540001177983 */ /* 0x000ee80000300800 */
[----:B------:R-:W3:Y:S04]  /*8e530*/  LDL.LU.64 R10, [R1+0xb0] ;  /* 0x0000b000010a7983 */ /* 0x000ee80000300a00 */
[----:B------:R-:W3:Y:S04]  /*8e540*/  LDL.LU.64 R2, [R1+0xa8] ;  /* 0x0000a80001027983 */ /* 0x000ee80000300a00 */
[----:B------:R-:W3:Y:S04]  /*8e550*/  LDL.LU.64 R6, [R1+0xa0] ;  /* 0x0000a00001067983 */ /* 0x000ee80000300a00 */
[----:B------:R-:W3:Y:S04]  /*8e560*/  LDL.LU R22, [R1+0x728] ;  /* 0x0007280001167983 */ /* 0x000ee80000300800 */
[----:B------:R-:W3:Y:S04]  /*8e570*/  LDL.LU.64 R20, [R1+0x98] ;  /* 0x0000980001147983 */ /* 0x000ee80000300a00 */
[----:B------:R-:W3:Y:S04]  /*8e580*/  LDL.LU R4, [R1+0x71c] ;  /* 0x00071c0001047983 */ /* 0x000ee80000300800 */
[----:B------:R-:W3:Y:S04]  /*8e590*/  LDL.LU.64 R16, [R1+0x90] ;  /* 0x0000900001107983 */ /* 0x000ee80000300a00 */
[----:B------:R0:W-:Y:S04]  /*8e5a0*/  STG.E.U8 desc[UR12][R12.64], R15 ;  /* 0x0000000f0c007986 */ /* 0x0001e8000c10110c */
[----:B------:R-:W3:Y:S04]  /*8e5b0*/  LDL.LU.64 R26, [R1+0x88] ;  /* 0x00008800011a7983 */ /* 0x000ee80000300a00 */
[----:B0-----:R-:W3:Y:S04]  /*8e5c0*/  LDL.LU.64 R12, [R1+0x80] ;  /* 0x00008000010c7983 */ /* 0x001ee80000300a00 */
        /* <DEDUP_REMOVED lines=59> */
[----:B0-----:R-:W4:Y:S04]  /*8e980*/  LDL.LU.64 R24, [R1+0x13b0] ;  /* 0x0013b00001187983 */ /* 0x001f280000300a00 */
[----:B----4-:R0:W-:Y:S04]  /*8e990*/  STG.E.U8 desc[UR12][R24.64], R0 ;  /* 0x0000000018007986 */ /* 0x0101e8000c10110c */
[----:B-----5:R1:W-:Y:S04]  /*8e9a0*/  STG.E.U8 desc[UR12][R8.64], R19 ;  /* 0x0000001308007986 */ /* 0x0203e8000c10110c */
[----:B------:R3:W-:Y:S04]  /*8e9b0*/  STG.E.U8 desc[UR12][R28.64], R23 ;  /* 0x000000171c007986 */ /* 0x0007e8000c10110c */
[----:B0-----:R-:W4:Y:S04]  /*8e9c0*/  LDL.LU R25, [R1+0x13a8] ;  /* 0x0013a80001197983 */ /* 0x001f280000300800 */
[----:B-1----:R-:W5:Y:S04]  /*8e9d0*/  LDL.LU.64 R8, [R1+0x13a0] ;  /* 0x0013a00001087983 */ /* 0x002f680000300a00 */
[----:B---3--:R-:W3:Y:S04]  /*8e9e0*/  LDL.LU.64 R28, [R1+0x1398] ;  /* 0x00139800011c7983 */ /* 0x008ee80000300a00 */
[----:B---3--:R0:W-:Y:S04]  /*8e9f0*/  STG.E.U8 desc[UR12][R10.64], R28 ;  /* 0x0000001c0a007986 */ /* 0x0081e8000c10110c */
[----:B------:R1:W-:Y:S04]  /*8ea00*/  STG.E.U8 desc[UR12][R2.64], R29 ;  /* 0x0000001d02007986 */ /* 0x0003e8000c10110c */
[----:B0-----:R-:W3:Y:S04]  /*8ea10*/  LDL.LU.64 R10, [R1+0x1390] ;  /* 0x00139000010a7983 */ /* 0x001ee80000300a00 */
[----:B------:R-:W2:Y:S04]  /*8ea20*/  LDL.LU R28, [R1+0x1388] ;  /* 0x00138800011c7983 */ /* 0x000ea80000300800 */
[----:B-1----:R-:W2:Y:S04]  /*8ea30*/  LDL.LU R29, [R1+0x1384] ;  /* 0x00138400011d7983 */ /* 0x002ea80000300800 */
[----:B------:R-:W-:Y:S04]  /*8ea40*/  STG.E.U8 desc[UR12][R6.64], R22 ;  /* 0x0000001606007986 */ /* 0x000fe8000c10110c */
[----:B------:R-:W-:Y:S04]  /*8ea50*/  STG.E.U8 desc[UR12][R20.64], R4 ;  /* 0x0000000414007986 */ /* 0x000fe8000c10110c */
[----:B---3--:R-:W-:Y:S04]  /*8ea60*/  STG.E.U8 desc[UR12][R16.64], R11 ;  /* 0x0000000b10007986 */ /* 0x008fe8000c10110c */
[----:B------:R2:W-:Y:S04]  /*8ea70*/  STG.E.U8 desc[UR12][R26.64], R10 ;  /* 0x0000000a1a007986 */ /* 0x0005e8000c10110c */
[----:B-----5:R0:W-:Y:S04]  /*8ea80*/  STG.E.U8 desc[UR12][R12.64], R9 ;  /* 0x000000090c007986 */ /* 0x0201e8000c10110c */
[----:B------:R1:W-:Y:S01]  /*8ea90*/  STG.E.U8 desc[UR12][R14.64], R8 ;  /* 0x000000080e007986 */ /* 0x0003e2000c10110c */
[----:B--2---:R-:W-:-:S02]  /*8eaa0*/  IMAD.MOV.U32 R10, RZ, RZ, R29 ;  /* 0x000000ffff0a7224 */ /* 0x004fc400078e001d */
[----:B0-----:R-:W-:Y:S01]  /*8eab0*/  IMAD.MOV.U32 R9, RZ, RZ, R28 ;  /* 0x000000ffff097224 */ /* 0x001fe200078e001c */
[----:B-1----:R-:W2:Y:S04]  /*8eac0*/  LDL.LU R8, [R1+0x10] ;  /* 0x0000100001087983 */ /* 0x002ea80000300800 */
[----:B------:R-:W3:Y:S04]  /*8ead0*/  LDL.LU R28, [R1+0x1380] ;  /* 0x00138000011c7983 */ /* 0x000ee80000300800 */
[----:B------:R-:W5:Y:S04]  /*8eae0*/  LDL.LU R29, [R1+0x137c] ;  /* 0x00137c00011d7983 */ /* 0x000f680000300800 */
[----:B------:R-:W2:Y:S04]  /*8eaf0*/  LDL.LU R11, [R1+0x1c] ;  /* 0x00001c00010b7983 */ /* 0x000ea80000300800 */
[----:B--2---:R3:W-:Y:S04]  /*8eb00*/  STL.64 [R1+0x1318], R10 ;  /* 0x0013180a01007387 */ /* 0x0047e80000100a00 */
[----:B------:R0:W-:Y:S01]  /*8eb10*/  STL.64 [R1+0x1310], R8 ;  /* 0x0013100801007387 */ /* 0x0001e20000100a00 */
[----:B---3--:R-:W-:-:S03]  /*8eb20*/  MOV R10, R28 ;  /* 0x0000001c000a7202 */ /* 0x008fc60000000f00 */
[----:B0-----:R-:W2:Y:S04]  /*8eb30*/  LDL.LU R8, [R1+0x20] ;  /* 0x0000200001087983 */ /* 0x001ea80000300800 */
[----:B------:R-:W2:Y:S04]  /*8eb40*/  LDL.LU R9, [R1+0x24] ;  /* 0x0000240001097983 */ /* 0x000ea80000300800 */
[----:B------:R-:W3:Y:S04]  /*8eb50*/  LDL.LU R28, [R1+0x1378] ;  /* 0x00137800011c7983 */ /* 0x000ee80000300800 */
[----:B------:R-:W2:Y:S04]  /*8eb60*/  LDL.LU R4, [R1+0x6b0] ;  /* 0x0006b00001047983 */ /* 0x000ea80000300800 */
[----:B------:R-:W2:Y:S04]  /*8eb70*/  LDL.LU.64 R22, [R1+0x68] ;  /* 0x0000680001167983 */ /* 0x000ea80000300a00 */
[----:B--2---:R0:W-:Y:S04]  /*8eb80*/  STL.64 [R1+0x1370], R22 ;  /* 0x0013701601007387 */ /* 0x0041e80000100a00 */
[----:B0-----:R-:W2:Y:S04]  /*8eb90*/  LDL.LU.64 R22, [R1+0x70] ;  /* 0x0000700001167983 */ /* 0x001ea80000300a00 */
[----:B------:R-:W2:Y:S04]  /*8eba0*/  LDL.LU R20, [R1+0x6a4] ;  /* 0x0006a40001147983 */ /* 0x000ea80000300800 */
[----:B------:R-:W2:Y:S04]  /*8ebb0*/  LDL.LU R27, [R1+0x698] ;  /* 0x00069800011b7983 */ /* 0x000ea80000300800 */
[----:B------:R-:W2:Y:S04]  /*8ebc0*/  LDL.LU R0, [R1+0x67c] ;  /* 0x00067c0001007983 */ /* 0x000ea80000300800 */
[----:B------:R-:W2:Y:S04]  /*8ebd0*/  LDL.LU.64 R16, [R1+0x48] ;  /* 0x0000480001107983 */ /* 0x000ea80000300a00 */
[----:B--2---:R0:W-:Y:S04]  /*8ebe0*/  STL.64 [R1+0x1350], R16 ;  /* 0x0013501001007387 */ /* 0x0041e80000100a00 */
[----:B0-----:R-:W2:Y:S04]  /*8ebf0*/  LDL.LU.64 R16, [R1+0x50] ;  /* 0x0000500001107983 */ /* 0x001ea80000300a00 */
[----:B--2---:R0:W-:Y:S04]  /*8ec00*/  STL.64 [R1+0x1358], R16 ;  /* 0x0013581001007387 */ /* 0x0041e80000100a00 */
[----:B0-----:R-:W2:Y:S01]  /*8ec10*/  LDL.LU.64 R16, [R1+0x58] ;  /* 0x0000580001107983 */ /* 0x001ea20000300a00 */
[----:B-----5:R-:W-:-:S03]  /*8ec20*/  IMAD.MOV.U32 R11, RZ, RZ, R29 ;  /* 0x000000ffff0b7224 */ /* 0x020fc600078e001d */
[----:B--2---:R0:W-:Y:S04]  /*8ec30*/  STL.64 [R1+0x1360], R16 ;  /* 0x0013601001007387 */ /* 0x0041e80000100a00 */
[----:B0-----:R-:W2:Y:S04]  /*8ec40*/  LDL.LU.64 R16, [R1+0x60] ;  /* 0x0000600001107983 */ /* 0x001ea80000300a00 */
[----:B------:R-:W3:Y:S04]  /*8ec50*/  LDL.LU R29, [R1+0x9dc] ;  /* 0x0009dc00011d7983 */ /* 0x000ee80000300800 */
[----:B------:R-:W-:Y:S04]  /*8ec60*/  STG.E.U8 desc[UR12][R22.64], R4 ;  /* 0x0000000416007986 */ /* 0x000fe8000c10110c */
[----:B---3--:R0:W-:Y:S04]  /*8ec70*/  STL.64 [R1+0x1338], R28 ;  /* 0x0013381c01007387 */ /* 0x0081e80000100a00 */
[----:B0-----:R-:W3:Y:S04]  /*8ec80*/  LDL.LU.64 R28, [R1+0x40] ;  /* 0x00004000011c7983 */ /* 0x001ee80000300a00 */
[----:B------:R-:W5:Y:S04]  /*8ec90*/  LDL.LU R5, [R1+0xa40] ;  /* 0x000a400001057983 */ /* 0x000f680000300800 */
[----:B------:R-:W2:Y:S04]  /*8eca0*/  LDL.LU.64 R2, [R1+0xf0] ;  /* 0x0000f00001027983 */ /* 0x000ea80000300a00 */
[----:B------:R-:W-:Y:S04]  /*8ecb0*/  STL.64 [R1+0x1328], R10 ;  /* 0x0013280a01007387 */ /* 0x000fe80000100a00 */
[----:B------:R0:W-:Y:S04]  /*8ecc0*/  STL.64 [R1+0x1320], R8 ;  /* 0x0013200801007387 */ /* 0x0001e80000100a00 */
[----:B0-----:R-:W2:Y:S04]  /*8ecd0*/  LDL.LU R8, [R1+0x30] ;  /* 0x0000300001087983 */ /* 0x001ea80000300800 */
[----:B------:R-:W2:Y:S04]  /*8ece0*/  LDL.LU R9, [R1+0x34] ;  /* 0x0000340001097983 */ /* 0x000ea80000300800 */
[----:B------:R-:W2:Y:S04]  /*8ecf0*/  LDL.LU R10, [R1+0x38] ;  /* 0x00003800010a7983 */ /* 0x000ea80000300800 */
[----:B------:R-:W2:Y:S04]  /*8ed00*/  LDL.LU R11, [R1+0x3c] ;  /* 0x00003c00010b7983 */ /* 0x000ea80000300800 */
[----:B------:R-:W2:Y:S04]  /*8ed10*/  LDL.LU R7, [R1+0x9b8] ;  /* 0x0009b80001077983 */ /* 0x000ea80000300800 */
[----:B------:R-:W2:Y:S04]  /*8ed20*/  LDL.LU R12, [R1] ;  /* 0x00000000010c7983 */ /* 0x000ea80000300800 */
        /* <DEDUP_REMOVED lines=9> */
[----:B------:R-:W3:Y:S04]  /*8edc0*/  LDL.LU R4, [R1+0x1368] ;  /* 0x0013680001047983 */ /* 0x000ee80000300800 */
[----:B--2---:R0:W-:Y:S04]  /*8edd0*/  STG.E.U8 desc[UR12][R22.64], R20 ;  /* 0x0000001416007986 */ /* 0x0041e8000c10110c */
[----:B------:R1:W-:Y:S04]  /*8ede0*/  STG.E.U8 desc[UR12][R16.64], R27 ;  /* 0x0000001b10007986 */ /* 0x0003e8000c10110c */
[----:B0-----:R-:W2:Y:S04]  /*8edf0*/  LDL.LU R23, [R1+0x9cc] ;  /* 0x0009cc0001177983 */ /* 0x001ea80000300800 */
[----:B------:R-:W2:Y:S04]  /*8ee00*/  LDL.LU R22, [R1+0x9c8] ;  /* 0x0009c80001167983 */ /* 0x000ea80000300800 */
[----:B------:R-:W2:Y:S04]  /*8ee10*/  LDL.LU R20, [R1+0x9c4] ;  /* 0x0009c40001147983 */ /* 0x000ea80000300800 */
[----:B-1----:R-:W2:Y:S04]  /*8ee20*/  LDL.LU.64 R16, [R1+0x1360] ;  /* 0x0013600001107983 */ /* 0x002ea80000300a00 */
[----:B------:R-:W3:Y:S04]  /*8ee30*/  LDL.LU R27, [R1+0x9c0] ;  /* 0x0009c000011b7983 */ /* 0x000ee80000300800 */
[----:B--2---:R0:W-:Y:S04]  /*8ee40*/  STG.E.U8 desc[UR12][R16.64], R0 ;  /* 0x0000000010007986 */ /* 0x0041e8000c10110c */
[----:B0-----:R-:W3:Y:S04]  /*8ee50*/  LDL.LU.64 R16, [R1+0x1358] ;  /* 0x0013580001107983 */ /* 0x001ee80000300a00 */
[----:B---3--:R0:W-:Y:S04]  /*8ee60*/  STG.E.U8 desc[UR12][R16.64], R4 ;  /* 0x0000000410007986 */ /* 0x0081e8000c10110c */
[----:B0-----:R-:W4:Y:S04]  /*8ee70*/  LDL.LU.64 R16, [R1+0x1350] ;  /* 0x0013500001107983 */ /* 0x001f280000300a00 */
[----:B------:R-:W2:Y:S04]  /*8ee80*/  LDL.LU R4, [R1+0x1348] ;  /* 0x0013480001047983 */ /* 0x000ea80000300800 */
[----:B----4-:R0:W-:Y:S04]  /*8ee90*/  STG.E.U8 desc[UR12][R16.64], R25 ;  /* 0x0000001910007986 */ /* 0x0101e8000c10110c */
[----:B0-----:R-:W3:Y:S04]  /*8eea0*/  LDL.LU.64 R16, [R1+0x1340] ;  /* 0x0013400001107983 */ /* 0x001ee80000300a00 */
[----:B------:R-:W4:Y:S04]  /*8eeb0*/  LDL.LU R25, [R1+0x9d0] ;  /* 0x0009d00001197983 */ /* 0x000f280000300800 */
[----:B---3--:R0:W-:Y:S04]  /*8eec0*/  STG.E.U8 desc[UR12][R28.64], R16 ;  /* 0x000000101c007986 */ /* 0x0081e8000c10110c */
[----:B0-----:R-:W5:Y:S04]  /*8eed0*/  LDL.LU.64 R28, [R1+0x1338] ;  /* 0x00133800011c7983 */ /* 0x001f680000300a00 */
[----:B------:R-:W3:Y:S01]  /*8eee0*/  LDL.LU R16, [R1+0x9d4] ;  /* 0x0009d40001107983 */ /* 0x000ee20000300800 */
[----:B------:R-:W0:Y:S01]  /*8eef0*/  S2R R0, SR_TID.X ;  /* 0x0000000000007919 */ /* 0x000e220000002100 */
[----:B-----5:R-:W-:-:S02]  /*8ef00*/  FFMA R5, R5, 0.69314718246459960938, R29 ;  /* 0x3f31721805057823 */ /* 0x020fc4000000001d */
[----:B------:R-:W5:Y:S01]  /*8ef10*/  LDL.LU R29, [R1+0x1330] ;  /* 0x00133000011d7983 */ /* 0x000f620000300800 */
[----:B0-----:R-:W-:-:S04]  /*8ef20*/  LOP3.LUT R0, R0, 0x1c, RZ, 0xc0, !PT ;  /* 0x0000001c00007812 */ /* 0x001fc800078ec0ff */
[----:B------:R-:W-:Y:S01]  /*8ef30*/  LEA R0, R0, UR6, 0x2 ;  /* 0x0000000600007c11 */ /* 0x000fe2000f8e10ff */
[----:B-----5:R0:W-:Y:S04]  /*8ef40*/  STG.E.U8 desc[UR12][R28.64], R17 ;  /* 0x000000111c007986 */ /* 0x0201e8000c10110c */
[----:B------:R1:W-:Y:S01]  /*8ef50*/  STG.E.U8 desc[UR12][R2.64], R18 ;  /* 0x0000001202007986 */ /* 0x0003e2000c10110c */
[----:B------:R-:W-:Y:S01]  /*8ef60*/  BAR.SYNC.DEFER_BLOCKING 0x0 ;  /* 0x0000000000007b1d */ /* 0x000fe20000010000 */
[----:B---3--:R-:W-:Y:S01]  /*8ef70*/  FFMA R6, R6, 0.69314718246459960938, R16 ;  /* 0x3f31721806067823 */ /* 0x008fe20000000010 */
[----:B0-----:R-:W-:Y:S02]  /*8ef80*/  FSEL R17, R19, -INF , P5 ;  /* 0xff80000013117808 */ /* 0x001fe40002800000 */
[----:B------:R-:W-:-:S02]  /*8ef90*/  FSEL R7, R7, -INF , P4 ;  /* 0xff80000007077808 */ /* 0x000fc40002000000 */
[----:B-1----:R-:W-:Y:S02]  /*8efa0*/  FSEL R18, R24, -INF , P3 ;  /* 0xff80000018127808 */ /* 0x002fe40001800000 */
[----:B------:R-:W0:Y:S01]  /*8efb0*/  LDC.64 R2, c[0x0][0x3a0] ;  /* 0x0000e800ff027b82 */ /* 0x000e220000000a00 */
[----:B------:R1:W-:Y:S04]  /*8efc0*/  STS.128 [R0], R8 ;  /* 0x0000000800007388 */ /* 0x0003e80000000c00 */
[----:B-1----:R-:W3:Y:S04]  /*8efd0*/  LDL.LU.64 R10, [R1+0x1328] ;  /* 0x00132800010a7983 */ /* 0x002ee80000300a00 */
[----:B------:R-:W3:Y:S04]  /*8efe0*/  LDL.LU.64 R8, [R1+0x1320] ;  /* 0x0013200001087983 */ /* 0x000ee80000300a00 */
[----:B---3--:R1:W-:Y:S04]  /*8eff0*/  STS.128 [R0+0x80], R8 ;  /* 0x0000800800007388 */ /* 0x0083e80000000c00 */
[----:B-1----:R-:W3:Y:S04]  /*8f000*/  LDL.LU.64 R10, [R1+0x1318] ;  /* 0x00131800010a7983 */ /* 0x002ee80000300a00 */
[----:B------:R-:W3:Y:S04]  /*8f010*/  LDL.LU.64 R8, [R1+0x1310] ;  /* 0x0013100001087983 */ /* 0x000ee80000300a00 */
[----:B------:R-:W-:Y:S01]  /*8f020*/  STS.128 [R0+0x180], R12 ;  /* 0x0001800c00007388 */ /* 0x000fe20000000c00 */
[----:B------:R-:W-:-:S02]  /*8f030*/  FSEL R16, R21, -INF , P1 ;  /* 0xff80000015107808 */ /* 0x000fc40000800000 */
[----:B------:R-:W-:Y:S01]  /*8f040*/  FSEL R19, R26, -INF , P6 ;  /* 0xff8000001a137808 */ /* 0x000fe20003000000 */
[----:B------:R-:W1:Y:S01]  /*8f050*/  S2R R21, SR_CTAID.X ;  /* 0x0000000000157919 */ /* 0x000e620000002500 */
[----:B------:R-:W1:Y:S01]  /*8f060*/  S2R R26, SR_TID.X ;  /* 0x00000000001a7919 */ /* 0x000e620000002100 */
[----:B---3--:R3:W-:Y:S04]  /*8f070*/  STS.128 [R0+0x100], R8 ;  /* 0x0001000800007388 */ /* 0x0087e80000000c00 */
[----:B---3--:R-:W3:Y:S04]  /*8f080*/  LDL.LU.64 R10, [R1+0x1308] ;  /* 0x00130800010a7983 */ /* 0x008ee80000300a00 */
[----:B------:R-:W3:Y:S04]  /*8f090*/  LDL.LU.64 R8, [R1+0x1300] ;  /* 0x0013000001087983 */ /* 0x000ee80000300a00 */
[----:B------:R-:W5:Y:S04]  /*8f0a0*/  LDL.LU.64 R14, [R1+0x12f8] ;  /* 0x0012f800010e7983 */ /* 0x000f680000300a00 */
[----:B------:R-:W5:Y:S01]  /*8f0b0*/  LDL.LU.64 R12, [R1+0x12f0] ;  /* 0x0012f000010c7983 */ /* 0x000f620000300a00 */
[----:B----4-:R-:W-:-:S05]  /*8f0c0*/  FFMA R7, R7, 0.69314718246459960938, R25 ;  /* 0x3f31721807077823 */ /* 0x010fca0000000019 */
[----:B--2---:R-:W-:Y:S01]  /*8f0d0*/  STS.128 [R0+0x300], R4 ;  /* 0x0003000400007388 */ /* 0x004fe20000000c00 */
[----:B------:R-:W-:Y:S01]  /*8f0e0*/  UIMAD UR4, UR8, UR4, URZ ;  /* 0x00000004080472a4 */ /* 0x000fe2000f8e02ff */
[----:B-1----:R-:W-:-:S03]  /*8f0f0*/  PRMT R26, R26, 0x6540, R21 ;  /* 0x000065401a1a7816 */ /* 0x002fc60000000015 */
[----:B------:R-:W-:Y:S02]  /*8f100*/  USHF.L.U32 UR6, UR4, 0x2, URZ ;  /* 0x0000000204067899 */ /* 0x000fe400080006ff */
[----:B------:R-:W-:Y:S01]  /*8f110*/  UIMAD.WIDE UR4, UR4, 0x4, URZ ;  /* 0x00000004040478a5 */ /* 0x000fe2000f8e02ff */
[----:B-----5:R1:W-:Y:S04]  /*8f120*/  STS.128 [R0+0x200], R12 ;  /* 0x0002000c00007388 */ /* 0x0203e80000000c00 */
[----:B---3--:R2:W-:Y:S01]  /*8f130*/  STS.128 [R0+0x280], R8 ;  /* 0x0002800800007388 */ /* 0x0085e20000000c00 */
[----:B-1----:R-:W-:Y:S01]  /*8f140*/  FFMA R12, R18, 0.69314718246459960938, R23 ;  /* 0x3f317218120c7823 */ /* 0x002fe20000000017 */
[----:B------:R-:W-:Y:S01]  /*8f150*/  FFMA R13, R17, 0.69314718246459960938, R22 ;  /* 0x3f317218110d7823 */ /* 0x000fe20000000016 */
[----:B------:R-:W-:Y:S01]  /*8f160*/  FFMA R14, R16, 0.69314718246459960938, R20 ;  /* 0x3f317218100e7823 */ /* 0x000fe20000000014 */
[----:B------:R-:W-:-:S05]  /*8f170*/  FFMA R15, R19, 0.69314718246459960938, R27 ;  /* 0x3f317218130f7823 */ /* 0x000fca000000001b */
[----:B------:R2:W-:Y:S01]  /*8f180*/  STS.128 [R0+0x380], R12 ;  /* 0x0003800c00007388 */ /* 0x0005e20000000c00 */
[----:B------:R-:W-:Y:S01]  /*8f190*/  BAR.SYNC.DEFER_BLOCKING 0x0 ;  /* 0x0000000000007b1d */ /* 0x000fe20000010000 */
[C---:B------:R-:W-:Y:S02]  /*8f1a0*/  IMAD.SHL.U32 R17, R26.reuse, 0x4, RZ ;  /* 0x000000041a117824 */ /* 0x040fe400078e00ff */
[----:B------:R-:W-:-:S03]  /*8f1b0*/  IMAD.HI R16, R26, 0x4, RZ ;  /* 0x000000041a107827 */ /* 0x000fc600078e02ff */
[----:B0-----:R-:W-:-:S04]  /*8f1c0*/  IADD3 R2, P1, P2, R17, UR6, R2 ;  /* 0x0000000611027c10 */ /* 0x001fc8000fa3e002 */
[----:B------:R-:W-:Y:S01]  /*8f1d0*/  IADD3.X R3, PT, PT, R16, UR5, R3, P1, P2 ;  /* 0x0000000510037c10 */ /* 0x000fe20008fe4403 */
[----:B------:R-:W-:Y:S08]  /*8f1e0*/  @P0 EXIT ;  /* 0x000000000000094d */ /* 0x000ff00003800000 */
[----:B------:R-:W3:Y:S04]  /*8f1f0*/  LDL.LU R26, [R1+0x9bc] ;  /* 0x0009bc00011a7983 */ /* 0x000ee80000300800 */
[----:B---3--:R-:W0:Y:S04]  /*8f200*/  LDS R5, [R26] ;  /* 0x000000001a057984 */ /* 0x008e280000000800 */
[----:B0-----:R-:W-:Y:S01]  /*8f210*/  STG.E desc[UR12][R2.64], R5 ;  /* 0x0000000502007986 */ /* 0x001fe2000c10190c */
[----:B------:R-:W-:Y:S05]  /*8f220*/  EXIT ;  /* 0x000000000000794d */ /* 0x000fea0003800000 */
.L_x_2:
[----:B------:R-:W-:-:S00]  /*8f230*/  BRA `(.L_x_2) ;  /* 0xfffffffc00fc7947 */ /* 0x000fc0000383ffff */
[----:B------:R-:W-:-:S00]  /*8f240*/  NOP ;  /* 0x0000000000007918 */ /* 0x000fc00000000000 */
        /* <DEDUP_REMOVED lines=11> */
.L_x_3:


//--------------------- .nv.global.init           --------------------------
	.section	.nv.global.init,"aw",@progbits
.nv.global.init:
	.type		_$_str,@object
	.size		_$_str,(.L_0 - _$_str)
_$_str:
        /*0000*/ 	.byte	0x5f, 0x5f, 0x43, 0x55, 0x44, 0x41, 0x5f, 0x46, 0x54, 0x5a, 0x00
.L_0:


//--------------------- .nv.shared.attn_fwd       --------------------------
	.section	.nv.shared.attn_fwd,"aw",@nobits
	.sectionflags	@""
	.align	16
	.zero		1024


//--------------------- .nv.shared.reserved.0     --------------------------
	.section	.nv.shared.reserved.0,"aw",@nobits
	.weak		__nv_reservedSMEM_offset_0_alias
	.size		__nv_reservedSMEM_offset_0_alias, 0, 64
	.other		__nv_reservedSMEM_offset_0_alias,@"STO_CUDA_RESERVED_SHARED STV_DEFAULT"
__nv_reservedSMEM_offset_0_alias:
	.zero		0
	.zero		64


//--------------------- .nv.constant0.attn_fwd    --------------------------
	.section	.nv.constant0.attn_fwd,"a",@progbits
	.sectionflags	@""
	.align	4
.nv.constant0.attn_fwd:
	.zero		1032


//--------------------- SYMBOLS --------------------------

	.type		.nv.reservedSmem.offset0,@object
	.size		.nv.reservedSmem.offset0,0x4
	.type		.nv.reservedSmem.cap,@object
	.size		.nv.reservedSmem.cap,0x4
